//
// Generated by NVIDIA NVVM Compiler
//
// Compiler Build ID: CL-36424714
// Cuda compilation tools, release 13.0, V13.0.88
// Based on NVVM 20.0.0
//

.version 9.0
.target sm_100
.address_size 64

	// .globl	_Z17device_part_floatfiifPf

.visible .entry _Z17device_part_floatfiifPf(
	.param .f32 _Z17device_part_floatfiifPf_param_0,
	.param .u32 _Z17device_part_floatfiifPf_param_1,
	.param .u32 _Z17device_part_floatfiifPf_param_2,
	.param .f32 _Z17device_part_floatfiifPf_param_3,
	.param .u64 .ptr .align 1 _Z17device_part_floatfiifPf_param_4
)
{
	.reg .pred 	%p<146>;
	.reg .b32 	%r<329>;
	.reg .b32 	%f<1097>;
	.reg .b64 	%rd<7>;
	.reg .b64 	%fd<160>;

	ld.param.f32 	%f315, [_Z17device_part_floatfiifPf_param_0];
	ld.param.u32 	%r60, [_Z17device_part_floatfiifPf_param_1];
	ld.param.u32 	%r59, [_Z17device_part_floatfiifPf_param_2];
	ld.param.f32 	%f316, [_Z17device_part_floatfiifPf_param_3];
	ld.param.u64 	%rd2, [_Z17device_part_floatfiifPf_param_4];
	cvta.to.global.u64 	%rd1, %rd2;
	mov.u32 	%r61, %ctaid.x;
	mov.u32 	%r62, %ntid.x;
	mov.u32 	%r63, %tid.x;
	mad.lo.s32 	%r1, %r61, %r62, %r63;
	add.s32 	%r2, %r1, 1;
	setp.ge.s32 	%p1, %r1, %r60;
	@%p1 bra 	$L__BB0_157;
	mul.lo.s32 	%r3, %r59, %r1;
	setp.lt.s32 	%p2, %r59, 5;
	mov.b32 	%r307, 1;
	@%p2 bra 	$L__BB0_5;
	cvt.rn.f64.s32 	%fd11, %r1;
	rcp.rn.f64 	%fd12, %fd11;
	cvt.rn.f32.f64 	%f1, %fd12;
	cvt.rn.f32.s32 	%f2, %r2;
	add.s32 	%r4, %r3, -1;
	add.s32 	%r5, %r1, -1;
	and.b32  	%r6, %r1, 3;
	and.b32  	%r7, %r1, 2147483644;
	add.s32 	%r8, %r59, -4;
	mov.b32 	%r307, 1;
$L__BB0_3:
	setp.ne.s32 	%p3, %r2, 0;
	cvt.rn.f32.u32 	%f317, %r307;
	fma.rn.f32 	%f5, %f315, %f317, %f316;
	@%p3 bra 	$L__BB0_9;
	fma.rn.f32 	%f448, %f5, 0fBBBB989D, 0f3F000000;
	cvt.sat.f32.f32 	%f449, %f448;
	mov.f32 	%f450, 0f4B400001;
	mov.f32 	%f451, 0f437C0000;
	fma.rm.f32 	%f452, %f449, %f451, %f450;
	add.f32 	%f453, %f452, 0fCB40007F;
	neg.f32 	%f454, %f453;
	fma.rn.f32 	%f455, %f5, 0fBFB8AA3B, %f454;
	fma.rn.f32 	%f456, %f5, 0fB2A57060, %f455;
	mov.b32 	%r111, %f452;
	shl.b32 	%r112, %r111, 23;
	mov.b32 	%f457, %r112;
	ex2.approx.ftz.f32 	%f458, %f456;
	mul.f32 	%f459, %f458, %f457;
	div.rn.f32 	%f1044, %f459, %f5;
	bra.uni 	$L__BB0_37;
$L__BB0_5:
	setp.gt.s32 	%p116, %r307, %r59;
	@%p116 bra 	$L__BB0_157;
	cvt.rn.f64.s32 	%fd125, %r1;
	rcp.rn.f64 	%fd126, %fd125;
	cvt.rn.f32.f64 	%f3, %fd126;
	cvt.rn.f32.s32 	%f4, %r2;
	add.s32 	%r10, %r3, -1;
	add.s32 	%r11, %r1, -1;
	and.b32  	%r12, %r1, 3;
	and.b32  	%r13, %r1, 2147483644;
$L__BB0_7:
	mov.u32 	%r48, %r307;
	setp.ne.s32 	%p117, %r2, 0;
	cvt.rn.f32.u32 	%f889, %r48;
	fma.rn.f32 	%f253, %f315, %f889, %f316;
	@%p117 bra 	$L__BB0_128;
	fma.rn.f32 	%f1020, %f253, 0fBBBB989D, 0f3F000000;
	cvt.sat.f32.f32 	%f1021, %f1020;
	mov.f32 	%f1022, 0f4B400001;
	mov.f32 	%f1023, 0f437C0000;
	fma.rm.f32 	%f1024, %f1021, %f1023, %f1022;
	add.f32 	%f1025, %f1024, 0fCB40007F;
	neg.f32 	%f1026, %f1025;
	fma.rn.f32 	%f1027, %f253, 0fBFB8AA3B, %f1026;
	fma.rn.f32 	%f1028, %f253, 0fB2A57060, %f1027;
	mov.b32 	%r303, %f1024;
	shl.b32 	%r304, %r303, 23;
	mov.b32 	%f1029, %r304;
	ex2.approx.ftz.f32 	%f1030, %f1028;
	mul.f32 	%f1031, %f1030, %f1029;
	div.rn.f32 	%f1096, %f1031, %f253;
	bra.uni 	$L__BB0_156;
$L__BB0_9:
	setp.leu.f32 	%p4, %f5, 0f3F800000;
	@%p4 bra 	$L__BB0_22;
	add.f32 	%f1035, %f5, %f2;
	rcp.rn.f32 	%f1036, %f1035;
	mov.f32 	%f1034, 0f7F7FFFFD;
	mov.b32 	%r308, 1;
	mov.f32 	%f1033, %f1036;
	bra.uni 	$L__BB0_19;
$L__BB0_11:
	not.b32 	%r86, %r308;
	sub.s32 	%r87, %r86, %r1;
	mad.lo.s32 	%r88, %r87, %r308, %r87;
	cvt.rn.f32.s32 	%f382, %r88;
	add.f32 	%f9, %f41, 0f40000000;
	fma.rn.f32 	%f383, %f42, %f382, %f9;
	rcp.rn.f32 	%f10, %f383;
	div.rn.f32 	%f384, %f382, %f43;
	add.f32 	%f11, %f9, %f384;
	mul.f32 	%f385, %f11, %f10;
	mul.f32 	%f1036, %f1036, %f385;
	add.f32 	%f386, %f385, 0fBF800000;
	abs.f32 	%f387, %f386;
	setp.le.f32 	%p23, %f387, 0f0DA24260;
	@%p23 bra 	$L__BB0_20;
	add.s32 	%r89, %r308, 2;
	sub.s32 	%r90, -2, %r17;
	mul.lo.s32 	%r91, %r90, %r89;
	cvt.rn.f32.s32 	%f388, %r91;
	add.f32 	%f13, %f9, 0f40000000;
	fma.rn.f32 	%f389, %f10, %f388, %f13;
	rcp.rn.f32 	%f14, %f389;
	div.rn.f32 	%f390, %f388, %f11;
	add.f32 	%f15, %f13, %f390;
	mul.f32 	%f391, %f15, %f14;
	mul.f32 	%f1036, %f1036, %f391;
	add.f32 	%f392, %f391, 0fBF800000;
	abs.f32 	%f393, %f392;
	setp.le.f32 	%p24, %f393, 0f0DA24260;
	@%p24 bra 	$L__BB0_20;
	add.s32 	%r92, %r308, 3;
	sub.s32 	%r93, -3, %r17;
	mul.lo.s32 	%r94, %r93, %r92;
	cvt.rn.f32.s32 	%f394, %r94;
	add.f32 	%f17, %f13, 0f40000000;
	fma.rn.f32 	%f395, %f14, %f394, %f17;
	rcp.rn.f32 	%f18, %f395;
	div.rn.f32 	%f396, %f394, %f15;
	add.f32 	%f19, %f17, %f396;
	mul.f32 	%f397, %f19, %f18;
	mul.f32 	%f1036, %f1036, %f397;
	add.f32 	%f398, %f397, 0fBF800000;
	abs.f32 	%f399, %f398;
	setp.le.f32 	%p25, %f399, 0f0DA24260;
	@%p25 bra 	$L__BB0_20;
	add.s32 	%r95, %r308, 4;
	sub.s32 	%r96, -4, %r17;
	mul.lo.s32 	%r97, %r96, %r95;
	cvt.rn.f32.s32 	%f400, %r97;
	add.f32 	%f21, %f17, 0f40000000;
	fma.rn.f32 	%f401, %f18, %f400, %f21;
	rcp.rn.f32 	%f22, %f401;
	div.rn.f32 	%f402, %f400, %f19;
	add.f32 	%f23, %f21, %f402;
	mul.f32 	%f403, %f23, %f22;
	mul.f32 	%f1036, %f1036, %f403;
	add.f32 	%f404, %f403, 0fBF800000;
	abs.f32 	%f405, %f404;
	setp.le.f32 	%p26, %f405, 0f0DA24260;
	@%p26 bra 	$L__BB0_20;
	add.s32 	%r98, %r308, 5;
	sub.s32 	%r99, -5, %r17;
	mul.lo.s32 	%r100, %r99, %r98;
	cvt.rn.f32.s32 	%f406, %r100;
	add.f32 	%f25, %f21, 0f40000000;
	fma.rn.f32 	%f407, %f22, %f406, %f25;
	rcp.rn.f32 	%f26, %f407;
	div.rn.f32 	%f408, %f406, %f23;
	add.f32 	%f27, %f25, %f408;
	mul.f32 	%f409, %f27, %f26;
	mul.f32 	%f1036, %f1036, %f409;
	add.f32 	%f410, %f409, 0fBF800000;
	abs.f32 	%f411, %f410;
	setp.le.f32 	%p27, %f411, 0f0DA24260;
	@%p27 bra 	$L__BB0_20;
	add.s32 	%r101, %r308, 6;
	sub.s32 	%r102, -6, %r17;
	mul.lo.s32 	%r103, %r102, %r101;
	cvt.rn.f32.s32 	%f412, %r103;
	add.f32 	%f29, %f25, 0f40000000;
	fma.rn.f32 	%f413, %f26, %f412, %f29;
	rcp.rn.f32 	%f30, %f413;
	div.rn.f32 	%f414, %f412, %f27;
	add.f32 	%f31, %f29, %f414;
	mul.f32 	%f415, %f31, %f30;
	mul.f32 	%f1036, %f1036, %f415;
	add.f32 	%f416, %f415, 0fBF800000;
	abs.f32 	%f417, %f416;
	setp.le.f32 	%p28, %f417, 0f0DA24260;
	@%p28 bra 	$L__BB0_20;
	add.s32 	%r104, %r308, 7;
	sub.s32 	%r105, -7, %r17;
	mul.lo.s32 	%r106, %r105, %r104;
	cvt.rn.f32.s32 	%f418, %r106;
	add.f32 	%f1035, %f29, 0f40000000;
	fma.rn.f32 	%f419, %f30, %f418, %f1035;
	rcp.rn.f32 	%f1033, %f419;
	div.rn.f32 	%f420, %f418, %f31;
	add.f32 	%f1034, %f1035, %f420;
	mul.f32 	%f421, %f1034, %f1033;
	mul.f32 	%f1036, %f1036, %f421;
	add.f32 	%f422, %f421, 0fBF800000;
	abs.f32 	%f423, %f422;
	setp.le.f32 	%p29, %f423, 0f0DA24260;
	@%p29 bra 	$L__BB0_20;
	add.s32 	%r308, %r308, 8;
	setp.eq.s32 	%p30, %r308, 2000000001;
	@%p30 bra 	$L__BB0_21;
$L__BB0_19:
	add.s32 	%r17, %r308, %r1;
	mul.lo.s32 	%r84, %r308, %r17;
	neg.s32 	%r85, %r84;
	cvt.rn.f32.s32 	%f376, %r85;
	add.f32 	%f41, %f1035, 0f40000000;
	fma.rn.f32 	%f377, %f1033, %f376, %f41;
	rcp.rn.f32 	%f42, %f377;
	div.rn.f32 	%f378, %f376, %f1034;
	add.f32 	%f43, %f41, %f378;
	mul.f32 	%f379, %f43, %f42;
	mul.f32 	%f1036, %f1036, %f379;
	add.f32 	%f380, %f379, 0fBF800000;
	abs.f32 	%f381, %f380;
	setp.gtu.f32 	%p22, %f381, 0f0DA24260;
	@%p22 bra 	$L__BB0_11;
$L__BB0_20:
	fma.rn.f32 	%f424, %f5, 0fBBBB989D, 0f3F000000;
	cvt.sat.f32.f32 	%f425, %f424;
	mov.f32 	%f426, 0f4B400001;
	mov.f32 	%f427, 0f437C0000;
	fma.rm.f32 	%f428, %f425, %f427, %f426;
	add.f32 	%f429, %f428, 0fCB40007F;
	neg.f32 	%f430, %f429;
	fma.rn.f32 	%f431, %f5, 0fBFB8AA3B, %f430;
	fma.rn.f32 	%f432, %f5, 0fB2A57060, %f431;
	mov.b32 	%r107, %f428;
	shl.b32 	%r108, %r107, 23;
	mov.b32 	%f433, %r108;
	ex2.approx.ftz.f32 	%f434, %f432;
	mul.f32 	%f435, %f434, %f433;
	mul.f32 	%f1044, %f1036, %f435;
	bra.uni 	$L__BB0_37;
$L__BB0_21:
	fma.rn.f32 	%f436, %f5, 0fBBBB989D, 0f3F000000;
	cvt.sat.f32.f32 	%f437, %f436;
	mov.f32 	%f438, 0f4B400001;
	mov.f32 	%f439, 0f437C0000;
	fma.rm.f32 	%f440, %f437, %f439, %f438;
	add.f32 	%f441, %f440, 0fCB40007F;
	neg.f32 	%f442, %f441;
	fma.rn.f32 	%f443, %f5, 0fBFB8AA3B, %f442;
	fma.rn.f32 	%f444, %f5, 0fB2A57060, %f443;
	mov.b32 	%r109, %f440;
	shl.b32 	%r110, %r109, 23;
	mov.b32 	%f445, %r110;
	ex2.approx.ftz.f32 	%f446, %f444;
	mul.f32 	%f447, %f446, %f445;
	mul.f32 	%f1044, %f1036, %f447;
	bra.uni 	$L__BB0_37;
$L__BB0_22:
	setp.ne.s32 	%p5, %r1, 0;
	mov.f32 	%f1044, %f1;
	@%p5 bra 	$L__BB0_24;
	setp.lt.f32 	%p6, %f5, 0f00800000;
	mul.f32 	%f318, %f5, 0f4B000000;
	selp.f32 	%f319, %f318, %f5, %p6;
	selp.f32 	%f320, 0fC1B80000, 0f00000000, %p6;
	mov.b32 	%r66, %f319;
	add.s32 	%r67, %r66, -1059760811;
	and.b32  	%r68, %r67, -8388608;
	sub.s32 	%r69, %r66, %r68;
	mov.b32 	%f321, %r69;
	cvt.rn.f32.s32 	%f322, %r68;
	fma.rn.f32 	%f323, %f322, 0f34000000, %f320;
	add.f32 	%f324, %f321, 0fBF800000;
	fma.rn.f32 	%f325, %f324, 0fBE055027, 0f3E1039F6;
	fma.rn.f32 	%f326, %f325, %f324, 0fBDF8CDCC;
	fma.rn.f32 	%f327, %f326, %f324, 0f3E0F2955;
	fma.rn.f32 	%f328, %f327, %f324, 0fBE2AD8B9;
	fma.rn.f32 	%f329, %f328, %f324, 0f3E4CED0B;
	fma.rn.f32 	%f330, %f329, %f324, 0fBE7FFF22;
	fma.rn.f32 	%f331, %f330, %f324, 0f3EAAAA78;
	fma.rn.f32 	%f332, %f331, %f324, 0fBF000000;
	mul.f32 	%f333, %f324, %f332;
	fma.rn.f32 	%f334, %f333, %f324, %f324;
	fma.rn.f32 	%f335, %f323, 0f3F317218, %f334;
	setp.gt.u32 	%p7, %r66, 2139095039;
	fma.rn.f32 	%f336, %f319, 0f7F800000, 0f7F800000;
	selp.f32 	%f337, %f336, %f335, %p7;
	setp.eq.f32 	%p8, %f319, 0f00000000;
	mov.f32 	%f338, 0fBF13C468;
	sub.f32 	%f339, %f338, %f337;
	selp.f32 	%f1044, 0f7F800000, %f339, %p8;
$L__BB0_24:
	neg.f32 	%f50, %f5;
	setp.lt.f32 	%p9, %f5, 0f00800000;
	mul.f32 	%f341, %f5, 0f4B000000;
	selp.f32 	%f342, %f341, %f5, %p9;
	selp.f32 	%f343, 0fC1B80000, 0f00000000, %p9;
	mov.b32 	%r71, %f342;
	add.s32 	%r72, %r71, -1059760811;
	and.b32  	%r73, %r72, -8388608;
	sub.s32 	%r74, %r71, %r73;
	mov.b32 	%f344, %r74;
	cvt.rn.f32.s32 	%f345, %r73;
	fma.rn.f32 	%f346, %f345, 0f34000000, %f343;
	add.f32 	%f347, %f344, 0fBF800000;
	fma.rn.f32 	%f348, %f347, 0fBE055027, 0f3E1039F6;
	fma.rn.f32 	%f349, %f348, %f347, 0fBDF8CDCC;
	fma.rn.f32 	%f350, %f349, %f347, 0f3E0F2955;
	fma.rn.f32 	%f351, %f350, %f347, 0fBE2AD8B9;
	fma.rn.f32 	%f352, %f351, %f347, 0f3E4CED0B;
	fma.rn.f32 	%f353, %f352, %f347, 0fBE7FFF22;
	fma.rn.f32 	%f354, %f353, %f347, 0f3EAAAA78;
	fma.rn.f32 	%f355, %f354, %f347, 0fBF000000;
	mul.f32 	%f356, %f347, %f355;
	fma.rn.f32 	%f357, %f356, %f347, %f347;
	fma.rn.f32 	%f358, %f346, 0f3F317218, %f357;
	setp.gt.u32 	%p10, %r71, 2139095039;
	fma.rn.f32 	%f359, %f342, 0f7F800000, 0f7F800000;
	selp.f32 	%f360, %f359, %f358, %p10;
	setp.eq.f32 	%p11, %f342, 0f00000000;
	selp.f32 	%f51, 0fFF800000, %f360, %p11;
	mov.b32 	%r309, 1;
	mov.f32 	%f1039, 0f3F800000;
$L__BB0_25:
	cvt.rn.f32.u32 	%f361, %r309;
	div.rn.f32 	%f362, %f50, %f361;
	mul.f32 	%f1039, %f1039, %f362;
	setp.ne.s32 	%p12, %r309, %r1;
	@%p12 bra 	$L__BB0_158;
	setp.lt.s32 	%p13, %r1, 1;
	mov.f32 	%f1042, 0fBF13C468;
	@%p13 bra 	$L__BB0_35;
	setp.lt.u32 	%p14, %r5, 3;
	mov.b32 	%r311, 1;
	mov.f64 	%fd155, 0dBFE2788D00000000;
	@%p14 bra 	$L__BB0_31;
	mov.b32 	%r311, 1;
	mov.f32 	%f1042, 0fBF13C468;
$L__BB0_29:
	cvt.rn.f64.u32 	%fd14, %r311;
	rcp.rn.f64 	%fd15, %fd14;
	cvt.f64.f32 	%fd16, %f1042;
	add.f64 	%fd17, %fd15, %fd16;
	cvt.rn.f32.f64 	%f368, %fd17;
	add.s32 	%r78, %r311, 1;
	cvt.rn.f64.u32 	%fd18, %r78;
	rcp.rn.f64 	%fd19, %fd18;
	cvt.f64.f32 	%fd20, %f368;
	add.f64 	%fd21, %fd19, %fd20;
	cvt.rn.f32.f64 	%f369, %fd21;
	add.s32 	%r79, %r311, 2;
	cvt.rn.f64.u32 	%fd22, %r79;
	rcp.rn.f64 	%fd23, %fd22;
	cvt.f64.f32 	%fd24, %f369;
	add.f64 	%fd25, %fd23, %fd24;
	cvt.rn.f32.f64 	%f370, %fd25;
	add.s32 	%r80, %r311, 3;
	cvt.rn.f64.u32 	%fd26, %r80;
	rcp.rn.f64 	%fd27, %fd26;
	cvt.f64.f32 	%fd28, %f370;
	add.f64 	%fd29, %fd27, %fd28;
	cvt.rn.f32.f64 	%f1042, %fd29;
	add.s32 	%r311, %r311, 4;
	setp.ne.s32 	%p15, %r80, %r7;
	@%p15 bra 	$L__BB0_29;
	cvt.f64.f32 	%fd155, %f1042;
$L__BB0_31:
	setp.eq.s32 	%p16, %r6, 0;
	@%p16 bra 	$L__BB0_35;
	setp.eq.s32 	%p17, %r6, 1;
	cvt.rn.f64.u32 	%fd30, %r311;
	rcp.rn.f64 	%fd31, %fd30;
	add.f64 	%fd32, %fd31, %fd155;
	cvt.rn.f32.f64 	%f1042, %fd32;
	@%p17 bra 	$L__BB0_35;
	setp.eq.s32 	%p18, %r6, 2;
	add.s32 	%r81, %r311, 1;
	cvt.rn.f64.u32 	%fd33, %r81;
	rcp.rn.f64 	%fd34, %fd33;
	cvt.f64.f32 	%fd35, %f1042;
	add.f64 	%fd36, %fd34, %fd35;
	cvt.rn.f32.f64 	%f1042, %fd36;
	@%p18 bra 	$L__BB0_35;
	add.s32 	%r82, %r311, 2;
	cvt.rn.f64.u32 	%fd37, %r82;
	rcp.rn.f64 	%fd38, %fd37;
	cvt.f64.f32 	%fd39, %f1042;
	add.f64 	%fd40, %fd38, %fd39;
	cvt.rn.f32.f64 	%f1042, %fd40;
$L__BB0_35:
	sub.f32 	%f371, %f1042, %f51;
	mul.f32 	%f1043, %f1039, %f371;
$L__BB0_36:
	add.f32 	%f1044, %f1044, %f1043;
	abs.f32 	%f372, %f1043;
	abs.f32 	%f373, %f1044;
	mul.f32 	%f374, %f373, 0f0DA24260;
	setp.geu.f32 	%p19, %f372, %f374;
	add.s32 	%r22, %r309, 1;
	setp.lt.u32 	%p20, %r309, 2000000000;
	and.pred  	%p21, %p19, %p20;
	mov.u32 	%r309, %r22;
	@%p21 bra 	$L__BB0_25;
$L__BB0_37:
	setp.ne.s32 	%p31, %r2, 0;
	add.s32 	%r113, %r307, 1;
	cvt.rn.f32.u32 	%f460, %r113;
	fma.rn.f32 	%f67, %f315, %f460, %f316;
	@%p31 bra 	$L__BB0_39;
	fma.rn.f32 	%f591, %f67, 0fBBBB989D, 0f3F000000;
	cvt.sat.f32.f32 	%f592, %f591;
	mov.f32 	%f593, 0f4B400001;
	mov.f32 	%f594, 0f437C0000;
	fma.rm.f32 	%f595, %f592, %f594, %f593;
	add.f32 	%f596, %f595, 0fCB40007F;
	neg.f32 	%f597, %f596;
	fma.rn.f32 	%f598, %f67, 0fBFB8AA3B, %f597;
	fma.rn.f32 	%f599, %f67, 0fB2A57060, %f598;
	mov.b32 	%r159, %f595;
	shl.b32 	%r160, %r159, 23;
	mov.b32 	%f600, %r160;
	ex2.approx.ftz.f32 	%f601, %f599;
	mul.f32 	%f602, %f601, %f600;
	div.rn.f32 	%f1057, %f602, %f67;
	bra.uni 	$L__BB0_67;
$L__BB0_39:
	setp.leu.f32 	%p32, %f67, 0f3F800000;
	@%p32 bra 	$L__BB0_52;
	add.f32 	%f1048, %f67, %f2;
	rcp.rn.f32 	%f1049, %f1048;
	mov.f32 	%f1047, 0f7F7FFFFD;
	mov.b32 	%r312, 1;
	mov.f32 	%f1046, %f1049;
	bra.uni 	$L__BB0_49;
$L__BB0_41:
	not.b32 	%r134, %r312;
	sub.s32 	%r135, %r134, %r1;
	mad.lo.s32 	%r136, %r135, %r312, %r135;
	cvt.rn.f32.s32 	%f525, %r136;
	add.f32 	%f71, %f103, 0f40000000;
	fma.rn.f32 	%f526, %f104, %f525, %f71;
	rcp.rn.f32 	%f72, %f526;
	div.rn.f32 	%f527, %f525, %f105;
	add.f32 	%f73, %f71, %f527;
	mul.f32 	%f528, %f73, %f72;
	mul.f32 	%f1049, %f1049, %f528;
	add.f32 	%f529, %f528, 0fBF800000;
	abs.f32 	%f530, %f529;
	setp.le.f32 	%p51, %f530, 0f0DA24260;
	@%p51 bra 	$L__BB0_50;
	add.s32 	%r137, %r312, 2;
	sub.s32 	%r138, -2, %r25;
	mul.lo.s32 	%r139, %r138, %r137;
	cvt.rn.f32.s32 	%f531, %r139;
	add.f32 	%f75, %f71, 0f40000000;
	fma.rn.f32 	%f532, %f72, %f531, %f75;
	rcp.rn.f32 	%f76, %f532;
	div.rn.f32 	%f533, %f531, %f73;
	add.f32 	%f77, %f75, %f533;
	mul.f32 	%f534, %f77, %f76;
	mul.f32 	%f1049, %f1049, %f534;
	add.f32 	%f535, %f534, 0fBF800000;
	abs.f32 	%f536, %f535;
	setp.le.f32 	%p52, %f536, 0f0DA24260;
	@%p52 bra 	$L__BB0_50;
	add.s32 	%r140, %r312, 3;
	sub.s32 	%r141, -3, %r25;
	mul.lo.s32 	%r142, %r141, %r140;
	cvt.rn.f32.s32 	%f537, %r142;
	add.f32 	%f79, %f75, 0f40000000;
	fma.rn.f32 	%f538, %f76, %f537, %f79;
	rcp.rn.f32 	%f80, %f538;
	div.rn.f32 	%f539, %f537, %f77;
	add.f32 	%f81, %f79, %f539;
	mul.f32 	%f540, %f81, %f80;
	mul.f32 	%f1049, %f1049, %f540;
	add.f32 	%f541, %f540, 0fBF800000;
	abs.f32 	%f542, %f541;
	setp.le.f32 	%p53, %f542, 0f0DA24260;
	@%p53 bra 	$L__BB0_50;
	add.s32 	%r143, %r312, 4;
	sub.s32 	%r144, -4, %r25;
	mul.lo.s32 	%r145, %r144, %r143;
	cvt.rn.f32.s32 	%f543, %r145;
	add.f32 	%f83, %f79, 0f40000000;
	fma.rn.f32 	%f544, %f80, %f543, %f83;
	rcp.rn.f32 	%f84, %f544;
	div.rn.f32 	%f545, %f543, %f81;
	add.f32 	%f85, %f83, %f545;
	mul.f32 	%f546, %f85, %f84;
	mul.f32 	%f1049, %f1049, %f546;
	add.f32 	%f547, %f546, 0fBF800000;
	abs.f32 	%f548, %f547;
	setp.le.f32 	%p54, %f548, 0f0DA24260;
	@%p54 bra 	$L__BB0_50;
	add.s32 	%r146, %r312, 5;
	sub.s32 	%r147, -5, %r25;
	mul.lo.s32 	%r148, %r147, %r146;
	cvt.rn.f32.s32 	%f549, %r148;
	add.f32 	%f87, %f83, 0f40000000;
	fma.rn.f32 	%f550, %f84, %f549, %f87;
	rcp.rn.f32 	%f88, %f550;
	div.rn.f32 	%f551, %f549, %f85;
	add.f32 	%f89, %f87, %f551;
	mul.f32 	%f552, %f89, %f88;
	mul.f32 	%f1049, %f1049, %f552;
	add.f32 	%f553, %f552, 0fBF800000;
	abs.f32 	%f554, %f553;
	setp.le.f32 	%p55, %f554, 0f0DA24260;
	@%p55 bra 	$L__BB0_50;
	add.s32 	%r149, %r312, 6;
	sub.s32 	%r150, -6, %r25;
	mul.lo.s32 	%r151, %r150, %r149;
	cvt.rn.f32.s32 	%f555, %r151;
	add.f32 	%f91, %f87, 0f40000000;
	fma.rn.f32 	%f556, %f88, %f555, %f91;
	rcp.rn.f32 	%f92, %f556;
	div.rn.f32 	%f557, %f555, %f89;
	add.f32 	%f93, %f91, %f557;
	mul.f32 	%f558, %f93, %f92;
	mul.f32 	%f1049, %f1049, %f558;
	add.f32 	%f559, %f558, 0fBF800000;
	abs.f32 	%f560, %f559;
	setp.le.f32 	%p56, %f560, 0f0DA24260;
	@%p56 bra 	$L__BB0_50;
	add.s32 	%r152, %r312, 7;
	sub.s32 	%r153, -7, %r25;
	mul.lo.s32 	%r154, %r153, %r152;
	cvt.rn.f32.s32 	%f561, %r154;
	add.f32 	%f1048, %f91, 0f40000000;
	fma.rn.f32 	%f562, %f92, %f561, %f1048;
	rcp.rn.f32 	%f1046, %f562;
	div.rn.f32 	%f563, %f561, %f93;
	add.f32 	%f1047, %f1048, %f563;
	mul.f32 	%f564, %f1047, %f1046;
	mul.f32 	%f1049, %f1049, %f564;
	add.f32 	%f565, %f564, 0fBF800000;
	abs.f32 	%f566, %f565;
	setp.le.f32 	%p57, %f566, 0f0DA24260;
	@%p57 bra 	$L__BB0_50;
	add.s32 	%r312, %r312, 8;
	setp.eq.s32 	%p58, %r312, 2000000001;
	@%p58 bra 	$L__BB0_51;
$L__BB0_49:
	add.s32 	%r25, %r312, %r1;
	mul.lo.s32 	%r132, %r312, %r25;
	neg.s32 	%r133, %r132;
	cvt.rn.f32.s32 	%f519, %r133;
	add.f32 	%f103, %f1048, 0f40000000;
	fma.rn.f32 	%f520, %f1046, %f519, %f103;
	rcp.rn.f32 	%f104, %f520;
	div.rn.f32 	%f521, %f519, %f1047;
	add.f32 	%f105, %f103, %f521;
	mul.f32 	%f522, %f105, %f104;
	mul.f32 	%f1049, %f1049, %f522;
	add.f32 	%f523, %f522, 0fBF800000;
	abs.f32 	%f524, %f523;
	setp.gtu.f32 	%p50, %f524, 0f0DA24260;
	@%p50 bra 	$L__BB0_41;
$L__BB0_50:
	fma.rn.f32 	%f567, %f67, 0fBBBB989D, 0f3F000000;
	cvt.sat.f32.f32 	%f568, %f567;
	mov.f32 	%f569, 0f4B400001;
	mov.f32 	%f570, 0f437C0000;
	fma.rm.f32 	%f571, %f568, %f570, %f569;
	add.f32 	%f572, %f571, 0fCB40007F;
	neg.f32 	%f573, %f572;
	fma.rn.f32 	%f574, %f67, 0fBFB8AA3B, %f573;
	fma.rn.f32 	%f575, %f67, 0fB2A57060, %f574;
	mov.b32 	%r155, %f571;
	shl.b32 	%r156, %r155, 23;
	mov.b32 	%f576, %r156;
	ex2.approx.ftz.f32 	%f577, %f575;
	mul.f32 	%f578, %f577, %f576;
	mul.f32 	%f1057, %f1049, %f578;
	bra.uni 	$L__BB0_67;
$L__BB0_51:
	fma.rn.f32 	%f579, %f67, 0fBBBB989D, 0f3F000000;
	cvt.sat.f32.f32 	%f580, %f579;
	mov.f32 	%f581, 0f4B400001;
	mov.f32 	%f582, 0f437C0000;
	fma.rm.f32 	%f583, %f580, %f582, %f581;
	add.f32 	%f584, %f583, 0fCB40007F;
	neg.f32 	%f585, %f584;
	fma.rn.f32 	%f586, %f67, 0fBFB8AA3B, %f585;
	fma.rn.f32 	%f587, %f67, 0fB2A57060, %f586;
	mov.b32 	%r157, %f583;
	shl.b32 	%r158, %r157, 23;
	mov.b32 	%f588, %r158;
	ex2.approx.ftz.f32 	%f589, %f587;
	mul.f32 	%f590, %f589, %f588;
	mul.f32 	%f1057, %f1049, %f590;
	bra.uni 	$L__BB0_67;
$L__BB0_52:
	setp.ne.s32 	%p33, %r1, 0;
	mov.f32 	%f1057, %f1;
	@%p33 bra 	$L__BB0_54;
	setp.lt.f32 	%p34, %f67, 0f00800000;
	mul.f32 	%f461, %f67, 0f4B000000;
	selp.f32 	%f462, %f461, %f67, %p34;
	selp.f32 	%f463, 0fC1B80000, 0f00000000, %p34;
	mov.b32 	%r114, %f462;
	add.s32 	%r115, %r114, -1059760811;
	and.b32  	%r116, %r115, -8388608;
	sub.s32 	%r117, %r114, %r116;
	mov.b32 	%f464, %r117;
	cvt.rn.f32.s32 	%f465, %r116;
	fma.rn.f32 	%f466, %f465, 0f34000000, %f463;
	add.f32 	%f467, %f464, 0fBF800000;
	fma.rn.f32 	%f468, %f467, 0fBE055027, 0f3E1039F6;
	fma.rn.f32 	%f469, %f468, %f467, 0fBDF8CDCC;
	fma.rn.f32 	%f470, %f469, %f467, 0f3E0F2955;
	fma.rn.f32 	%f471, %f470, %f467, 0fBE2AD8B9;
	fma.rn.f32 	%f472, %f471, %f467, 0f3E4CED0B;
	fma.rn.f32 	%f473, %f472, %f467, 0fBE7FFF22;
	fma.rn.f32 	%f474, %f473, %f467, 0f3EAAAA78;
	fma.rn.f32 	%f475, %f474, %f467, 0fBF000000;
	mul.f32 	%f476, %f467, %f475;
	fma.rn.f32 	%f477, %f476, %f467, %f467;
	fma.rn.f32 	%f478, %f466, 0f3F317218, %f477;
	setp.gt.u32 	%p35, %r114, 2139095039;
	fma.rn.f32 	%f479, %f462, 0f7F800000, 0f7F800000;
	selp.f32 	%f480, %f479, %f478, %p35;
	setp.eq.f32 	%p36, %f462, 0f00000000;
	mov.f32 	%f481, 0fBF13C468;
	sub.f32 	%f482, %f481, %f480;
	selp.f32 	%f1057, 0f7F800000, %f482, %p36;
$L__BB0_54:
	neg.f32 	%f112, %f67;
	setp.lt.f32 	%p37, %f67, 0f00800000;
	mul.f32 	%f484, %f67, 0f4B000000;
	selp.f32 	%f485, %f484, %f67, %p37;
	selp.f32 	%f486, 0fC1B80000, 0f00000000, %p37;
	mov.b32 	%r119, %f485;
	add.s32 	%r120, %r119, -1059760811;
	and.b32  	%r121, %r120, -8388608;
	sub.s32 	%r122, %r119, %r121;
	mov.b32 	%f487, %r122;
	cvt.rn.f32.s32 	%f488, %r121;
	fma.rn.f32 	%f489, %f488, 0f34000000, %f486;
	add.f32 	%f490, %f487, 0fBF800000;
	fma.rn.f32 	%f491, %f490, 0fBE055027, 0f3E1039F6;
	fma.rn.f32 	%f492, %f491, %f490, 0fBDF8CDCC;
	fma.rn.f32 	%f493, %f492, %f490, 0f3E0F2955;
	fma.rn.f32 	%f494, %f493, %f490, 0fBE2AD8B9;
	fma.rn.f32 	%f495, %f494, %f490, 0f3E4CED0B;
	fma.rn.f32 	%f496, %f495, %f490, 0fBE7FFF22;
	fma.rn.f32 	%f497, %f496, %f490, 0f3EAAAA78;
	fma.rn.f32 	%f498, %f497, %f490, 0fBF000000;
	mul.f32 	%f499, %f490, %f498;
	fma.rn.f32 	%f500, %f499, %f490, %f490;
	fma.rn.f32 	%f501, %f489, 0f3F317218, %f500;
	setp.gt.u32 	%p38, %r119, 2139095039;
	fma.rn.f32 	%f502, %f485, 0f7F800000, 0f7F800000;
	selp.f32 	%f503, %f502, %f501, %p38;
	setp.eq.f32 	%p39, %f485, 0f00000000;
	selp.f32 	%f113, 0fFF800000, %f503, %p39;
	mov.b32 	%r313, 1;
	mov.f32 	%f1052, 0f3F800000;
$L__BB0_55:
	cvt.rn.f32.u32 	%f504, %r313;
	div.rn.f32 	%f505, %f112, %f504;
	mul.f32 	%f1052, %f1052, %f505;
	setp.ne.s32 	%p40, %r313, %r1;
	@%p40 bra 	$L__BB0_159;
	setp.lt.s32 	%p41, %r1, 1;
	mov.f32 	%f1055, 0fBF13C468;
	@%p41 bra 	$L__BB0_65;
	setp.lt.u32 	%p42, %r5, 3;
	mov.b32 	%r315, 1;
	mov.f64 	%fd156, 0dBFE2788D00000000;
	@%p42 bra 	$L__BB0_61;
	mov.b32 	%r315, 1;
	mov.f32 	%f1055, 0fBF13C468;
$L__BB0_59:
	cvt.rn.f64.u32 	%fd42, %r315;
	rcp.rn.f64 	%fd43, %fd42;
	cvt.f64.f32 	%fd44, %f1055;
	add.f64 	%fd45, %fd43, %fd44;
	cvt.rn.f32.f64 	%f511, %fd45;
	add.s32 	%r126, %r315, 1;
	cvt.rn.f64.u32 	%fd46, %r126;
	rcp.rn.f64 	%fd47, %fd46;
	cvt.f64.f32 	%fd48, %f511;
	add.f64 	%fd49, %fd47, %fd48;
	cvt.rn.f32.f64 	%f512, %fd49;
	add.s32 	%r127, %r315, 2;
	cvt.rn.f64.u32 	%fd50, %r127;
	rcp.rn.f64 	%fd51, %fd50;
	cvt.f64.f32 	%fd52, %f512;
	add.f64 	%fd53, %fd51, %fd52;
	cvt.rn.f32.f64 	%f513, %fd53;
	add.s32 	%r128, %r315, 3;
	cvt.rn.f64.u32 	%fd54, %r128;
	rcp.rn.f64 	%fd55, %fd54;
	cvt.f64.f32 	%fd56, %f513;
	add.f64 	%fd57, %fd55, %fd56;
	cvt.rn.f32.f64 	%f1055, %fd57;
	add.s32 	%r315, %r315, 4;
	setp.ne.s32 	%p43, %r128, %r7;
	@%p43 bra 	$L__BB0_59;
	cvt.f64.f32 	%fd156, %f1055;
$L__BB0_61:
	setp.eq.s32 	%p44, %r6, 0;
	@%p44 bra 	$L__BB0_65;
	setp.eq.s32 	%p45, %r6, 1;
	cvt.rn.f64.u32 	%fd58, %r315;
	rcp.rn.f64 	%fd59, %fd58;
	add.f64 	%fd60, %fd59, %fd156;
	cvt.rn.f32.f64 	%f1055, %fd60;
	@%p45 bra 	$L__BB0_65;
	setp.eq.s32 	%p46, %r6, 2;
	add.s32 	%r129, %r315, 1;
	cvt.rn.f64.u32 	%fd61, %r129;
	rcp.rn.f64 	%fd62, %fd61;
	cvt.f64.f32 	%fd63, %f1055;
	add.f64 	%fd64, %fd62, %fd63;
	cvt.rn.f32.f64 	%f1055, %fd64;
	@%p46 bra 	$L__BB0_65;
	add.s32 	%r130, %r315, 2;
	cvt.rn.f64.u32 	%fd65, %r130;
	rcp.rn.f64 	%fd66, %fd65;
	cvt.f64.f32 	%fd67, %f1055;
	add.f64 	%fd68, %fd66, %fd67;
	cvt.rn.f32.f64 	%f1055, %fd68;
$L__BB0_65:
	sub.f32 	%f514, %f1055, %f113;
	mul.f32 	%f1056, %f1052, %f514;
$L__BB0_66:
	add.f32 	%f1057, %f1057, %f1056;
	abs.f32 	%f515, %f1056;
	abs.f32 	%f516, %f1057;
	mul.f32 	%f517, %f516, 0f0DA24260;
	setp.geu.f32 	%p47, %f515, %f517;
	add.s32 	%r30, %r313, 1;
	setp.lt.u32 	%p48, %r313, 2000000000;
	and.pred  	%p49, %p47, %p48;
	mov.u32 	%r313, %r30;
	@%p49 bra 	$L__BB0_55;
$L__BB0_67:
	setp.ne.s32 	%p59, %r2, 0;
	add.s32 	%r161, %r307, 2;
	cvt.rn.f32.u32 	%f603, %r161;
	fma.rn.f32 	%f129, %f315, %f603, %f316;
	@%p59 bra 	$L__BB0_69;
	fma.rn.f32 	%f734, %f129, 0fBBBB989D, 0f3F000000;
	cvt.sat.f32.f32 	%f735, %f734;
	mov.f32 	%f736, 0f4B400001;
	mov.f32 	%f737, 0f437C0000;
	fma.rm.f32 	%f738, %f735, %f737, %f736;
	add.f32 	%f739, %f738, 0fCB40007F;
	neg.f32 	%f740, %f739;
	fma.rn.f32 	%f741, %f129, 0fBFB8AA3B, %f740;
	fma.rn.f32 	%f742, %f129, 0fB2A57060, %f741;
	mov.b32 	%r207, %f738;
	shl.b32 	%r208, %r207, 23;
	mov.b32 	%f743, %r208;
	ex2.approx.ftz.f32 	%f744, %f742;
	mul.f32 	%f745, %f744, %f743;
	div.rn.f32 	%f1070, %f745, %f129;
	bra.uni 	$L__BB0_97;
$L__BB0_69:
	setp.leu.f32 	%p60, %f129, 0f3F800000;
	@%p60 bra 	$L__BB0_82;
	add.f32 	%f1061, %f129, %f2;
	rcp.rn.f32 	%f1062, %f1061;
	mov.f32 	%f1060, 0f7F7FFFFD;
	mov.b32 	%r316, 1;
	mov.f32 	%f1059, %f1062;
	bra.uni 	$L__BB0_79;
$L__BB0_71:
	not.b32 	%r182, %r316;
	sub.s32 	%r183, %r182, %r1;
	mad.lo.s32 	%r184, %r183, %r316, %r183;
	cvt.rn.f32.s32 	%f668, %r184;
	add.f32 	%f133, %f165, 0f40000000;
	fma.rn.f32 	%f669, %f166, %f668, %f133;
	rcp.rn.f32 	%f134, %f669;
	div.rn.f32 	%f670, %f668, %f167;
	add.f32 	%f135, %f133, %f670;
	mul.f32 	%f671, %f135, %f134;
	mul.f32 	%f1062, %f1062, %f671;
	add.f32 	%f672, %f671, 0fBF800000;
	abs.f32 	%f673, %f672;
	setp.le.f32 	%p79, %f673, 0f0DA24260;
	@%p79 bra 	$L__BB0_80;
	add.s32 	%r185, %r316, 2;
	sub.s32 	%r186, -2, %r33;
	mul.lo.s32 	%r187, %r186, %r185;
	cvt.rn.f32.s32 	%f674, %r187;
	add.f32 	%f137, %f133, 0f40000000;
	fma.rn.f32 	%f675, %f134, %f674, %f137;
	rcp.rn.f32 	%f138, %f675;
	div.rn.f32 	%f676, %f674, %f135;
	add.f32 	%f139, %f137, %f676;
	mul.f32 	%f677, %f139, %f138;
	mul.f32 	%f1062, %f1062, %f677;
	add.f32 	%f678, %f677, 0fBF800000;
	abs.f32 	%f679, %f678;
	setp.le.f32 	%p80, %f679, 0f0DA24260;
	@%p80 bra 	$L__BB0_80;
	add.s32 	%r188, %r316, 3;
	sub.s32 	%r189, -3, %r33;
	mul.lo.s32 	%r190, %r189, %r188;
	cvt.rn.f32.s32 	%f680, %r190;
	add.f32 	%f141, %f137, 0f40000000;
	fma.rn.f32 	%f681, %f138, %f680, %f141;
	rcp.rn.f32 	%f142, %f681;
	div.rn.f32 	%f682, %f680, %f139;
	add.f32 	%f143, %f141, %f682;
	mul.f32 	%f683, %f143, %f142;
	mul.f32 	%f1062, %f1062, %f683;
	add.f32 	%f684, %f683, 0fBF800000;
	abs.f32 	%f685, %f684;
	setp.le.f32 	%p81, %f685, 0f0DA24260;
	@%p81 bra 	$L__BB0_80;
	add.s32 	%r191, %r316, 4;
	sub.s32 	%r192, -4, %r33;
	mul.lo.s32 	%r193, %r192, %r191;
	cvt.rn.f32.s32 	%f686, %r193;
	add.f32 	%f145, %f141, 0f40000000;
	fma.rn.f32 	%f687, %f142, %f686, %f145;
	rcp.rn.f32 	%f146, %f687;
	div.rn.f32 	%f688, %f686, %f143;
	add.f32 	%f147, %f145, %f688;
	mul.f32 	%f689, %f147, %f146;
	mul.f32 	%f1062, %f1062, %f689;
	add.f32 	%f690, %f689, 0fBF800000;
	abs.f32 	%f691, %f690;
	setp.le.f32 	%p82, %f691, 0f0DA24260;
	@%p82 bra 	$L__BB0_80;
	add.s32 	%r194, %r316, 5;
	sub.s32 	%r195, -5, %r33;
	mul.lo.s32 	%r196, %r195, %r194;
	cvt.rn.f32.s32 	%f692, %r196;
	add.f32 	%f149, %f145, 0f40000000;
	fma.rn.f32 	%f693, %f146, %f692, %f149;
	rcp.rn.f32 	%f150, %f693;
	div.rn.f32 	%f694, %f692, %f147;
	add.f32 	%f151, %f149, %f694;
	mul.f32 	%f695, %f151, %f150;
	mul.f32 	%f1062, %f1062, %f695;
	add.f32 	%f696, %f695, 0fBF800000;
	abs.f32 	%f697, %f696;
	setp.le.f32 	%p83, %f697, 0f0DA24260;
	@%p83 bra 	$L__BB0_80;
	add.s32 	%r197, %r316, 6;
	sub.s32 	%r198, -6, %r33;
	mul.lo.s32 	%r199, %r198, %r197;
	cvt.rn.f32.s32 	%f698, %r199;
	add.f32 	%f153, %f149, 0f40000000;
	fma.rn.f32 	%f699, %f150, %f698, %f153;
	rcp.rn.f32 	%f154, %f699;
	div.rn.f32 	%f700, %f698, %f151;
	add.f32 	%f155, %f153, %f700;
	mul.f32 	%f701, %f155, %f154;
	mul.f32 	%f1062, %f1062, %f701;
	add.f32 	%f702, %f701, 0fBF800000;
	abs.f32 	%f703, %f702;
	setp.le.f32 	%p84, %f703, 0f0DA24260;
	@%p84 bra 	$L__BB0_80;
	add.s32 	%r200, %r316, 7;
	sub.s32 	%r201, -7, %r33;
	mul.lo.s32 	%r202, %r201, %r200;
	cvt.rn.f32.s32 	%f704, %r202;
	add.f32 	%f1061, %f153, 0f40000000;
	fma.rn.f32 	%f705, %f154, %f704, %f1061;
	rcp.rn.f32 	%f1059, %f705;
	div.rn.f32 	%f706, %f704, %f155;
	add.f32 	%f1060, %f1061, %f706;
	mul.f32 	%f707, %f1060, %f1059;
	mul.f32 	%f1062, %f1062, %f707;
	add.f32 	%f708, %f707, 0fBF800000;
	abs.f32 	%f709, %f708;
	setp.le.f32 	%p85, %f709, 0f0DA24260;
	@%p85 bra 	$L__BB0_80;
	add.s32 	%r316, %r316, 8;
	setp.eq.s32 	%p86, %r316, 2000000001;
	@%p86 bra 	$L__BB0_81;
$L__BB0_79:
	add.s32 	%r33, %r316, %r1;
	mul.lo.s32 	%r180, %r316, %r33;
	neg.s32 	%r181, %r180;
	cvt.rn.f32.s32 	%f662, %r181;
	add.f32 	%f165, %f1061, 0f40000000;
	fma.rn.f32 	%f663, %f1059, %f662, %f165;
	rcp.rn.f32 	%f166, %f663;
	div.rn.f32 	%f664, %f662, %f1060;
	add.f32 	%f167, %f165, %f664;
	mul.f32 	%f665, %f167, %f166;
	mul.f32 	%f1062, %f1062, %f665;
	add.f32 	%f666, %f665, 0fBF800000;
	abs.f32 	%f667, %f666;
	setp.gtu.f32 	%p78, %f667, 0f0DA24260;
	@%p78 bra 	$L__BB0_71;
$L__BB0_80:
	fma.rn.f32 	%f710, %f129, 0fBBBB989D, 0f3F000000;
	cvt.sat.f32.f32 	%f711, %f710;
	mov.f32 	%f712, 0f4B400001;
	mov.f32 	%f713, 0f437C0000;
	fma.rm.f32 	%f714, %f711, %f713, %f712;
	add.f32 	%f715, %f714, 0fCB40007F;
	neg.f32 	%f716, %f715;
	fma.rn.f32 	%f717, %f129, 0fBFB8AA3B, %f716;
	fma.rn.f32 	%f718, %f129, 0fB2A57060, %f717;
	mov.b32 	%r203, %f714;
	shl.b32 	%r204, %r203, 23;
	mov.b32 	%f719, %r204;
	ex2.approx.ftz.f32 	%f720, %f718;
	mul.f32 	%f721, %f720, %f719;
	mul.f32 	%f1070, %f1062, %f721;
	bra.uni 	$L__BB0_97;
$L__BB0_81:
	fma.rn.f32 	%f722, %f129, 0fBBBB989D, 0f3F000000;
	cvt.sat.f32.f32 	%f723, %f722;
	mov.f32 	%f724, 0f4B400001;
	mov.f32 	%f725, 0f437C0000;
	fma.rm.f32 	%f726, %f723, %f725, %f724;
	add.f32 	%f727, %f726, 0fCB40007F;
	neg.f32 	%f728, %f727;
	fma.rn.f32 	%f729, %f129, 0fBFB8AA3B, %f728;
	fma.rn.f32 	%f730, %f129, 0fB2A57060, %f729;
	mov.b32 	%r205, %f726;
	shl.b32 	%r206, %r205, 23;
	mov.b32 	%f731, %r206;
	ex2.approx.ftz.f32 	%f732, %f730;
	mul.f32 	%f733, %f732, %f731;
	mul.f32 	%f1070, %f1062, %f733;
	bra.uni 	$L__BB0_97;
$L__BB0_82:
	setp.ne.s32 	%p61, %r1, 0;
	mov.f32 	%f1070, %f1;
	@%p61 bra 	$L__BB0_84;
	setp.lt.f32 	%p62, %f129, 0f00800000;
	mul.f32 	%f604, %f129, 0f4B000000;
	selp.f32 	%f605, %f604, %f129, %p62;
	selp.f32 	%f606, 0fC1B80000, 0f00000000, %p62;
	mov.b32 	%r162, %f605;
	add.s32 	%r163, %r162, -1059760811;
	and.b32  	%r164, %r163, -8388608;
	sub.s32 	%r165, %r162, %r164;
	mov.b32 	%f607, %r165;
	cvt.rn.f32.s32 	%f608, %r164;
	fma.rn.f32 	%f609, %f608, 0f34000000, %f606;
	add.f32 	%f610, %f607, 0fBF800000;
	fma.rn.f32 	%f611, %f610, 0fBE055027, 0f3E1039F6;
	fma.rn.f32 	%f612, %f611, %f610, 0fBDF8CDCC;
	fma.rn.f32 	%f613, %f612, %f610, 0f3E0F2955;
	fma.rn.f32 	%f614, %f613, %f610, 0fBE2AD8B9;
	fma.rn.f32 	%f615, %f614, %f610, 0f3E4CED0B;
	fma.rn.f32 	%f616, %f615, %f610, 0fBE7FFF22;
	fma.rn.f32 	%f617, %f616, %f610, 0f3EAAAA78;
	fma.rn.f32 	%f618, %f617, %f610, 0fBF000000;
	mul.f32 	%f619, %f610, %f618;
	fma.rn.f32 	%f620, %f619, %f610, %f610;
	fma.rn.f32 	%f621, %f609, 0f3F317218, %f620;
	setp.gt.u32 	%p63, %r162, 2139095039;
	fma.rn.f32 	%f622, %f605, 0f7F800000, 0f7F800000;
	selp.f32 	%f623, %f622, %f621, %p63;
	setp.eq.f32 	%p64, %f605, 0f00000000;
	mov.f32 	%f624, 0fBF13C468;
	sub.f32 	%f625, %f624, %f623;
	selp.f32 	%f1070, 0f7F800000, %f625, %p64;
$L__BB0_84:
	neg.f32 	%f174, %f129;
	setp.lt.f32 	%p65, %f129, 0f00800000;
	mul.f32 	%f627, %f129, 0f4B000000;
	selp.f32 	%f628, %f627, %f129, %p65;
	selp.f32 	%f629, 0fC1B80000, 0f00000000, %p65;
	mov.b32 	%r167, %f628;
	add.s32 	%r168, %r167, -1059760811;
	and.b32  	%r169, %r168, -8388608;
	sub.s32 	%r170, %r167, %r169;
	mov.b32 	%f630, %r170;
	cvt.rn.f32.s32 	%f631, %r169;
	fma.rn.f32 	%f632, %f631, 0f34000000, %f629;
	add.f32 	%f633, %f630, 0fBF800000;
	fma.rn.f32 	%f634, %f633, 0fBE055027, 0f3E1039F6;
	fma.rn.f32 	%f635, %f634, %f633, 0fBDF8CDCC;
	fma.rn.f32 	%f636, %f635, %f633, 0f3E0F2955;
	fma.rn.f32 	%f637, %f636, %f633, 0fBE2AD8B9;
	fma.rn.f32 	%f638, %f637, %f633, 0f3E4CED0B;
	fma.rn.f32 	%f639, %f638, %f633, 0fBE7FFF22;
	fma.rn.f32 	%f640, %f639, %f633, 0f3EAAAA78;
	fma.rn.f32 	%f641, %f640, %f633, 0fBF000000;
	mul.f32 	%f642, %f633, %f641;
	fma.rn.f32 	%f643, %f642, %f633, %f633;
	fma.rn.f32 	%f644, %f632, 0f3F317218, %f643;
	setp.gt.u32 	%p66, %r167, 2139095039;
	fma.rn.f32 	%f645, %f628, 0f7F800000, 0f7F800000;
	selp.f32 	%f646, %f645, %f644, %p66;
	setp.eq.f32 	%p67, %f628, 0f00000000;
	selp.f32 	%f175, 0fFF800000, %f646, %p67;
	mov.b32 	%r317, 1;
	mov.f32 	%f1065, 0f3F800000;
$L__BB0_85:
	cvt.rn.f32.u32 	%f647, %r317;
	div.rn.f32 	%f648, %f174, %f647;
	mul.f32 	%f1065, %f1065, %f648;
	setp.ne.s32 	%p68, %r317, %r1;
	@%p68 bra 	$L__BB0_160;
	setp.lt.s32 	%p69, %r1, 1;
	mov.f32 	%f1068, 0fBF13C468;
	@%p69 bra 	$L__BB0_95;
	setp.lt.u32 	%p70, %r5, 3;
	mov.b32 	%r319, 1;
	mov.f64 	%fd157, 0dBFE2788D00000000;
	@%p70 bra 	$L__BB0_91;
	mov.b32 	%r319, 1;
	mov.f32 	%f1068, 0fBF13C468;
$L__BB0_89:
	cvt.rn.f64.u32 	%fd70, %r319;
	rcp.rn.f64 	%fd71, %fd70;
	cvt.f64.f32 	%fd72, %f1068;
	add.f64 	%fd73, %fd71, %fd72;
	cvt.rn.f32.f64 	%f654, %fd73;
	add.s32 	%r174, %r319, 1;
	cvt.rn.f64.u32 	%fd74, %r174;
	rcp.rn.f64 	%fd75, %fd74;
	cvt.f64.f32 	%fd76, %f654;
	add.f64 	%fd77, %fd75, %fd76;
	cvt.rn.f32.f64 	%f655, %fd77;
	add.s32 	%r175, %r319, 2;
	cvt.rn.f64.u32 	%fd78, %r175;
	rcp.rn.f64 	%fd79, %fd78;
	cvt.f64.f32 	%fd80, %f655;
	add.f64 	%fd81, %fd79, %fd80;
	cvt.rn.f32.f64 	%f656, %fd81;
	add.s32 	%r176, %r319, 3;
	cvt.rn.f64.u32 	%fd82, %r176;
	rcp.rn.f64 	%fd83, %fd82;
	cvt.f64.f32 	%fd84, %f656;
	add.f64 	%fd85, %fd83, %fd84;
	cvt.rn.f32.f64 	%f1068, %fd85;
	add.s32 	%r319, %r319, 4;
	setp.ne.s32 	%p71, %r176, %r7;
	@%p71 bra 	$L__BB0_89;
	cvt.f64.f32 	%fd157, %f1068;
$L__BB0_91:
	setp.eq.s32 	%p72, %r6, 0;
	@%p72 bra 	$L__BB0_95;
	setp.eq.s32 	%p73, %r6, 1;
	cvt.rn.f64.u32 	%fd86, %r319;
	rcp.rn.f64 	%fd87, %fd86;
	add.f64 	%fd88, %fd87, %fd157;
	cvt.rn.f32.f64 	%f1068, %fd88;
	@%p73 bra 	$L__BB0_95;
	setp.eq.s32 	%p74, %r6, 2;
	add.s32 	%r177, %r319, 1;
	cvt.rn.f64.u32 	%fd89, %r177;
	rcp.rn.f64 	%fd90, %fd89;
	cvt.f64.f32 	%fd91, %f1068;
	add.f64 	%fd92, %fd90, %fd91;
	cvt.rn.f32.f64 	%f1068, %fd92;
	@%p74 bra 	$L__BB0_95;
	add.s32 	%r178, %r319, 2;
	cvt.rn.f64.u32 	%fd93, %r178;
	rcp.rn.f64 	%fd94, %fd93;
	cvt.f64.f32 	%fd95, %f1068;
	add.f64 	%fd96, %fd94, %fd95;
	cvt.rn.f32.f64 	%f1068, %fd96;
$L__BB0_95:
	sub.f32 	%f657, %f1068, %f175;
	mul.f32 	%f1069, %f1065, %f657;
$L__BB0_96:
	add.f32 	%f1070, %f1070, %f1069;
	abs.f32 	%f658, %f1069;
	abs.f32 	%f659, %f1070;
	mul.f32 	%f660, %f659, 0f0DA24260;
	setp.geu.f32 	%p75, %f658, %f660;
	add.s32 	%r38, %r317, 1;
	setp.lt.u32 	%p76, %r317, 2000000000;
	and.pred  	%p77, %p75, %p76;
	mov.u32 	%r317, %r38;
	@%p77 bra 	$L__BB0_85;
$L__BB0_97:
	setp.ne.s32 	%p87, %r2, 0;
	add.s32 	%r209, %r307, 3;
	cvt.rn.f32.u32 	%f746, %r209;
	fma.rn.f32 	%f191, %f315, %f746, %f316;
	@%p87 bra 	$L__BB0_99;
	fma.rn.f32 	%f877, %f191, 0fBBBB989D, 0f3F000000;
	cvt.sat.f32.f32 	%f878, %f877;
	mov.f32 	%f879, 0f4B400001;
	mov.f32 	%f880, 0f437C0000;
	fma.rm.f32 	%f881, %f878, %f880, %f879;
	add.f32 	%f882, %f881, 0fCB40007F;
	neg.f32 	%f883, %f882;
	fma.rn.f32 	%f884, %f191, 0fBFB8AA3B, %f883;
	fma.rn.f32 	%f885, %f191, 0fB2A57060, %f884;
	mov.b32 	%r255, %f881;
	shl.b32 	%r256, %r255, 23;
	mov.b32 	%f886, %r256;
	ex2.approx.ftz.f32 	%f887, %f885;
	mul.f32 	%f888, %f887, %f886;
	div.rn.f32 	%f1083, %f888, %f191;
	bra.uni 	$L__BB0_127;
$L__BB0_99:
	setp.leu.f32 	%p88, %f191, 0f3F800000;
	@%p88 bra 	$L__BB0_112;
	add.f32 	%f1074, %f191, %f2;
	rcp.rn.f32 	%f1075, %f1074;
	mov.f32 	%f1073, 0f7F7FFFFD;
	mov.b32 	%r320, 1;
	mov.f32 	%f1072, %f1075;
	bra.uni 	$L__BB0_109;
$L__BB0_101:
	not.b32 	%r230, %r320;
	sub.s32 	%r231, %r230, %r1;
	mad.lo.s32 	%r232, %r231, %r320, %r231;
	cvt.rn.f32.s32 	%f811, %r232;
	add.f32 	%f195, %f227, 0f40000000;
	fma.rn.f32 	%f812, %f228, %f811, %f195;
	rcp.rn.f32 	%f196, %f812;
	div.rn.f32 	%f813, %f811, %f229;
	add.f32 	%f197, %f195, %f813;
	mul.f32 	%f814, %f197, %f196;
	mul.f32 	%f1075, %f1075, %f814;
	add.f32 	%f815, %f814, 0fBF800000;
	abs.f32 	%f816, %f815;
	setp.le.f32 	%p107, %f816, 0f0DA24260;
	@%p107 bra 	$L__BB0_110;
	add.s32 	%r233, %r320, 2;
	sub.s32 	%r234, -2, %r41;
	mul.lo.s32 	%r235, %r234, %r233;
	cvt.rn.f32.s32 	%f817, %r235;
	add.f32 	%f199, %f195, 0f40000000;
	fma.rn.f32 	%f818, %f196, %f817, %f199;
	rcp.rn.f32 	%f200, %f818;
	div.rn.f32 	%f819, %f817, %f197;
	add.f32 	%f201, %f199, %f819;
	mul.f32 	%f820, %f201, %f200;
	mul.f32 	%f1075, %f1075, %f820;
	add.f32 	%f821, %f820, 0fBF800000;
	abs.f32 	%f822, %f821;
	setp.le.f32 	%p108, %f822, 0f0DA24260;
	@%p108 bra 	$L__BB0_110;
	add.s32 	%r236, %r320, 3;
	sub.s32 	%r237, -3, %r41;
	mul.lo.s32 	%r238, %r237, %r236;
	cvt.rn.f32.s32 	%f823, %r238;
	add.f32 	%f203, %f199, 0f40000000;
	fma.rn.f32 	%f824, %f200, %f823, %f203;
	rcp.rn.f32 	%f204, %f824;
	div.rn.f32 	%f825, %f823, %f201;
	add.f32 	%f205, %f203, %f825;
	mul.f32 	%f826, %f205, %f204;
	mul.f32 	%f1075, %f1075, %f826;
	add.f32 	%f827, %f826, 0fBF800000;
	abs.f32 	%f828, %f827;
	setp.le.f32 	%p109, %f828, 0f0DA24260;
	@%p109 bra 	$L__BB0_110;
	add.s32 	%r239, %r320, 4;
	sub.s32 	%r240, -4, %r41;
	mul.lo.s32 	%r241, %r240, %r239;
	cvt.rn.f32.s32 	%f829, %r241;
	add.f32 	%f207, %f203, 0f40000000;
	fma.rn.f32 	%f830, %f204, %f829, %f207;
	rcp.rn.f32 	%f208, %f830;
	div.rn.f32 	%f831, %f829, %f205;
	add.f32 	%f209, %f207, %f831;
	mul.f32 	%f832, %f209, %f208;
	mul.f32 	%f1075, %f1075, %f832;
	add.f32 	%f833, %f832, 0fBF800000;
	abs.f32 	%f834, %f833;
	setp.le.f32 	%p110, %f834, 0f0DA24260;
	@%p110 bra 	$L__BB0_110;
	add.s32 	%r242, %r320, 5;
	sub.s32 	%r243, -5, %r41;
	mul.lo.s32 	%r244, %r243, %r242;
	cvt.rn.f32.s32 	%f835, %r244;
	add.f32 	%f211, %f207, 0f40000000;
	fma.rn.f32 	%f836, %f208, %f835, %f211;
	rcp.rn.f32 	%f212, %f836;
	div.rn.f32 	%f837, %f835, %f209;
	add.f32 	%f213, %f211, %f837;
	mul.f32 	%f838, %f213, %f212;
	mul.f32 	%f1075, %f1075, %f838;
	add.f32 	%f839, %f838, 0fBF800000;
	abs.f32 	%f840, %f839;
	setp.le.f32 	%p111, %f840, 0f0DA24260;
	@%p111 bra 	$L__BB0_110;
	add.s32 	%r245, %r320, 6;
	sub.s32 	%r246, -6, %r41;
	mul.lo.s32 	%r247, %r246, %r245;
	cvt.rn.f32.s32 	%f841, %r247;
	add.f32 	%f215, %f211, 0f40000000;
	fma.rn.f32 	%f842, %f212, %f841, %f215;
	rcp.rn.f32 	%f216, %f842;
	div.rn.f32 	%f843, %f841, %f213;
	add.f32 	%f217, %f215, %f843;
	mul.f32 	%f844, %f217, %f216;
	mul.f32 	%f1075, %f1075, %f844;
	add.f32 	%f845, %f844, 0fBF800000;
	abs.f32 	%f846, %f845;
	setp.le.f32 	%p112, %f846, 0f0DA24260;
	@%p112 bra 	$L__BB0_110;
	add.s32 	%r248, %r320, 7;
	sub.s32 	%r249, -7, %r41;
	mul.lo.s32 	%r250, %r249, %r248;
	cvt.rn.f32.s32 	%f847, %r250;
	add.f32 	%f1074, %f215, 0f40000000;
	fma.rn.f32 	%f848, %f216, %f847, %f1074;
	rcp.rn.f32 	%f1072, %f848;
	div.rn.f32 	%f849, %f847, %f217;
	add.f32 	%f1073, %f1074, %f849;
	mul.f32 	%f850, %f1073, %f1072;
	mul.f32 	%f1075, %f1075, %f850;
	add.f32 	%f851, %f850, 0fBF800000;
	abs.f32 	%f852, %f851;
	setp.le.f32 	%p113, %f852, 0f0DA24260;
	@%p113 bra 	$L__BB0_110;
	add.s32 	%r320, %r320, 8;
	setp.eq.s32 	%p114, %r320, 2000000001;
	@%p114 bra 	$L__BB0_111;
$L__BB0_109:
	add.s32 	%r41, %r320, %r1;
	mul.lo.s32 	%r228, %r320, %r41;
	neg.s32 	%r229, %r228;
	cvt.rn.f32.s32 	%f805, %r229;
	add.f32 	%f227, %f1074, 0f40000000;
	fma.rn.f32 	%f806, %f1072, %f805, %f227;
	rcp.rn.f32 	%f228, %f806;
	div.rn.f32 	%f807, %f805, %f1073;
	add.f32 	%f229, %f227, %f807;
	mul.f32 	%f808, %f229, %f228;
	mul.f32 	%f1075, %f1075, %f808;
	add.f32 	%f809, %f808, 0fBF800000;
	abs.f32 	%f810, %f809;
	setp.gtu.f32 	%p106, %f810, 0f0DA24260;
	@%p106 bra 	$L__BB0_101;
$L__BB0_110:
	fma.rn.f32 	%f853, %f191, 0fBBBB989D, 0f3F000000;
	cvt.sat.f32.f32 	%f854, %f853;
	mov.f32 	%f855, 0f4B400001;
	mov.f32 	%f856, 0f437C0000;
	fma.rm.f32 	%f857, %f854, %f856, %f855;
	add.f32 	%f858, %f857, 0fCB40007F;
	neg.f32 	%f859, %f858;
	fma.rn.f32 	%f860, %f191, 0fBFB8AA3B, %f859;
	fma.rn.f32 	%f861, %f191, 0fB2A57060, %f860;
	mov.b32 	%r251, %f857;
	shl.b32 	%r252, %r251, 23;
	mov.b32 	%f862, %r252;
	ex2.approx.ftz.f32 	%f863, %f861;
	mul.f32 	%f864, %f863, %f862;
	mul.f32 	%f1083, %f1075, %f864;
	bra.uni 	$L__BB0_127;
$L__BB0_111:
	fma.rn.f32 	%f865, %f191, 0fBBBB989D, 0f3F000000;
	cvt.sat.f32.f32 	%f866, %f865;
	mov.f32 	%f867, 0f4B400001;
	mov.f32 	%f868, 0f437C0000;
	fma.rm.f32 	%f869, %f866, %f868, %f867;
	add.f32 	%f870, %f869, 0fCB40007F;
	neg.f32 	%f871, %f870;
	fma.rn.f32 	%f872, %f191, 0fBFB8AA3B, %f871;
	fma.rn.f32 	%f873, %f191, 0fB2A57060, %f872;
	mov.b32 	%r253, %f869;
	shl.b32 	%r254, %r253, 23;
	mov.b32 	%f874, %r254;
	ex2.approx.ftz.f32 	%f875, %f873;
	mul.f32 	%f876, %f875, %f874;
	mul.f32 	%f1083, %f1075, %f876;
	bra.uni 	$L__BB0_127;
$L__BB0_112:
	setp.ne.s32 	%p89, %r1, 0;
	mov.f32 	%f1083, %f1;
	@%p89 bra 	$L__BB0_114;
	setp.lt.f32 	%p90, %f191, 0f00800000;
	mul.f32 	%f747, %f191, 0f4B000000;
	selp.f32 	%f748, %f747, %f191, %p90;
	selp.f32 	%f749, 0fC1B80000, 0f00000000, %p90;
	mov.b32 	%r210, %f748;
	add.s32 	%r211, %r210, -1059760811;
	and.b32  	%r212, %r211, -8388608;
	sub.s32 	%r213, %r210, %r212;
	mov.b32 	%f750, %r213;
	cvt.rn.f32.s32 	%f751, %r212;
	fma.rn.f32 	%f752, %f751, 0f34000000, %f749;
	add.f32 	%f753, %f750, 0fBF800000;
	fma.rn.f32 	%f754, %f753, 0fBE055027, 0f3E1039F6;
	fma.rn.f32 	%f755, %f754, %f753, 0fBDF8CDCC;
	fma.rn.f32 	%f756, %f755, %f753, 0f3E0F2955;
	fma.rn.f32 	%f757, %f756, %f753, 0fBE2AD8B9;
	fma.rn.f32 	%f758, %f757, %f753, 0f3E4CED0B;
	fma.rn.f32 	%f759, %f758, %f753, 0fBE7FFF22;
	fma.rn.f32 	%f760, %f759, %f753, 0f3EAAAA78;
	fma.rn.f32 	%f761, %f760, %f753, 0fBF000000;
	mul.f32 	%f762, %f753, %f761;
	fma.rn.f32 	%f763, %f762, %f753, %f753;
	fma.rn.f32 	%f764, %f752, 0f3F317218, %f763;
	setp.gt.u32 	%p91, %r210, 2139095039;
	fma.rn.f32 	%f765, %f748, 0f7F800000, 0f7F800000;
	selp.f32 	%f766, %f765, %f764, %p91;
	setp.eq.f32 	%p92, %f748, 0f00000000;
	mov.f32 	%f767, 0fBF13C468;
	sub.f32 	%f768, %f767, %f766;
	selp.f32 	%f1083, 0f7F800000, %f768, %p92;
$L__BB0_114:
	neg.f32 	%f236, %f191;
	setp.lt.f32 	%p93, %f191, 0f00800000;
	mul.f32 	%f770, %f191, 0f4B000000;
	selp.f32 	%f771, %f770, %f191, %p93;
	selp.f32 	%f772, 0fC1B80000, 0f00000000, %p93;
	mov.b32 	%r215, %f771;
	add.s32 	%r216, %r215, -1059760811;
	and.b32  	%r217, %r216, -8388608;
	sub.s32 	%r218, %r215, %r217;
	mov.b32 	%f773, %r218;
	cvt.rn.f32.s32 	%f774, %r217;
	fma.rn.f32 	%f775, %f774, 0f34000000, %f772;
	add.f32 	%f776, %f773, 0fBF800000;
	fma.rn.f32 	%f777, %f776, 0fBE055027, 0f3E1039F6;
	fma.rn.f32 	%f778, %f777, %f776, 0fBDF8CDCC;
	fma.rn.f32 	%f779, %f778, %f776, 0f3E0F2955;
	fma.rn.f32 	%f780, %f779, %f776, 0fBE2AD8B9;
	fma.rn.f32 	%f781, %f780, %f776, 0f3E4CED0B;
	fma.rn.f32 	%f782, %f781, %f776, 0fBE7FFF22;
	fma.rn.f32 	%f783, %f782, %f776, 0f3EAAAA78;
	fma.rn.f32 	%f784, %f783, %f776, 0fBF000000;
	mul.f32 	%f785, %f776, %f784;
	fma.rn.f32 	%f786, %f785, %f776, %f776;
	fma.rn.f32 	%f787, %f775, 0f3F317218, %f786;
	setp.gt.u32 	%p94, %r215, 2139095039;
	fma.rn.f32 	%f788, %f771, 0f7F800000, 0f7F800000;
	selp.f32 	%f789, %f788, %f787, %p94;
	setp.eq.f32 	%p95, %f771, 0f00000000;
	selp.f32 	%f237, 0fFF800000, %f789, %p95;
	mov.b32 	%r321, 1;
	mov.f32 	%f1078, 0f3F800000;
$L__BB0_115:
	cvt.rn.f32.u32 	%f790, %r321;
	div.rn.f32 	%f791, %f236, %f790;
	mul.f32 	%f1078, %f1078, %f791;
	setp.ne.s32 	%p96, %r321, %r1;
	@%p96 bra 	$L__BB0_161;
	setp.lt.s32 	%p97, %r1, 1;
	mov.f32 	%f1081, 0fBF13C468;
	@%p97 bra 	$L__BB0_125;
	setp.lt.u32 	%p98, %r5, 3;
	mov.b32 	%r323, 1;
	mov.f64 	%fd158, 0dBFE2788D00000000;
	@%p98 bra 	$L__BB0_121;
	mov.b32 	%r323, 1;
	mov.f32 	%f1081, 0fBF13C468;
$L__BB0_119:
	cvt.rn.f64.u32 	%fd98, %r323;
	rcp.rn.f64 	%fd99, %fd98;
	cvt.f64.f32 	%fd100, %f1081;
	add.f64 	%fd101, %fd99, %fd100;
	cvt.rn.f32.f64 	%f797, %fd101;
	add.s32 	%r222, %r323, 1;
	cvt.rn.f64.u32 	%fd102, %r222;
	rcp.rn.f64 	%fd103, %fd102;
	cvt.f64.f32 	%fd104, %f797;
	add.f64 	%fd105, %fd103, %fd104;
	cvt.rn.f32.f64 	%f798, %fd105;
	add.s32 	%r223, %r323, 2;
	cvt.rn.f64.u32 	%fd106, %r223;
	rcp.rn.f64 	%fd107, %fd106;
	cvt.f64.f32 	%fd108, %f798;
	add.f64 	%fd109, %fd107, %fd108;
	cvt.rn.f32.f64 	%f799, %fd109;
	add.s32 	%r224, %r323, 3;
	cvt.rn.f64.u32 	%fd110, %r224;
	rcp.rn.f64 	%fd111, %fd110;
	cvt.f64.f32 	%fd112, %f799;
	add.f64 	%fd113, %fd111, %fd112;
	cvt.rn.f32.f64 	%f1081, %fd113;
	add.s32 	%r323, %r323, 4;
	setp.ne.s32 	%p99, %r224, %r7;
	@%p99 bra 	$L__BB0_119;
	cvt.f64.f32 	%fd158, %f1081;
$L__BB0_121:
	setp.eq.s32 	%p100, %r6, 0;
	@%p100 bra 	$L__BB0_125;
	setp.eq.s32 	%p101, %r6, 1;
	cvt.rn.f64.u32 	%fd114, %r323;
	rcp.rn.f64 	%fd115, %fd114;
	add.f64 	%fd116, %fd115, %fd158;
	cvt.rn.f32.f64 	%f1081, %fd116;
	@%p101 bra 	$L__BB0_125;
	setp.eq.s32 	%p102, %r6, 2;
	add.s32 	%r225, %r323, 1;
	cvt.rn.f64.u32 	%fd117, %r225;
	rcp.rn.f64 	%fd118, %fd117;
	cvt.f64.f32 	%fd119, %f1081;
	add.f64 	%fd120, %fd118, %fd119;
	cvt.rn.f32.f64 	%f1081, %fd120;
	@%p102 bra 	$L__BB0_125;
	add.s32 	%r226, %r323, 2;
	cvt.rn.f64.u32 	%fd121, %r226;
	rcp.rn.f64 	%fd122, %fd121;
	cvt.f64.f32 	%fd123, %f1081;
	add.f64 	%fd124, %fd122, %fd123;
	cvt.rn.f32.f64 	%f1081, %fd124;
$L__BB0_125:
	sub.f32 	%f800, %f1081, %f237;
	mul.f32 	%f1082, %f1078, %f800;
$L__BB0_126:
	add.f32 	%f1083, %f1083, %f1082;
	abs.f32 	%f801, %f1082;
	abs.f32 	%f802, %f1083;
	mul.f32 	%f803, %f802, 0f0DA24260;
	setp.geu.f32 	%p103, %f801, %f803;
	add.s32 	%r46, %r321, 1;
	setp.lt.u32 	%p104, %r321, 2000000000;
	and.pred  	%p105, %p103, %p104;
	mov.u32 	%r321, %r46;
	@%p105 bra 	$L__BB0_115;
$L__BB0_127:
	add.s32 	%r257, %r4, %r307;
	mul.wide.s32 	%rd3, %r257, 4;
	add.s64 	%rd4, %rd1, %rd3;
	st.global.v4.f32 	[%rd4], {%f1044, %f1057, %f1070, %f1083};
	add.s32 	%r307, %r307, 4;
	setp.gt.s32 	%p115, %r307, %r8;
	@%p115 bra 	$L__BB0_5;
	bra.uni 	$L__BB0_3;
$L__BB0_128:
	setp.leu.f32 	%p118, %f253, 0f3F800000;
	@%p118 bra 	$L__BB0_141;
	add.f32 	%f1087, %f253, %f4;
	rcp.rn.f32 	%f1088, %f1087;
	mov.f32 	%f1086, 0f7F7FFFFD;
	mov.b32 	%r325, 1;
	mov.f32 	%f1085, %f1088;
	bra.uni 	$L__BB0_138;
$L__BB0_130:
	not.b32 	%r278, %r325;
	sub.s32 	%r279, %r278, %r1;
	mad.lo.s32 	%r280, %r279, %r325, %r279;
	cvt.rn.f32.s32 	%f954, %r280;
	add.f32 	%f257, %f289, 0f40000000;
	fma.rn.f32 	%f955, %f290, %f954, %f257;
	rcp.rn.f32 	%f258, %f955;
	div.rn.f32 	%f956, %f954, %f291;
	add.f32 	%f259, %f257, %f956;
	mul.f32 	%f957, %f259, %f258;
	mul.f32 	%f1088, %f1088, %f957;
	add.f32 	%f958, %f957, 0fBF800000;
	abs.f32 	%f959, %f958;
	setp.le.f32 	%p137, %f959, 0f0DA24260;
	@%p137 bra 	$L__BB0_139;
	add.s32 	%r281, %r325, 2;
	sub.s32 	%r282, -2, %r51;
	mul.lo.s32 	%r283, %r282, %r281;
	cvt.rn.f32.s32 	%f960, %r283;
	add.f32 	%f261, %f257, 0f40000000;
	fma.rn.f32 	%f961, %f258, %f960, %f261;
	rcp.rn.f32 	%f262, %f961;
	div.rn.f32 	%f962, %f960, %f259;
	add.f32 	%f263, %f261, %f962;
	mul.f32 	%f963, %f263, %f262;
	mul.f32 	%f1088, %f1088, %f963;
	add.f32 	%f964, %f963, 0fBF800000;
	abs.f32 	%f965, %f964;
	setp.le.f32 	%p138, %f965, 0f0DA24260;
	@%p138 bra 	$L__BB0_139;
	add.s32 	%r284, %r325, 3;
	sub.s32 	%r285, -3, %r51;
	mul.lo.s32 	%r286, %r285, %r284;
	cvt.rn.f32.s32 	%f966, %r286;
	add.f32 	%f265, %f261, 0f40000000;
	fma.rn.f32 	%f967, %f262, %f966, %f265;
	rcp.rn.f32 	%f266, %f967;
	div.rn.f32 	%f968, %f966, %f263;
	add.f32 	%f267, %f265, %f968;
	mul.f32 	%f969, %f267, %f266;
	mul.f32 	%f1088, %f1088, %f969;
	add.f32 	%f970, %f969, 0fBF800000;
	abs.f32 	%f971, %f970;
	setp.le.f32 	%p139, %f971, 0f0DA24260;
	@%p139 bra 	$L__BB0_139;
	add.s32 	%r287, %r325, 4;
	sub.s32 	%r288, -4, %r51;
	mul.lo.s32 	%r289, %r288, %r287;
	cvt.rn.f32.s32 	%f972, %r289;
	add.f32 	%f269, %f265, 0f40000000;
	fma.rn.f32 	%f973, %f266, %f972, %f269;
	rcp.rn.f32 	%f270, %f973;
	div.rn.f32 	%f974, %f972, %f267;
	add.f32 	%f271, %f269, %f974;
	mul.f32 	%f975, %f271, %f270;
	mul.f32 	%f1088, %f1088, %f975;
	add.f32 	%f976, %f975, 0fBF800000;
	abs.f32 	%f977, %f976;
	setp.le.f32 	%p140, %f977, 0f0DA24260;
	@%p140 bra 	$L__BB0_139;
	add.s32 	%r290, %r325, 5;
	sub.s32 	%r291, -5, %r51;
	mul.lo.s32 	%r292, %r291, %r290;
	cvt.rn.f32.s32 	%f978, %r292;
	add.f32 	%f273, %f269, 0f40000000;
	fma.rn.f32 	%f979, %f270, %f978, %f273;
	rcp.rn.f32 	%f274, %f979;
	div.rn.f32 	%f980, %f978, %f271;
	add.f32 	%f275, %f273, %f980;
	mul.f32 	%f981, %f275, %f274;
	mul.f32 	%f1088, %f1088, %f981;
	add.f32 	%f982, %f981, 0fBF800000;
	abs.f32 	%f983, %f982;
	setp.le.f32 	%p141, %f983, 0f0DA24260;
	@%p141 bra 	$L__BB0_139;
	add.s32 	%r293, %r325, 6;
	sub.s32 	%r294, -6, %r51;
	mul.lo.s32 	%r295, %r294, %r293;
	cvt.rn.f32.s32 	%f984, %r295;
	add.f32 	%f277, %f273, 0f40000000;
	fma.rn.f32 	%f985, %f274, %f984, %f277;
	rcp.rn.f32 	%f278, %f985;
	div.rn.f32 	%f986, %f984, %f275;
	add.f32 	%f279, %f277, %f986;
	mul.f32 	%f987, %f279, %f278;
	mul.f32 	%f1088, %f1088, %f987;
	add.f32 	%f988, %f987, 0fBF800000;
	abs.f32 	%f989, %f988;
	setp.le.f32 	%p142, %f989, 0f0DA24260;
	@%p142 bra 	$L__BB0_139;
	add.s32 	%r296, %r325, 7;
	sub.s32 	%r297, -7, %r51;
	mul.lo.s32 	%r298, %r297, %r296;
	cvt.rn.f32.s32 	%f990, %r298;
	add.f32 	%f1087, %f277, 0f40000000;
	fma.rn.f32 	%f991, %f278, %f990, %f1087;
	rcp.rn.f32 	%f1085, %f991;
	div.rn.f32 	%f992, %f990, %f279;
	add.f32 	%f1086, %f1087, %f992;
	mul.f32 	%f993, %f1086, %f1085;
	mul.f32 	%f1088, %f1088, %f993;
	add.f32 	%f994, %f993, 0fBF800000;
	abs.f32 	%f995, %f994;
	setp.le.f32 	%p143, %f995, 0f0DA24260;
	@%p143 bra 	$L__BB0_139;
	add.s32 	%r325, %r325, 8;
	setp.eq.s32 	%p144, %r325, 2000000001;
	@%p144 bra 	$L__BB0_140;
$L__BB0_138:
	add.s32 	%r51, %r325, %r1;
	mul.lo.s32 	%r276, %r325, %r51;
	neg.s32 	%r277, %r276;
	cvt.rn.f32.s32 	%f948, %r277;
	add.f32 	%f289, %f1087, 0f40000000;
	fma.rn.f32 	%f949, %f1085, %f948, %f289;
	rcp.rn.f32 	%f290, %f949;
	div.rn.f32 	%f950, %f948, %f1086;
	add.f32 	%f291, %f289, %f950;
	mul.f32 	%f951, %f291, %f290;
	mul.f32 	%f1088, %f1088, %f951;
	add.f32 	%f952, %f951, 0fBF800000;
	abs.f32 	%f953, %f952;
	setp.gtu.f32 	%p136, %f953, 0f0DA24260;
	@%p136 bra 	$L__BB0_130;
$L__BB0_139:
	fma.rn.f32 	%f996, %f253, 0fBBBB989D, 0f3F000000;
	cvt.sat.f32.f32 	%f997, %f996;
	mov.f32 	%f998, 0f4B400001;
	mov.f32 	%f999, 0f437C0000;
	fma.rm.f32 	%f1000, %f997, %f999, %f998;
	add.f32 	%f1001, %f1000, 0fCB40007F;
	neg.f32 	%f1002, %f1001;
	fma.rn.f32 	%f1003, %f253, 0fBFB8AA3B, %f1002;
	fma.rn.f32 	%f1004, %f253, 0fB2A57060, %f1003;
	mov.b32 	%r299, %f1000;
	shl.b32 	%r300, %r299, 23;
	mov.b32 	%f1005, %r300;
	ex2.approx.ftz.f32 	%f1006, %f1004;
	mul.f32 	%f1007, %f1006, %f1005;
	mul.f32 	%f1096, %f1088, %f1007;
	bra.uni 	$L__BB0_156;
$L__BB0_140:
	fma.rn.f32 	%f1008, %f253, 0fBBBB989D, 0f3F000000;
	cvt.sat.f32.f32 	%f1009, %f1008;
	mov.f32 	%f1010, 0f4B400001;
	mov.f32 	%f1011, 0f437C0000;
	fma.rm.f32 	%f1012, %f1009, %f1011, %f1010;
	add.f32 	%f1013, %f1012, 0fCB40007F;
	neg.f32 	%f1014, %f1013;
	fma.rn.f32 	%f1015, %f253, 0fBFB8AA3B, %f1014;
	fma.rn.f32 	%f1016, %f253, 0fB2A57060, %f1015;
	mov.b32 	%r301, %f1012;
	shl.b32 	%r302, %r301, 23;
	mov.b32 	%f1017, %r302;
	ex2.approx.ftz.f32 	%f1018, %f1016;
	mul.f32 	%f1019, %f1018, %f1017;
	mul.f32 	%f1096, %f1088, %f1019;
	bra.uni 	$L__BB0_156;
$L__BB0_141:
	setp.ne.s32 	%p119, %r1, 0;
	mov.f32 	%f1096, %f3;
	@%p119 bra 	$L__BB0_143;
	setp.lt.f32 	%p120, %f253, 0f00800000;
	mul.f32 	%f890, %f253, 0f4B000000;
	selp.f32 	%f891, %f890, %f253, %p120;
	selp.f32 	%f892, 0fC1B80000, 0f00000000, %p120;
	mov.b32 	%r258, %f891;
	add.s32 	%r259, %r258, -1059760811;
	and.b32  	%r260, %r259, -8388608;
	sub.s32 	%r261, %r258, %r260;
	mov.b32 	%f893, %r261;
	cvt.rn.f32.s32 	%f894, %r260;
	fma.rn.f32 	%f895, %f894, 0f34000000, %f892;
	add.f32 	%f896, %f893, 0fBF800000;
	fma.rn.f32 	%f897, %f896, 0fBE055027, 0f3E1039F6;
	fma.rn.f32 	%f898, %f897, %f896, 0fBDF8CDCC;
	fma.rn.f32 	%f899, %f898, %f896, 0f3E0F2955;
	fma.rn.f32 	%f900, %f899, %f896, 0fBE2AD8B9;
	fma.rn.f32 	%f901, %f900, %f896, 0f3E4CED0B;
	fma.rn.f32 	%f902, %f901, %f896, 0fBE7FFF22;
	fma.rn.f32 	%f903, %f902, %f896, 0f3EAAAA78;
	fma.rn.f32 	%f904, %f903, %f896, 0fBF000000;
	mul.f32 	%f905, %f896, %f904;
	fma.rn.f32 	%f906, %f905, %f896, %f896;
	fma.rn.f32 	%f907, %f895, 0f3F317218, %f906;
	setp.gt.u32 	%p121, %r258, 2139095039;
	fma.rn.f32 	%f908, %f891, 0f7F800000, 0f7F800000;
	selp.f32 	%f909, %f908, %f907, %p121;
	setp.eq.f32 	%p122, %f891, 0f00000000;
	mov.f32 	%f910, 0fBF13C468;
	sub.f32 	%f911, %f910, %f909;
	selp.f32 	%f1096, 0f7F800000, %f911, %p122;
$L__BB0_143:
	neg.f32 	%f298, %f253;
	setp.lt.f32 	%p123, %f253, 0f00800000;
	mul.f32 	%f913, %f253, 0f4B000000;
	selp.f32 	%f914, %f913, %f253, %p123;
	selp.f32 	%f915, 0fC1B80000, 0f00000000, %p123;
	mov.b32 	%r263, %f914;
	add.s32 	%r264, %r263, -1059760811;
	and.b32  	%r265, %r264, -8388608;
	sub.s32 	%r266, %r263, %r265;
	mov.b32 	%f916, %r266;
	cvt.rn.f32.s32 	%f917, %r265;
	fma.rn.f32 	%f918, %f917, 0f34000000, %f915;
	add.f32 	%f919, %f916, 0fBF800000;
	fma.rn.f32 	%f920, %f919, 0fBE055027, 0f3E1039F6;
	fma.rn.f32 	%f921, %f920, %f919, 0fBDF8CDCC;
	fma.rn.f32 	%f922, %f921, %f919, 0f3E0F2955;
	fma.rn.f32 	%f923, %f922, %f919, 0fBE2AD8B9;
	fma.rn.f32 	%f924, %f923, %f919, 0f3E4CED0B;
	fma.rn.f32 	%f925, %f924, %f919, 0fBE7FFF22;
	fma.rn.f32 	%f926, %f925, %f919, 0f3EAAAA78;
	fma.rn.f32 	%f927, %f926, %f919, 0fBF000000;
	mul.f32 	%f928, %f919, %f927;
	fma.rn.f32 	%f929, %f928, %f919, %f919;
	fma.rn.f32 	%f930, %f918, 0f3F317218, %f929;
	setp.gt.u32 	%p124, %r263, 2139095039;
	fma.rn.f32 	%f931, %f914, 0f7F800000, 0f7F800000;
	selp.f32 	%f932, %f931, %f930, %p124;
	setp.eq.f32 	%p125, %f914, 0f00000000;
	selp.f32 	%f299, 0fFF800000, %f932, %p125;
	mov.b32 	%r326, 1;
	mov.f32 	%f1091, 0f3F800000;
$L__BB0_144:
	cvt.rn.f32.u32 	%f933, %r326;
	div.rn.f32 	%f934, %f298, %f933;
	mul.f32 	%f1091, %f1091, %f934;
	setp.ne.s32 	%p126, %r326, %r1;
	@%p126 bra 	$L__BB0_162;
	setp.lt.s32 	%p127, %r1, 1;
	mov.f32 	%f1094, 0fBF13C468;
	@%p127 bra 	$L__BB0_154;
	setp.lt.u32 	%p128, %r11, 3;
	mov.b32 	%r328, 1;
	mov.f64 	%fd159, 0dBFE2788D00000000;
	@%p128 bra 	$L__BB0_150;
	mov.f32 	%f1094, 0fBF13C468;
	mov.b32 	%r327, 0;
$L__BB0_148:
	add.s32 	%r270, %r327, 1;
	cvt.rn.f64.u32 	%fd128, %r270;
	rcp.rn.f64 	%fd129, %fd128;
	cvt.f64.f32 	%fd130, %f1094;
	add.f64 	%fd131, %fd129, %fd130;
	cvt.rn.f32.f64 	%f940, %fd131;
	add.s32 	%r271, %r327, 2;
	cvt.rn.f64.u32 	%fd132, %r271;
	rcp.rn.f64 	%fd133, %fd132;
	cvt.f64.f32 	%fd134, %f940;
	add.f64 	%fd135, %fd133, %fd134;
	cvt.rn.f32.f64 	%f941, %fd135;
	add.s32 	%r272, %r327, 3;
	cvt.rn.f64.u32 	%fd136, %r272;
	rcp.rn.f64 	%fd137, %fd136;
	cvt.f64.f32 	%fd138, %f941;
	add.f64 	%fd139, %fd137, %fd138;
	cvt.rn.f32.f64 	%f942, %fd139;
	add.s32 	%r327, %r327, 4;
	cvt.rn.f64.u32 	%fd140, %r327;
	rcp.rn.f64 	%fd141, %fd140;
	cvt.f64.f32 	%fd142, %f942;
	add.f64 	%fd143, %fd141, %fd142;
	cvt.rn.f32.f64 	%f1094, %fd143;
	setp.ne.s32 	%p129, %r327, %r13;
	@%p129 bra 	$L__BB0_148;
	cvt.f64.f32 	%fd159, %f1094;
	add.s32 	%r328, %r327, 1;
$L__BB0_150:
	setp.eq.s32 	%p130, %r12, 0;
	@%p130 bra 	$L__BB0_154;
	setp.eq.s32 	%p131, %r12, 1;
	cvt.rn.f64.u32 	%fd144, %r328;
	rcp.rn.f64 	%fd145, %fd144;
	add.f64 	%fd146, %fd145, %fd159;
	cvt.rn.f32.f64 	%f1094, %fd146;
	@%p131 bra 	$L__BB0_154;
	setp.eq.s32 	%p132, %r12, 2;
	add.s32 	%r273, %r328, 1;
	cvt.rn.f64.u32 	%fd147, %r273;
	rcp.rn.f64 	%fd148, %fd147;
	cvt.f64.f32 	%fd149, %f1094;
	add.f64 	%fd150, %fd148, %fd149;
	cvt.rn.f32.f64 	%f1094, %fd150;
	@%p132 bra 	$L__BB0_154;
	add.s32 	%r274, %r328, 2;
	cvt.rn.f64.u32 	%fd151, %r274;
	rcp.rn.f64 	%fd152, %fd151;
	cvt.f64.f32 	%fd153, %f1094;
	add.f64 	%fd154, %fd152, %fd153;
	cvt.rn.f32.f64 	%f1094, %fd154;
$L__BB0_154:
	sub.f32 	%f943, %f1094, %f299;
	mul.f32 	%f1095, %f1091, %f943;
$L__BB0_155:
	add.f32 	%f1096, %f1096, %f1095;
	abs.f32 	%f944, %f1095;
	abs.f32 	%f945, %f1096;
	mul.f32 	%f946, %f945, 0f0DA24260;
	setp.geu.f32 	%p133, %f944, %f946;
	add.s32 	%r57, %r326, 1;
	setp.lt.u32 	%p134, %r326, 2000000000;
	and.pred  	%p135, %p133, %p134;
	mov.u32 	%r326, %r57;
	@%p135 bra 	$L__BB0_144;
$L__BB0_156:
	add.s32 	%r305, %r10, %r48;
	mul.wide.s32 	%rd5, %r305, 4;
	add.s64 	%rd6, %rd1, %rd5;
	st.global.f32 	[%rd6], %f1096;
	add.s32 	%r307, %r48, 1;
	setp.ne.s32 	%p145, %r48, %r59;
	@%p145 bra 	$L__BB0_7;
$L__BB0_157:
	ret;
$L__BB0_158:
	neg.f32 	%f363, %f1039;
	sub.s32 	%r75, %r309, %r1;
	cvt.rn.f32.s32 	%f364, %r75;
	div.rn.f32 	%f1043, %f363, %f364;
	bra.uni 	$L__BB0_36;
$L__BB0_159:
	neg.f32 	%f506, %f1052;
	sub.s32 	%r123, %r313, %r1;
	cvt.rn.f32.s32 	%f507, %r123;
	div.rn.f32 	%f1056, %f506, %f507;
	bra.uni 	$L__BB0_66;
$L__BB0_160:
	neg.f32 	%f649, %f1065;
	sub.s32 	%r171, %r317, %r1;
	cvt.rn.f32.s32 	%f650, %r171;
	div.rn.f32 	%f1069, %f649, %f650;
	bra.uni 	$L__BB0_96;
$L__BB0_161:
	neg.f32 	%f792, %f1078;
	sub.s32 	%r219, %r321, %r1;
	cvt.rn.f32.s32 	%f793, %r219;
	div.rn.f32 	%f1082, %f792, %f793;
	bra.uni 	$L__BB0_126;
$L__BB0_162:
	neg.f32 	%f935, %f1091;
	sub.s32 	%r267, %r326, %r1;
	cvt.rn.f32.s32 	%f936, %r267;
	div.rn.f32 	%f1095, %f935, %f936;
	bra.uni 	$L__BB0_155;

}
	// .globl	_Z18device_part_doublediidPd
.visible .entry _Z18device_part_doublediidPd(
	.param .f64 _Z18device_part_doublediidPd_param_0,
	.param .u32 _Z18device_part_doublediidPd_param_1,
	.param .u32 _Z18device_part_doublediidPd_param_2,
	.param .f64 _Z18device_part_doublediidPd_param_3,
	.param .u64 .ptr .align 1 _Z18device_part_doublediidPd_param_4
)
{
	.reg .pred 	%p<191>;
	.reg .b32 	%r<732>;
	.reg .b32 	%f<31>;
	.reg .b64 	%rd<10>;
	.reg .b64 	%fd<1586>;

	ld.param.f64 	%fd432, [_Z18device_part_doublediidPd_param_0];
	ld.param.u32 	%r167, [_Z18device_part_doublediidPd_param_1];
	ld.param.u32 	%r166, [_Z18device_part_doublediidPd_param_2];
	ld.param.f64 	%fd433, [_Z18device_part_doublediidPd_param_3];
	mov.u32 	%r168, %ctaid.x;
	mov.u32 	%r169, %ntid.x;
	mov.u32 	%r170, %tid.x;
	mad.lo.s32 	%r1, %r168, %r169, %r170;
	add.s32 	%r2, %r1, 1;
	setp.ge.s32 	%p1, %r1, %r167;
	@%p1 bra 	$L__BB1_243;
	setp.lt.s32 	%p2, %r166, 5;
	mov.b32 	%r690, 1;
	@%p2 bra 	$L__BB1_8;
	cvt.rn.f64.s32 	%fd434, %r1;
	rcp.rn.f64 	%fd1, %fd434;
	mov.b32 	%r173, 1127219200;
	mov.b32 	%r174, -2147483648;
	mov.b64 	%fd2, {%r174, %r173};
	cvt.rn.f64.s32 	%fd3, %r2;
	and.b32  	%r3, %r1, 3;
	and.b32  	%r4, %r1, 2147483644;
	mov.b32 	%r690, 1;
$L__BB1_3:
	add.s32 	%r11, %r1, 1;
	setp.ne.s32 	%p3, %r11, 0;
	cvt.rn.f64.u32 	%fd435, %r690;
	fma.rn.f64 	%fd7, %fd432, %fd435, %fd433;
	@%p3 bra 	$L__BB1_15;
	neg.f64 	%fd623, %fd7;
	fma.rn.f64 	%fd624, %fd7, 0dBFF71547652B82FE, 0d4338000000000000;
	{
	.reg .b32 %temp; 
	mov.b64 	{%r12, %temp}, %fd624;
	}
	mov.f64 	%fd625, 0dC338000000000000;
	add.rn.f64 	%fd626, %fd624, %fd625;
	fma.rn.f64 	%fd627, %fd626, 0dBFE62E42FEFA39EF, %fd623;
	fma.rn.f64 	%fd628, %fd626, 0dBC7ABC9E3B39803F, %fd627;
	fma.rn.f64 	%fd629, %fd628, 0d3E5ADE1569CE2BDF, 0d3E928AF3FCA213EA;
	fma.rn.f64 	%fd630, %fd629, %fd628, 0d3EC71DEE62401315;
	fma.rn.f64 	%fd631, %fd630, %fd628, 0d3EFA01997C89EB71;
	fma.rn.f64 	%fd632, %fd631, %fd628, 0d3F2A01A014761F65;
	fma.rn.f64 	%fd633, %fd632, %fd628, 0d3F56C16C1852B7AF;
	fma.rn.f64 	%fd634, %fd633, %fd628, 0d3F81111111122322;
	fma.rn.f64 	%fd635, %fd634, %fd628, 0d3FA55555555502A1;
	fma.rn.f64 	%fd636, %fd635, %fd628, 0d3FC5555555555511;
	fma.rn.f64 	%fd637, %fd636, %fd628, 0d3FE000000000000B;
	fma.rn.f64 	%fd638, %fd637, %fd628, 0d3FF0000000000000;
	fma.rn.f64 	%fd639, %fd638, %fd628, 0d3FF0000000000000;
	{
	.reg .b32 %temp; 
	mov.b64 	{%r13, %temp}, %fd639;
	}
	{
	.reg .b32 %temp; 
	mov.b64 	{%temp, %r14}, %fd639;
	}
	shl.b32 	%r264, %r12, 20;
	add.s32 	%r265, %r264, %r14;
	mov.b64 	%fd1481, {%r13, %r265};
	{
	.reg .b32 %temp; 
	mov.b64 	{%temp, %r266}, %fd623;
	}
	mov.b32 	%f18, %r266;
	abs.f32 	%f1, %f18;
	setp.lt.f32 	%p37, %f1, 0f4086232B;
	@%p37 bra 	$L__BB1_7;
	setp.gt.f64 	%p38, %fd7, 0d0000000000000000;
	mov.f64 	%fd640, 0d7FF0000000000000;
	sub.f64 	%fd641, %fd640, %fd7;
	selp.f64 	%fd1481, 0d0000000000000000, %fd641, %p38;
	setp.geu.f32 	%p39, %f1, 0f40874800;
	@%p39 bra 	$L__BB1_7;
	shr.u32 	%r267, %r12, 31;
	add.s32 	%r268, %r12, %r267;
	shr.s32 	%r269, %r268, 1;
	shl.b32 	%r270, %r269, 20;
	add.s32 	%r271, %r14, %r270;
	mov.b64 	%fd642, {%r13, %r271};
	sub.s32 	%r272, %r12, %r269;
	shl.b32 	%r273, %r272, 20;
	add.s32 	%r274, %r273, 1072693248;
	mov.b32 	%r275, 0;
	mov.b64 	%fd643, {%r275, %r274};
	mul.f64 	%fd1481, %fd643, %fd642;
$L__BB1_7:
	div.rn.f64 	%fd1501, %fd1481, %fd7;
	bra.uni 	$L__BB1_57;
$L__BB1_8:
	setp.gt.s32 	%p152, %r690, %r166;
	@%p152 bra 	$L__BB1_243;
	cvt.rn.f64.s32 	%fd1271, %r1;
	rcp.rn.f64 	%fd4, %fd1271;
	mov.b32 	%r585, 1127219200;
	mov.b32 	%r586, -2147483648;
	mov.b64 	%fd5, {%r586, %r585};
	add.s32 	%r587, %r1, 1;
	cvt.rn.f64.s32 	%fd6, %r587;
	mad.lo.s32 	%r6, %r166, %r1, -1;
	add.s32 	%r7, %r1, -1;
	and.b32  	%r8, %r1, 3;
	and.b32  	%r9, %r1, 2147483644;
$L__BB1_10:
	mov.u32 	%r133, %r690;
	setp.ne.s32 	%p153, %r1, -1;
	cvt.rn.f64.u32 	%fd1272, %r133;
	fma.rn.f64 	%fd347, %fd432, %fd1272, %fd433;
	@%p153 bra 	$L__BB1_199;
	neg.f64 	%fd1460, %fd347;
	fma.rn.f64 	%fd1461, %fd347, 0dBFF71547652B82FE, 0d4338000000000000;
	{
	.reg .b32 %temp; 
	mov.b64 	{%r134, %temp}, %fd1461;
	}
	mov.f64 	%fd1462, 0dC338000000000000;
	add.rn.f64 	%fd1463, %fd1461, %fd1462;
	fma.rn.f64 	%fd1464, %fd1463, 0dBFE62E42FEFA39EF, %fd1460;
	fma.rn.f64 	%fd1465, %fd1463, 0dBC7ABC9E3B39803F, %fd1464;
	fma.rn.f64 	%fd1466, %fd1465, 0d3E5ADE1569CE2BDF, 0d3E928AF3FCA213EA;
	fma.rn.f64 	%fd1467, %fd1466, %fd1465, 0d3EC71DEE62401315;
	fma.rn.f64 	%fd1468, %fd1467, %fd1465, 0d3EFA01997C89EB71;
	fma.rn.f64 	%fd1469, %fd1468, %fd1465, 0d3F2A01A014761F65;
	fma.rn.f64 	%fd1470, %fd1469, %fd1465, 0d3F56C16C1852B7AF;
	fma.rn.f64 	%fd1471, %fd1470, %fd1465, 0d3F81111111122322;
	fma.rn.f64 	%fd1472, %fd1471, %fd1465, 0d3FA55555555502A1;
	fma.rn.f64 	%fd1473, %fd1472, %fd1465, 0d3FC5555555555511;
	fma.rn.f64 	%fd1474, %fd1473, %fd1465, 0d3FE000000000000B;
	fma.rn.f64 	%fd1475, %fd1474, %fd1465, 0d3FF0000000000000;
	fma.rn.f64 	%fd1476, %fd1475, %fd1465, 0d3FF0000000000000;
	{
	.reg .b32 %temp; 
	mov.b64 	{%r135, %temp}, %fd1476;
	}
	{
	.reg .b32 %temp; 
	mov.b64 	{%temp, %r136}, %fd1476;
	}
	shl.b32 	%r676, %r134, 20;
	add.s32 	%r677, %r676, %r136;
	mov.b64 	%fd1565, {%r135, %r677};
	{
	.reg .b32 %temp; 
	mov.b64 	{%temp, %r678}, %fd1460;
	}
	mov.b32 	%f30, %r678;
	abs.f32 	%f13, %f30;
	setp.lt.f32 	%p187, %f13, 0f4086232B;
	@%p187 bra 	$L__BB1_14;
	setp.gt.f64 	%p188, %fd347, 0d0000000000000000;
	mov.f64 	%fd1477, 0d7FF0000000000000;
	sub.f64 	%fd1478, %fd1477, %fd347;
	selp.f64 	%fd1565, 0d0000000000000000, %fd1478, %p188;
	setp.geu.f32 	%p189, %f13, 0f40874800;
	@%p189 bra 	$L__BB1_14;
	shr.u32 	%r679, %r134, 31;
	add.s32 	%r680, %r134, %r679;
	shr.s32 	%r681, %r680, 1;
	shl.b32 	%r682, %r681, 20;
	add.s32 	%r683, %r136, %r682;
	mov.b64 	%fd1479, {%r135, %r683};
	sub.s32 	%r684, %r134, %r681;
	shl.b32 	%r685, %r684, 20;
	add.s32 	%r686, %r685, 1072693248;
	mov.b32 	%r687, 0;
	mov.b64 	%fd1480, {%r687, %r686};
	mul.f64 	%fd1565, %fd1480, %fd1479;
$L__BB1_14:
	div.rn.f64 	%fd1585, %fd1565, %fd347;
	bra.uni 	$L__BB1_242;
$L__BB1_15:
	setp.leu.f64 	%p4, %fd7, 0d3FF0000000000000;
	@%p4 bra 	$L__BB1_34;
	add.f64 	%fd1485, %fd7, %fd3;
	rcp.rn.f64 	%fd1486, %fd1485;
	mov.f64 	%fd1484, 0d47EFFFFF966AD924;
	mov.b32 	%r691, 1;
	mov.f64 	%fd1483, %fd1486;
	bra.uni 	$L__BB1_25;
$L__BB1_17:
	not.b32 	%r219, %r691;
	sub.s32 	%r220, %r219, %r1;
	mad.lo.s32 	%r221, %r220, %r691, %r220;
	cvt.rn.f64.s32 	%fd541, %r221;
	add.f64 	%fd15, %fd47, 0d4000000000000000;
	fma.rn.f64 	%fd542, %fd48, %fd541, %fd15;
	rcp.rn.f64 	%fd16, %fd542;
	div.rn.f64 	%fd543, %fd541, %fd49;
	add.f64 	%fd17, %fd15, %fd543;
	mul.f64 	%fd544, %fd17, %fd16;
	mul.f64 	%fd1486, %fd1486, %fd544;
	add.f64 	%fd545, %fd544, 0dBFF0000000000000;
	abs.f64 	%fd546, %fd545;
	setp.le.f64 	%p25, %fd546, 0d39B4484BFEEBC2A0;
	@%p25 bra 	$L__BB1_26;
	add.s32 	%r222, %r691, 2;
	sub.s32 	%r223, -2, %r17;
	mul.lo.s32 	%r224, %r223, %r222;
	cvt.rn.f64.s32 	%fd547, %r224;
	add.f64 	%fd19, %fd15, 0d4000000000000000;
	fma.rn.f64 	%fd548, %fd16, %fd547, %fd19;
	rcp.rn.f64 	%fd20, %fd548;
	div.rn.f64 	%fd549, %fd547, %fd17;
	add.f64 	%fd21, %fd19, %fd549;
	mul.f64 	%fd550, %fd21, %fd20;
	mul.f64 	%fd1486, %fd1486, %fd550;
	add.f64 	%fd551, %fd550, 0dBFF0000000000000;
	abs.f64 	%fd552, %fd551;
	setp.le.f64 	%p26, %fd552, 0d39B4484BFEEBC2A0;
	@%p26 bra 	$L__BB1_26;
	add.s32 	%r225, %r691, 3;
	sub.s32 	%r226, -3, %r17;
	mul.lo.s32 	%r227, %r226, %r225;
	cvt.rn.f64.s32 	%fd553, %r227;
	add.f64 	%fd23, %fd19, 0d4000000000000000;
	fma.rn.f64 	%fd554, %fd20, %fd553, %fd23;
	rcp.rn.f64 	%fd24, %fd554;
	div.rn.f64 	%fd555, %fd553, %fd21;
	add.f64 	%fd25, %fd23, %fd555;
	mul.f64 	%fd556, %fd25, %fd24;
	mul.f64 	%fd1486, %fd1486, %fd556;
	add.f64 	%fd557, %fd556, 0dBFF0000000000000;
	abs.f64 	%fd558, %fd557;
	setp.le.f64 	%p27, %fd558, 0d39B4484BFEEBC2A0;
	@%p27 bra 	$L__BB1_26;
	add.s32 	%r228, %r691, 4;
	sub.s32 	%r229, -4, %r17;
	mul.lo.s32 	%r230, %r229, %r228;
	cvt.rn.f64.s32 	%fd559, %r230;
	add.f64 	%fd27, %fd23, 0d4000000000000000;
	fma.rn.f64 	%fd560, %fd24, %fd559, %fd27;
	rcp.rn.f64 	%fd28, %fd560;
	div.rn.f64 	%fd561, %fd559, %fd25;
	add.f64 	%fd29, %fd27, %fd561;
	mul.f64 	%fd562, %fd29, %fd28;
	mul.f64 	%fd1486, %fd1486, %fd562;
	add.f64 	%fd563, %fd562, 0dBFF0000000000000;
	abs.f64 	%fd564, %fd563;
	setp.le.f64 	%p28, %fd564, 0d39B4484BFEEBC2A0;
	@%p28 bra 	$L__BB1_26;
	add.s32 	%r231, %r691, 5;
	sub.s32 	%r232, -5, %r17;
	mul.lo.s32 	%r233, %r232, %r231;
	cvt.rn.f64.s32 	%fd565, %r233;
	add.f64 	%fd31, %fd27, 0d4000000000000000;
	fma.rn.f64 	%fd566, %fd28, %fd565, %fd31;
	rcp.rn.f64 	%fd32, %fd566;
	div.rn.f64 	%fd567, %fd565, %fd29;
	add.f64 	%fd33, %fd31, %fd567;
	mul.f64 	%fd568, %fd33, %fd32;
	mul.f64 	%fd1486, %fd1486, %fd568;
	add.f64 	%fd569, %fd568, 0dBFF0000000000000;
	abs.f64 	%fd570, %fd569;
	setp.le.f64 	%p29, %fd570, 0d39B4484BFEEBC2A0;
	@%p29 bra 	$L__BB1_26;
	add.s32 	%r234, %r691, 6;
	sub.s32 	%r235, -6, %r17;
	mul.lo.s32 	%r236, %r235, %r234;
	cvt.rn.f64.s32 	%fd571, %r236;
	add.f64 	%fd35, %fd31, 0d4000000000000000;
	fma.rn.f64 	%fd572, %fd32, %fd571, %fd35;
	rcp.rn.f64 	%fd36, %fd572;
	div.rn.f64 	%fd573, %fd571, %fd33;
	add.f64 	%fd37, %fd35, %fd573;
	mul.f64 	%fd574, %fd37, %fd36;
	mul.f64 	%fd1486, %fd1486, %fd574;
	add.f64 	%fd575, %fd574, 0dBFF0000000000000;
	abs.f64 	%fd576, %fd575;
	setp.le.f64 	%p30, %fd576, 0d39B4484BFEEBC2A0;
	@%p30 bra 	$L__BB1_26;
	add.s32 	%r237, %r691, 7;
	sub.s32 	%r238, -7, %r17;
	mul.lo.s32 	%r239, %r238, %r237;
	cvt.rn.f64.s32 	%fd577, %r239;
	add.f64 	%fd1485, %fd35, 0d4000000000000000;
	fma.rn.f64 	%fd578, %fd36, %fd577, %fd1485;
	rcp.rn.f64 	%fd1483, %fd578;
	div.rn.f64 	%fd579, %fd577, %fd37;
	add.f64 	%fd1484, %fd1485, %fd579;
	mul.f64 	%fd580, %fd1484, %fd1483;
	mul.f64 	%fd1486, %fd1486, %fd580;
	add.f64 	%fd581, %fd580, 0dBFF0000000000000;
	abs.f64 	%fd582, %fd581;
	setp.le.f64 	%p31, %fd582, 0d39B4484BFEEBC2A0;
	@%p31 bra 	$L__BB1_26;
	add.s32 	%r691, %r691, 8;
	setp.eq.s32 	%p34, %r691, 2000000001;
	@%p34 bra 	$L__BB1_30;
$L__BB1_25:
	add.s32 	%r17, %r691, %r1;
	mul.lo.s32 	%r217, %r691, %r17;
	neg.s32 	%r218, %r217;
	cvt.rn.f64.s32 	%fd535, %r218;
	add.f64 	%fd47, %fd1485, 0d4000000000000000;
	fma.rn.f64 	%fd536, %fd1483, %fd535, %fd47;
	rcp.rn.f64 	%fd48, %fd536;
	div.rn.f64 	%fd537, %fd535, %fd1484;
	add.f64 	%fd49, %fd47, %fd537;
	mul.f64 	%fd538, %fd49, %fd48;
	mul.f64 	%fd1486, %fd1486, %fd538;
	add.f64 	%fd539, %fd538, 0dBFF0000000000000;
	abs.f64 	%fd540, %fd539;
	setp.gtu.f64 	%p24, %fd540, 0d39B4484BFEEBC2A0;
	@%p24 bra 	$L__BB1_17;
$L__BB1_26:
	neg.f64 	%fd583, %fd7;
	fma.rn.f64 	%fd584, %fd7, 0dBFF71547652B82FE, 0d4338000000000000;
	{
	.reg .b32 %temp; 
	mov.b64 	{%r18, %temp}, %fd584;
	}
	mov.f64 	%fd585, 0dC338000000000000;
	add.rn.f64 	%fd586, %fd584, %fd585;
	fma.rn.f64 	%fd587, %fd586, 0dBFE62E42FEFA39EF, %fd583;
	fma.rn.f64 	%fd588, %fd586, 0dBC7ABC9E3B39803F, %fd587;
	fma.rn.f64 	%fd589, %fd588, 0d3E5ADE1569CE2BDF, 0d3E928AF3FCA213EA;
	fma.rn.f64 	%fd590, %fd589, %fd588, 0d3EC71DEE62401315;
	fma.rn.f64 	%fd591, %fd590, %fd588, 0d3EFA01997C89EB71;
	fma.rn.f64 	%fd592, %fd591, %fd588, 0d3F2A01A014761F65;
	fma.rn.f64 	%fd593, %fd592, %fd588, 0d3F56C16C1852B7AF;
	fma.rn.f64 	%fd594, %fd593, %fd588, 0d3F81111111122322;
	fma.rn.f64 	%fd595, %fd594, %fd588, 0d3FA55555555502A1;
	fma.rn.f64 	%fd596, %fd595, %fd588, 0d3FC5555555555511;
	fma.rn.f64 	%fd597, %fd596, %fd588, 0d3FE000000000000B;
	fma.rn.f64 	%fd598, %fd597, %fd588, 0d3FF0000000000000;
	fma.rn.f64 	%fd599, %fd598, %fd588, 0d3FF0000000000000;
	{
	.reg .b32 %temp; 
	mov.b64 	{%r19, %temp}, %fd599;
	}
	{
	.reg .b32 %temp; 
	mov.b64 	{%temp, %r20}, %fd599;
	}
	shl.b32 	%r240, %r18, 20;
	add.s32 	%r241, %r240, %r20;
	mov.b64 	%fd1487, {%r19, %r241};
	{
	.reg .b32 %temp; 
	mov.b64 	{%temp, %r242}, %fd583;
	}
	mov.b32 	%f16, %r242;
	abs.f32 	%f2, %f16;
	setp.lt.f32 	%p32, %f2, 0f4086232B;
	@%p32 bra 	$L__BB1_29;
	setp.geu.f32 	%p33, %f2, 0f40874800;
	mov.f64 	%fd1487, 0d0000000000000000;
	@%p33 bra 	$L__BB1_29;
	shr.u32 	%r243, %r18, 31;
	add.s32 	%r244, %r18, %r243;
	shr.s32 	%r245, %r244, 1;
	shl.b32 	%r246, %r245, 20;
	add.s32 	%r247, %r20, %r246;
	mov.b64 	%fd601, {%r19, %r247};
	sub.s32 	%r248, %r18, %r245;
	shl.b32 	%r249, %r248, 20;
	add.s32 	%r250, %r249, 1072693248;
	mov.b32 	%r251, 0;
	mov.b64 	%fd602, {%r251, %r250};
	mul.f64 	%fd1487, %fd602, %fd601;
$L__BB1_29:
	mul.f64 	%fd1501, %fd1486, %fd1487;
	bra.uni 	$L__BB1_57;
$L__BB1_30:
	neg.f64 	%fd603, %fd7;
	fma.rn.f64 	%fd604, %fd7, 0dBFF71547652B82FE, 0d4338000000000000;
	{
	.reg .b32 %temp; 
	mov.b64 	{%r21, %temp}, %fd604;
	}
	mov.f64 	%fd605, 0dC338000000000000;
	add.rn.f64 	%fd606, %fd604, %fd605;
	fma.rn.f64 	%fd607, %fd606, 0dBFE62E42FEFA39EF, %fd603;
	fma.rn.f64 	%fd608, %fd606, 0dBC7ABC9E3B39803F, %fd607;
	fma.rn.f64 	%fd609, %fd608, 0d3E5ADE1569CE2BDF, 0d3E928AF3FCA213EA;
	fma.rn.f64 	%fd610, %fd609, %fd608, 0d3EC71DEE62401315;
	fma.rn.f64 	%fd611, %fd610, %fd608, 0d3EFA01997C89EB71;
	fma.rn.f64 	%fd612, %fd611, %fd608, 0d3F2A01A014761F65;
	fma.rn.f64 	%fd613, %fd612, %fd608, 0d3F56C16C1852B7AF;
	fma.rn.f64 	%fd614, %fd613, %fd608, 0d3F81111111122322;
	fma.rn.f64 	%fd615, %fd614, %fd608, 0d3FA55555555502A1;
	fma.rn.f64 	%fd616, %fd615, %fd608, 0d3FC5555555555511;
	fma.rn.f64 	%fd617, %fd616, %fd608, 0d3FE000000000000B;
	fma.rn.f64 	%fd618, %fd617, %fd608, 0d3FF0000000000000;
	fma.rn.f64 	%fd619, %fd618, %fd608, 0d3FF0000000000000;
	{
	.reg .b32 %temp; 
	mov.b64 	{%r22, %temp}, %fd619;
	}
	{
	.reg .b32 %temp; 
	mov.b64 	{%temp, %r23}, %fd619;
	}
	shl.b32 	%r252, %r21, 20;
	add.s32 	%r253, %r252, %r23;
	mov.b64 	%fd1488, {%r22, %r253};
	{
	.reg .b32 %temp; 
	mov.b64 	{%temp, %r254}, %fd603;
	}
	mov.b32 	%f17, %r254;
	abs.f32 	%f3, %f17;
	setp.lt.f32 	%p35, %f3, 0f4086232B;
	@%p35 bra 	$L__BB1_33;
	setp.geu.f32 	%p36, %f3, 0f40874800;
	mov.f64 	%fd1488, 0d0000000000000000;
	@%p36 bra 	$L__BB1_33;
	shr.u32 	%r255, %r21, 31;
	add.s32 	%r256, %r21, %r255;
	shr.s32 	%r257, %r256, 1;
	shl.b32 	%r258, %r257, 20;
	add.s32 	%r259, %r23, %r258;
	mov.b64 	%fd621, {%r22, %r259};
	sub.s32 	%r260, %r21, %r257;
	shl.b32 	%r261, %r260, 20;
	add.s32 	%r262, %r261, 1072693248;
	mov.b32 	%r263, 0;
	mov.b64 	%fd622, {%r263, %r262};
	mul.f64 	%fd1488, %fd622, %fd621;
$L__BB1_33:
	mul.f64 	%fd1501, %fd1486, %fd1488;
	bra.uni 	$L__BB1_57;
$L__BB1_34:
	setp.ne.s32 	%p5, %r1, 0;
	mov.f64 	%fd1501, %fd1;
	@%p5 bra 	$L__BB1_43;
	{
	.reg .b32 %temp; 
	mov.b64 	{%temp, %r692}, %fd7;
	}
	{
	.reg .b32 %temp; 
	mov.b64 	{%r693, %temp}, %fd7;
	}
	setp.gt.s32 	%p6, %r692, 1048575;
	mov.b32 	%r694, -1023;
	mov.f64 	%fd1489, %fd7;
	@%p6 bra 	$L__BB1_37;
	mul.f64 	%fd1489, %fd7, 0d4350000000000000;
	{
	.reg .b32 %temp; 
	mov.b64 	{%temp, %r692}, %fd1489;
	}
	{
	.reg .b32 %temp; 
	mov.b64 	{%r693, %temp}, %fd1489;
	}
	mov.b32 	%r694, -1077;
$L__BB1_37:
	add.s32 	%r177, %r692, -1;
	setp.gt.u32 	%p7, %r177, 2146435070;
	@%p7 bra 	$L__BB1_41;
	shr.u32 	%r180, %r692, 20;
	add.s32 	%r695, %r694, %r180;
	and.b32  	%r181, %r692, 1048575;
	or.b32  	%r182, %r181, 1072693248;
	mov.b64 	%fd1490, {%r693, %r182};
	setp.lt.u32 	%p9, %r182, 1073127583;
	@%p9 bra 	$L__BB1_40;
	{
	.reg .b32 %temp; 
	mov.b64 	{%r183, %temp}, %fd1490;
	}
	{
	.reg .b32 %temp; 
	mov.b64 	{%temp, %r184}, %fd1490;
	}
	add.s32 	%r185, %r184, -1048576;
	mov.b64 	%fd1490, {%r183, %r185};
	add.s32 	%r695, %r695, 1;
$L__BB1_40:
	add.f64 	%fd437, %fd1490, 0dBFF0000000000000;
	add.f64 	%fd438, %fd1490, 0d3FF0000000000000;
	rcp.approx.ftz.f64 	%fd439, %fd438;
	neg.f64 	%fd440, %fd438;
	fma.rn.f64 	%fd441, %fd440, %fd439, 0d3FF0000000000000;
	fma.rn.f64 	%fd442, %fd441, %fd441, %fd441;
	fma.rn.f64 	%fd443, %fd442, %fd439, %fd439;
	mul.f64 	%fd444, %fd437, %fd443;
	fma.rn.f64 	%fd445, %fd437, %fd443, %fd444;
	mul.f64 	%fd446, %fd445, %fd445;
	fma.rn.f64 	%fd447, %fd446, 0d3EB1380B3AE80F1E, 0d3ED0EE258B7A8B04;
	fma.rn.f64 	%fd448, %fd447, %fd446, 0d3EF3B2669F02676F;
	fma.rn.f64 	%fd449, %fd448, %fd446, 0d3F1745CBA9AB0956;
	fma.rn.f64 	%fd450, %fd449, %fd446, 0d3F3C71C72D1B5154;
	fma.rn.f64 	%fd451, %fd450, %fd446, 0d3F624924923BE72D;
	fma.rn.f64 	%fd452, %fd451, %fd446, 0d3F8999999999A3C4;
	fma.rn.f64 	%fd453, %fd452, %fd446, 0d3FB5555555555554;
	sub.f64 	%fd454, %fd437, %fd445;
	add.f64 	%fd455, %fd454, %fd454;
	neg.f64 	%fd456, %fd445;
	fma.rn.f64 	%fd457, %fd456, %fd437, %fd455;
	mul.f64 	%fd458, %fd443, %fd457;
	mul.f64 	%fd459, %fd446, %fd453;
	fma.rn.f64 	%fd460, %fd459, %fd445, %fd458;
	xor.b32  	%r186, %r695, -2147483648;
	mov.b32 	%r187, 1127219200;
	mov.b64 	%fd461, {%r186, %r187};
	sub.f64 	%fd462, %fd461, %fd2;
	fma.rn.f64 	%fd463, %fd462, 0d3FE62E42FEFA39EF, %fd445;
	fma.rn.f64 	%fd464, %fd462, 0dBFE62E42FEFA39EF, %fd463;
	sub.f64 	%fd465, %fd464, %fd445;
	sub.f64 	%fd466, %fd460, %fd465;
	fma.rn.f64 	%fd467, %fd462, 0d3C7ABC9E3B39803F, %fd466;
	add.f64 	%fd1491, %fd463, %fd467;
	bra.uni 	$L__BB1_42;
$L__BB1_41:
	fma.rn.f64 	%fd436, %fd1489, 0d7FF0000000000000, 0d7FF0000000000000;
	{
	.reg .b32 %temp; 
	mov.b64 	{%temp, %r178}, %fd1489;
	}
	and.b32  	%r179, %r178, 2147483647;
	setp.eq.s32 	%p8, %r179, 0;
	selp.f64 	%fd1491, 0dFFF0000000000000, %fd436, %p8;
$L__BB1_42:
	mov.f64 	%fd468, 0dBFE2788CFC6FB619;
	sub.f64 	%fd1501, %fd468, %fd1491;
$L__BB1_43:
	neg.f64 	%fd70, %fd7;
	{
	.reg .b32 %temp; 
	mov.b64 	{%temp, %r189}, %fd7;
	}
	{
	.reg .b32 %temp; 
	mov.b64 	{%r190, %temp}, %fd7;
	}
	setp.lt.s32 	%p10, %r189, 1048576;
	mul.f64 	%fd470, %fd7, 0d4350000000000000;
	{
	.reg .b32 %temp; 
	mov.b64 	{%temp, %r191}, %fd470;
	}
	{
	.reg .b32 %temp; 
	mov.b64 	{%r192, %temp}, %fd470;
	}
	selp.f64 	%fd471, %fd470, %fd7, %p10;
	selp.b32 	%r193, %r191, %r189, %p10;
	selp.b32 	%r194, %r192, %r190, %p10;
	add.s32 	%r34, %r193, -1;
	fma.rn.f64 	%fd472, %fd471, 0d7FF0000000000000, 0d7FF0000000000000;
	{
	.reg .b32 %temp; 
	mov.b64 	{%temp, %r195}, %fd471;
	}
	and.b32  	%r196, %r195, 2147483647;
	setp.eq.s32 	%p11, %r196, 0;
	selp.f64 	%fd71, 0dFFF0000000000000, %fd472, %p11;
	selp.b32 	%r197, -1077, -1023, %p10;
	shr.u32 	%r198, %r193, 20;
	add.s32 	%r35, %r197, %r198;
	and.b32  	%r199, %r193, 1048575;
	or.b32  	%r36, %r199, 1072693248;
	mov.b64 	%fd72, {%r194, %r36};
	{
	.reg .b32 %temp; 
	mov.b64 	{%r200, %temp}, %fd72;
	}
	{
	.reg .b32 %temp; 
	mov.b64 	{%temp, %r201}, %fd72;
	}
	add.s32 	%r202, %r201, -1048576;
	mov.b64 	%fd73, {%r200, %r202};
	mov.b32 	%r696, 1;
	mov.f64 	%fd1494, 0d3FF0000000000000;
$L__BB1_44:
	cvt.rn.f64.u32 	%fd473, %r696;
	div.rn.f64 	%fd474, %fd70, %fd473;
	mul.f64 	%fd1494, %fd1494, %fd474;
	setp.ne.s32 	%p12, %r696, %r1;
	@%p12 bra 	$L__BB1_244;
	setp.lt.s32 	%p13, %r1, 1;
	mov.f64 	%fd1498, 0dBFE2788CFC6FB619;
	@%p13 bra 	$L__BB1_53;
	add.s32 	%r205, %r1, -1;
	setp.lt.u32 	%p14, %r205, 3;
	mov.b32 	%r698, 1;
	mov.f64 	%fd1498, 0dBFE2788CFC6FB619;
	@%p14 bra 	$L__BB1_49;
	mov.b32 	%r698, 1;
	mov.f64 	%fd1498, 0dBFE2788CFC6FB619;
$L__BB1_48:
	cvt.rn.f64.u32 	%fd481, %r698;
	rcp.rn.f64 	%fd482, %fd481;
	add.f64 	%fd483, %fd1498, %fd482;
	add.s32 	%r207, %r698, 1;
	cvt.rn.f64.u32 	%fd484, %r207;
	rcp.rn.f64 	%fd485, %fd484;
	add.f64 	%fd486, %fd483, %fd485;
	add.s32 	%r208, %r698, 2;
	cvt.rn.f64.u32 	%fd487, %r208;
	rcp.rn.f64 	%fd488, %fd487;
	add.f64 	%fd489, %fd486, %fd488;
	add.s32 	%r209, %r698, 3;
	cvt.rn.f64.u32 	%fd490, %r209;
	rcp.rn.f64 	%fd491, %fd490;
	add.f64 	%fd1498, %fd489, %fd491;
	add.s32 	%r698, %r698, 4;
	setp.ne.s32 	%p15, %r209, %r4;
	@%p15 bra 	$L__BB1_48;
$L__BB1_49:
	setp.eq.s32 	%p16, %r3, 0;
	@%p16 bra 	$L__BB1_53;
	setp.eq.s32 	%p17, %r3, 1;
	cvt.rn.f64.u32 	%fd492, %r698;
	rcp.rn.f64 	%fd493, %fd492;
	add.f64 	%fd1498, %fd1498, %fd493;
	@%p17 bra 	$L__BB1_53;
	setp.eq.s32 	%p18, %r3, 2;
	add.s32 	%r210, %r698, 1;
	cvt.rn.f64.u32 	%fd494, %r210;
	rcp.rn.f64 	%fd495, %fd494;
	add.f64 	%fd1498, %fd1498, %fd495;
	@%p18 bra 	$L__BB1_53;
	add.s32 	%r211, %r698, 2;
	cvt.rn.f64.u32 	%fd496, %r211;
	rcp.rn.f64 	%fd497, %fd496;
	add.f64 	%fd1498, %fd1498, %fd497;
$L__BB1_53:
	setp.gt.u32 	%p19, %r34, 2146435070;
	mov.f64 	%fd1499, %fd71;
	@%p19 bra 	$L__BB1_55;
	setp.gt.u32 	%p20, %r36, 1073127582;
	selp.f64 	%fd498, %fd73, %fd72, %p20;
	selp.u32 	%r212, 1, 0, %p20;
	add.s32 	%r213, %r35, %r212;
	add.f64 	%fd499, %fd498, 0dBFF0000000000000;
	add.f64 	%fd500, %fd498, 0d3FF0000000000000;
	rcp.approx.ftz.f64 	%fd501, %fd500;
	neg.f64 	%fd502, %fd500;
	fma.rn.f64 	%fd503, %fd502, %fd501, 0d3FF0000000000000;
	fma.rn.f64 	%fd504, %fd503, %fd503, %fd503;
	fma.rn.f64 	%fd505, %fd504, %fd501, %fd501;
	mul.f64 	%fd506, %fd499, %fd505;
	fma.rn.f64 	%fd507, %fd499, %fd505, %fd506;
	mul.f64 	%fd508, %fd507, %fd507;
	fma.rn.f64 	%fd509, %fd508, 0d3EB1380B3AE80F1E, 0d3ED0EE258B7A8B04;
	fma.rn.f64 	%fd510, %fd509, %fd508, 0d3EF3B2669F02676F;
	fma.rn.f64 	%fd511, %fd510, %fd508, 0d3F1745CBA9AB0956;
	fma.rn.f64 	%fd512, %fd511, %fd508, 0d3F3C71C72D1B5154;
	fma.rn.f64 	%fd513, %fd512, %fd508, 0d3F624924923BE72D;
	fma.rn.f64 	%fd514, %fd513, %fd508, 0d3F8999999999A3C4;
	fma.rn.f64 	%fd515, %fd514, %fd508, 0d3FB5555555555554;
	sub.f64 	%fd516, %fd499, %fd507;
	add.f64 	%fd517, %fd516, %fd516;
	neg.f64 	%fd518, %fd507;
	fma.rn.f64 	%fd519, %fd518, %fd499, %fd517;
	mul.f64 	%fd520, %fd505, %fd519;
	mul.f64 	%fd521, %fd508, %fd515;
	fma.rn.f64 	%fd522, %fd521, %fd507, %fd520;
	xor.b32  	%r214, %r213, -2147483648;
	mov.b32 	%r215, 1127219200;
	mov.b64 	%fd523, {%r214, %r215};
	sub.f64 	%fd524, %fd523, %fd2;
	fma.rn.f64 	%fd525, %fd524, 0d3FE62E42FEFA39EF, %fd507;
	fma.rn.f64 	%fd526, %fd524, 0dBFE62E42FEFA39EF, %fd525;
	sub.f64 	%fd527, %fd526, %fd507;
	sub.f64 	%fd528, %fd522, %fd527;
	fma.rn.f64 	%fd529, %fd524, 0d3C7ABC9E3B39803F, %fd528;
	add.f64 	%fd1499, %fd525, %fd529;
$L__BB1_55:
	sub.f64 	%fd530, %fd1498, %fd1499;
	mul.f64 	%fd1500, %fd1494, %fd530;
$L__BB1_56:
	add.f64 	%fd1501, %fd1501, %fd1500;
	abs.f64 	%fd531, %fd1500;
	abs.f64 	%fd532, %fd1501;
	mul.f64 	%fd533, %fd532, 0d39B4484BFEEBC2A0;
	setp.geu.f64 	%p21, %fd531, %fd533;
	add.s32 	%r41, %r696, 1;
	setp.lt.u32 	%p22, %r696, 2000000000;
	and.pred  	%p23, %p21, %p22;
	mov.u32 	%r696, %r41;
	@%p23 bra 	$L__BB1_44;
$L__BB1_57:
	setp.ne.s32 	%p40, %r11, 0;
	add.s32 	%r276, %r690, 1;
	cvt.rn.f64.u32 	%fd644, %r276;
	fma.rn.f64 	%fd92, %fd432, %fd644, %fd433;
	@%p40 bra 	$L__BB1_62;
	neg.f64 	%fd832, %fd92;
	fma.rn.f64 	%fd833, %fd92, 0dBFF71547652B82FE, 0d4338000000000000;
	{
	.reg .b32 %temp; 
	mov.b64 	{%r42, %temp}, %fd833;
	}
	mov.f64 	%fd834, 0dC338000000000000;
	add.rn.f64 	%fd835, %fd833, %fd834;
	fma.rn.f64 	%fd836, %fd835, 0dBFE62E42FEFA39EF, %fd832;
	fma.rn.f64 	%fd837, %fd835, 0dBC7ABC9E3B39803F, %fd836;
	fma.rn.f64 	%fd838, %fd837, 0d3E5ADE1569CE2BDF, 0d3E928AF3FCA213EA;
	fma.rn.f64 	%fd839, %fd838, %fd837, 0d3EC71DEE62401315;
	fma.rn.f64 	%fd840, %fd839, %fd837, 0d3EFA01997C89EB71;
	fma.rn.f64 	%fd841, %fd840, %fd837, 0d3F2A01A014761F65;
	fma.rn.f64 	%fd842, %fd841, %fd837, 0d3F56C16C1852B7AF;
	fma.rn.f64 	%fd843, %fd842, %fd837, 0d3F81111111122322;
	fma.rn.f64 	%fd844, %fd843, %fd837, 0d3FA55555555502A1;
	fma.rn.f64 	%fd845, %fd844, %fd837, 0d3FC5555555555511;
	fma.rn.f64 	%fd846, %fd845, %fd837, 0d3FE000000000000B;
	fma.rn.f64 	%fd847, %fd846, %fd837, 0d3FF0000000000000;
	fma.rn.f64 	%fd848, %fd847, %fd837, 0d3FF0000000000000;
	{
	.reg .b32 %temp; 
	mov.b64 	{%r43, %temp}, %fd848;
	}
	{
	.reg .b32 %temp; 
	mov.b64 	{%temp, %r44}, %fd848;
	}
	shl.b32 	%r366, %r42, 20;
	add.s32 	%r367, %r366, %r44;
	mov.b64 	%fd1502, {%r43, %r367};
	{
	.reg .b32 %temp; 
	mov.b64 	{%temp, %r368}, %fd832;
	}
	mov.b32 	%f21, %r368;
	abs.f32 	%f4, %f21;
	setp.lt.f32 	%p74, %f4, 0f4086232B;
	@%p74 bra 	$L__BB1_61;
	setp.gt.f64 	%p75, %fd92, 0d0000000000000000;
	mov.f64 	%fd849, 0d7FF0000000000000;
	sub.f64 	%fd850, %fd849, %fd92;
	selp.f64 	%fd1502, 0d0000000000000000, %fd850, %p75;
	setp.geu.f32 	%p76, %f4, 0f40874800;
	@%p76 bra 	$L__BB1_61;
	shr.u32 	%r369, %r42, 31;
	add.s32 	%r370, %r42, %r369;
	shr.s32 	%r371, %r370, 1;
	shl.b32 	%r372, %r371, 20;
	add.s32 	%r373, %r44, %r372;
	mov.b64 	%fd851, {%r43, %r373};
	sub.s32 	%r374, %r42, %r371;
	shl.b32 	%r375, %r374, 20;
	add.s32 	%r376, %r375, 1072693248;
	mov.b32 	%r377, 0;
	mov.b64 	%fd852, {%r377, %r376};
	mul.f64 	%fd1502, %fd852, %fd851;
$L__BB1_61:
	div.rn.f64 	%fd1522, %fd1502, %fd92;
	bra.uni 	$L__BB1_104;
$L__BB1_62:
	setp.leu.f64 	%p41, %fd92, 0d3FF0000000000000;
	@%p41 bra 	$L__BB1_81;
	add.f64 	%fd1506, %fd92, %fd3;
	rcp.rn.f64 	%fd1507, %fd1506;
	mov.f64 	%fd1505, 0d47EFFFFF966AD924;
	mov.b32 	%r699, 1;
	mov.f64 	%fd1504, %fd1507;
	bra.uni 	$L__BB1_72;
$L__BB1_64:
	not.b32 	%r321, %r699;
	sub.s32 	%r322, %r321, %r1;
	mad.lo.s32 	%r323, %r322, %r699, %r322;
	cvt.rn.f64.s32 	%fd750, %r323;
	add.f64 	%fd100, %fd132, 0d4000000000000000;
	fma.rn.f64 	%fd751, %fd133, %fd750, %fd100;
	rcp.rn.f64 	%fd101, %fd751;
	div.rn.f64 	%fd752, %fd750, %fd134;
	add.f64 	%fd102, %fd100, %fd752;
	mul.f64 	%fd753, %fd102, %fd101;
	mul.f64 	%fd1507, %fd1507, %fd753;
	add.f64 	%fd754, %fd753, 0dBFF0000000000000;
	abs.f64 	%fd755, %fd754;
	setp.le.f64 	%p62, %fd755, 0d39B4484BFEEBC2A0;
	@%p62 bra 	$L__BB1_73;
	add.s32 	%r324, %r699, 2;
	sub.s32 	%r325, -2, %r47;
	mul.lo.s32 	%r326, %r325, %r324;
	cvt.rn.f64.s32 	%fd756, %r326;
	add.f64 	%fd104, %fd100, 0d4000000000000000;
	fma.rn.f64 	%fd757, %fd101, %fd756, %fd104;
	rcp.rn.f64 	%fd105, %fd757;
	div.rn.f64 	%fd758, %fd756, %fd102;
	add.f64 	%fd106, %fd104, %fd758;
	mul.f64 	%fd759, %fd106, %fd105;
	mul.f64 	%fd1507, %fd1507, %fd759;
	add.f64 	%fd760, %fd759, 0dBFF0000000000000;
	abs.f64 	%fd761, %fd760;
	setp.le.f64 	%p63, %fd761, 0d39B4484BFEEBC2A0;
	@%p63 bra 	$L__BB1_73;
	add.s32 	%r327, %r699, 3;
	sub.s32 	%r328, -3, %r47;
	mul.lo.s32 	%r329, %r328, %r327;
	cvt.rn.f64.s32 	%fd762, %r329;
	add.f64 	%fd108, %fd104, 0d4000000000000000;
	fma.rn.f64 	%fd763, %fd105, %fd762, %fd108;
	rcp.rn.f64 	%fd109, %fd763;
	div.rn.f64 	%fd764, %fd762, %fd106;
	add.f64 	%fd110, %fd108, %fd764;
	mul.f64 	%fd765, %fd110, %fd109;
	mul.f64 	%fd1507, %fd1507, %fd765;
	add.f64 	%fd766, %fd765, 0dBFF0000000000000;
	abs.f64 	%fd767, %fd766;
	setp.le.f64 	%p64, %fd767, 0d39B4484BFEEBC2A0;
	@%p64 bra 	$L__BB1_73;
	add.s32 	%r330, %r699, 4;
	sub.s32 	%r331, -4, %r47;
	mul.lo.s32 	%r332, %r331, %r330;
	cvt.rn.f64.s32 	%fd768, %r332;
	add.f64 	%fd112, %fd108, 0d4000000000000000;
	fma.rn.f64 	%fd769, %fd109, %fd768, %fd112;
	rcp.rn.f64 	%fd113, %fd769;
	div.rn.f64 	%fd770, %fd768, %fd110;
	add.f64 	%fd114, %fd112, %fd770;
	mul.f64 	%fd771, %fd114, %fd113;
	mul.f64 	%fd1507, %fd1507, %fd771;
	add.f64 	%fd772, %fd771, 0dBFF0000000000000;
	abs.f64 	%fd773, %fd772;
	setp.le.f64 	%p65, %fd773, 0d39B4484BFEEBC2A0;
	@%p65 bra 	$L__BB1_73;
	add.s32 	%r333, %r699, 5;
	sub.s32 	%r334, -5, %r47;
	mul.lo.s32 	%r335, %r334, %r333;
	cvt.rn.f64.s32 	%fd774, %r335;
	add.f64 	%fd116, %fd112, 0d4000000000000000;
	fma.rn.f64 	%fd775, %fd113, %fd774, %fd116;
	rcp.rn.f64 	%fd117, %fd775;
	div.rn.f64 	%fd776, %fd774, %fd114;
	add.f64 	%fd118, %fd116, %fd776;
	mul.f64 	%fd777, %fd118, %fd117;
	mul.f64 	%fd1507, %fd1507, %fd777;
	add.f64 	%fd778, %fd777, 0dBFF0000000000000;
	abs.f64 	%fd779, %fd778;
	setp.le.f64 	%p66, %fd779, 0d39B4484BFEEBC2A0;
	@%p66 bra 	$L__BB1_73;
	add.s32 	%r336, %r699, 6;
	sub.s32 	%r337, -6, %r47;
	mul.lo.s32 	%r338, %r337, %r336;
	cvt.rn.f64.s32 	%fd780, %r338;
	add.f64 	%fd120, %fd116, 0d4000000000000000;
	fma.rn.f64 	%fd781, %fd117, %fd780, %fd120;
	rcp.rn.f64 	%fd121, %fd781;
	div.rn.f64 	%fd782, %fd780, %fd118;
	add.f64 	%fd122, %fd120, %fd782;
	mul.f64 	%fd783, %fd122, %fd121;
	mul.f64 	%fd1507, %fd1507, %fd783;
	add.f64 	%fd784, %fd783, 0dBFF0000000000000;
	abs.f64 	%fd785, %fd784;
	setp.le.f64 	%p67, %fd785, 0d39B4484BFEEBC2A0;
	@%p67 bra 	$L__BB1_73;
	add.s32 	%r339, %r699, 7;
	sub.s32 	%r340, -7, %r47;
	mul.lo.s32 	%r341, %r340, %r339;
	cvt.rn.f64.s32 	%fd786, %r341;
	add.f64 	%fd1506, %fd120, 0d4000000000000000;
	fma.rn.f64 	%fd787, %fd121, %fd786, %fd1506;
	rcp.rn.f64 	%fd1504, %fd787;
	div.rn.f64 	%fd788, %fd786, %fd122;
	add.f64 	%fd1505, %fd1506, %fd788;
	mul.f64 	%fd789, %fd1505, %fd1504;
	mul.f64 	%fd1507, %fd1507, %fd789;
	add.f64 	%fd790, %fd789, 0dBFF0000000000000;
	abs.f64 	%fd791, %fd790;
	setp.le.f64 	%p68, %fd791, 0d39B4484BFEEBC2A0;
	@%p68 bra 	$L__BB1_73;
	add.s32 	%r699, %r699, 8;
	setp.eq.s32 	%p71, %r699, 2000000001;
	@%p71 bra 	$L__BB1_77;
$L__BB1_72:
	add.s32 	%r47, %r699, %r1;
	mul.lo.s32 	%r319, %r699, %r47;
	neg.s32 	%r320, %r319;
	cvt.rn.f64.s32 	%fd744, %r320;
	add.f64 	%fd132, %fd1506, 0d4000000000000000;
	fma.rn.f64 	%fd745, %fd1504, %fd744, %fd132;
	rcp.rn.f64 	%fd133, %fd745;
	div.rn.f64 	%fd746, %fd744, %fd1505;
	add.f64 	%fd134, %fd132, %fd746;
	mul.f64 	%fd747, %fd134, %fd133;
	mul.f64 	%fd1507, %fd1507, %fd747;
	add.f64 	%fd748, %fd747, 0dBFF0000000000000;
	abs.f64 	%fd749, %fd748;
	setp.gtu.f64 	%p61, %fd749, 0d39B4484BFEEBC2A0;
	@%p61 bra 	$L__BB1_64;
$L__BB1_73:
	neg.f64 	%fd792, %fd92;
	fma.rn.f64 	%fd793, %fd92, 0dBFF71547652B82FE, 0d4338000000000000;
	{
	.reg .b32 %temp; 
	mov.b64 	{%r48, %temp}, %fd793;
	}
	mov.f64 	%fd794, 0dC338000000000000;
	add.rn.f64 	%fd795, %fd793, %fd794;
	fma.rn.f64 	%fd796, %fd795, 0dBFE62E42FEFA39EF, %fd792;
	fma.rn.f64 	%fd797, %fd795, 0dBC7ABC9E3B39803F, %fd796;
	fma.rn.f64 	%fd798, %fd797, 0d3E5ADE1569CE2BDF, 0d3E928AF3FCA213EA;
	fma.rn.f64 	%fd799, %fd798, %fd797, 0d3EC71DEE62401315;
	fma.rn.f64 	%fd800, %fd799, %fd797, 0d3EFA01997C89EB71;
	fma.rn.f64 	%fd801, %fd800, %fd797, 0d3F2A01A014761F65;
	fma.rn.f64 	%fd802, %fd801, %fd797, 0d3F56C16C1852B7AF;
	fma.rn.f64 	%fd803, %fd802, %fd797, 0d3F81111111122322;
	fma.rn.f64 	%fd804, %fd803, %fd797, 0d3FA55555555502A1;
	fma.rn.f64 	%fd805, %fd804, %fd797, 0d3FC5555555555511;
	fma.rn.f64 	%fd806, %fd805, %fd797, 0d3FE000000000000B;
	fma.rn.f64 	%fd807, %fd806, %fd797, 0d3FF0000000000000;
	fma.rn.f64 	%fd808, %fd807, %fd797, 0d3FF0000000000000;
	{
	.reg .b32 %temp; 
	mov.b64 	{%r49, %temp}, %fd808;
	}
	{
	.reg .b32 %temp; 
	mov.b64 	{%temp, %r50}, %fd808;
	}
	shl.b32 	%r342, %r48, 20;
	add.s32 	%r343, %r342, %r50;
	mov.b64 	%fd1508, {%r49, %r343};
	{
	.reg .b32 %temp; 
	mov.b64 	{%temp, %r344}, %fd792;
	}
	mov.b32 	%f19, %r344;
	abs.f32 	%f5, %f19;
	setp.lt.f32 	%p69, %f5, 0f4086232B;
	@%p69 bra 	$L__BB1_76;
	setp.geu.f32 	%p70, %f5, 0f40874800;
	mov.f64 	%fd1508, 0d0000000000000000;
	@%p70 bra 	$L__BB1_76;
	shr.u32 	%r345, %r48, 31;
	add.s32 	%r346, %r48, %r345;
	shr.s32 	%r347, %r346, 1;
	shl.b32 	%r348, %r347, 20;
	add.s32 	%r349, %r50, %r348;
	mov.b64 	%fd810, {%r49, %r349};
	sub.s32 	%r350, %r48, %r347;
	shl.b32 	%r351, %r350, 20;
	add.s32 	%r352, %r351, 1072693248;
	mov.b32 	%r353, 0;
	mov.b64 	%fd811, {%r353, %r352};
	mul.f64 	%fd1508, %fd811, %fd810;
$L__BB1_76:
	mul.f64 	%fd1522, %fd1507, %fd1508;
	bra.uni 	$L__BB1_104;
$L__BB1_77:
	neg.f64 	%fd812, %fd92;
	fma.rn.f64 	%fd813, %fd92, 0dBFF71547652B82FE, 0d4338000000000000;
	{
	.reg .b32 %temp; 
	mov.b64 	{%r51, %temp}, %fd813;
	}
	mov.f64 	%fd814, 0dC338000000000000;
	add.rn.f64 	%fd815, %fd813, %fd814;
	fma.rn.f64 	%fd816, %fd815, 0dBFE62E42FEFA39EF, %fd812;
	fma.rn.f64 	%fd817, %fd815, 0dBC7ABC9E3B39803F, %fd816;
	fma.rn.f64 	%fd818, %fd817, 0d3E5ADE1569CE2BDF, 0d3E928AF3FCA213EA;
	fma.rn.f64 	%fd819, %fd818, %fd817, 0d3EC71DEE62401315;
	fma.rn.f64 	%fd820, %fd819, %fd817, 0d3EFA01997C89EB71;
	fma.rn.f64 	%fd821, %fd820, %fd817, 0d3F2A01A014761F65;
	fma.rn.f64 	%fd822, %fd821, %fd817, 0d3F56C16C1852B7AF;
	fma.rn.f64 	%fd823, %fd822, %fd817, 0d3F81111111122322;
	fma.rn.f64 	%fd824, %fd823, %fd817, 0d3FA55555555502A1;
	fma.rn.f64 	%fd825, %fd824, %fd817, 0d3FC5555555555511;
	fma.rn.f64 	%fd826, %fd825, %fd817, 0d3FE000000000000B;
	fma.rn.f64 	%fd827, %fd826, %fd817, 0d3FF0000000000000;
	fma.rn.f64 	%fd828, %fd827, %fd817, 0d3FF0000000000000;
	{
	.reg .b32 %temp; 
	mov.b64 	{%r52, %temp}, %fd828;
	}
	{
	.reg .b32 %temp; 
	mov.b64 	{%temp, %r53}, %fd828;
	}
	shl.b32 	%r354, %r51, 20;
	add.s32 	%r355, %r354, %r53;
	mov.b64 	%fd1509, {%r52, %r355};
	{
	.reg .b32 %temp; 
	mov.b64 	{%temp, %r356}, %fd812;
	}
	mov.b32 	%f20, %r356;
	abs.f32 	%f6, %f20;
	setp.lt.f32 	%p72, %f6, 0f4086232B;
	@%p72 bra 	$L__BB1_80;
	setp.geu.f32 	%p73, %f6, 0f40874800;
	mov.f64 	%fd1509, 0d0000000000000000;
	@%p73 bra 	$L__BB1_80;
	shr.u32 	%r357, %r51, 31;
	add.s32 	%r358, %r51, %r357;
	shr.s32 	%r359, %r358, 1;
	shl.b32 	%r360, %r359, 20;
	add.s32 	%r361, %r53, %r360;
	mov.b64 	%fd830, {%r52, %r361};
	sub.s32 	%r362, %r51, %r359;
	shl.b32 	%r363, %r362, 20;
	add.s32 	%r364, %r363, 1072693248;
	mov.b32 	%r365, 0;
	mov.b64 	%fd831, {%r365, %r364};
	mul.f64 	%fd1509, %fd831, %fd830;
$L__BB1_80:
	mul.f64 	%fd1522, %fd1507, %fd1509;
	bra.uni 	$L__BB1_104;
$L__BB1_81:
	setp.ne.s32 	%p42, %r1, 0;
	mov.f64 	%fd1522, %fd1;
	@%p42 bra 	$L__BB1_90;
	{
	.reg .b32 %temp; 
	mov.b64 	{%temp, %r700}, %fd92;
	}
	{
	.reg .b32 %temp; 
	mov.b64 	{%r701, %temp}, %fd92;
	}
	setp.gt.s32 	%p43, %r700, 1048575;
	mov.b32 	%r702, -1023;
	mov.f64 	%fd1510, %fd92;
	@%p43 bra 	$L__BB1_84;
	mul.f64 	%fd1510, %fd92, 0d4350000000000000;
	{
	.reg .b32 %temp; 
	mov.b64 	{%temp, %r700}, %fd1510;
	}
	{
	.reg .b32 %temp; 
	mov.b64 	{%r701, %temp}, %fd1510;
	}
	mov.b32 	%r702, -1077;
$L__BB1_84:
	add.s32 	%r279, %r700, -1;
	setp.gt.u32 	%p44, %r279, 2146435070;
	@%p44 bra 	$L__BB1_88;
	shr.u32 	%r282, %r700, 20;
	add.s32 	%r703, %r702, %r282;
	and.b32  	%r283, %r700, 1048575;
	or.b32  	%r284, %r283, 1072693248;
	mov.b64 	%fd1511, {%r701, %r284};
	setp.lt.u32 	%p46, %r284, 1073127583;
	@%p46 bra 	$L__BB1_87;
	{
	.reg .b32 %temp; 
	mov.b64 	{%r285, %temp}, %fd1511;
	}
	{
	.reg .b32 %temp; 
	mov.b64 	{%temp, %r286}, %fd1511;
	}
	add.s32 	%r287, %r286, -1048576;
	mov.b64 	%fd1511, {%r285, %r287};
	add.s32 	%r703, %r703, 1;
$L__BB1_87:
	add.f64 	%fd646, %fd1511, 0dBFF0000000000000;
	add.f64 	%fd647, %fd1511, 0d3FF0000000000000;
	rcp.approx.ftz.f64 	%fd648, %fd647;
	neg.f64 	%fd649, %fd647;
	fma.rn.f64 	%fd650, %fd649, %fd648, 0d3FF0000000000000;
	fma.rn.f64 	%fd651, %fd650, %fd650, %fd650;
	fma.rn.f64 	%fd652, %fd651, %fd648, %fd648;
	mul.f64 	%fd653, %fd646, %fd652;
	fma.rn.f64 	%fd654, %fd646, %fd652, %fd653;
	mul.f64 	%fd655, %fd654, %fd654;
	fma.rn.f64 	%fd656, %fd655, 0d3EB1380B3AE80F1E, 0d3ED0EE258B7A8B04;
	fma.rn.f64 	%fd657, %fd656, %fd655, 0d3EF3B2669F02676F;
	fma.rn.f64 	%fd658, %fd657, %fd655, 0d3F1745CBA9AB0956;
	fma.rn.f64 	%fd659, %fd658, %fd655, 0d3F3C71C72D1B5154;
	fma.rn.f64 	%fd660, %fd659, %fd655, 0d3F624924923BE72D;
	fma.rn.f64 	%fd661, %fd660, %fd655, 0d3F8999999999A3C4;
	fma.rn.f64 	%fd662, %fd661, %fd655, 0d3FB5555555555554;
	sub.f64 	%fd663, %fd646, %fd654;
	add.f64 	%fd664, %fd663, %fd663;
	neg.f64 	%fd665, %fd654;
	fma.rn.f64 	%fd666, %fd665, %fd646, %fd664;
	mul.f64 	%fd667, %fd652, %fd666;
	mul.f64 	%fd668, %fd655, %fd662;
	fma.rn.f64 	%fd669, %fd668, %fd654, %fd667;
	xor.b32  	%r288, %r703, -2147483648;
	mov.b32 	%r289, 1127219200;
	mov.b64 	%fd670, {%r288, %r289};
	sub.f64 	%fd671, %fd670, %fd2;
	fma.rn.f64 	%fd672, %fd671, 0d3FE62E42FEFA39EF, %fd654;
	fma.rn.f64 	%fd673, %fd671, 0dBFE62E42FEFA39EF, %fd672;
	sub.f64 	%fd674, %fd673, %fd654;
	sub.f64 	%fd675, %fd669, %fd674;
	fma.rn.f64 	%fd676, %fd671, 0d3C7ABC9E3B39803F, %fd675;
	add.f64 	%fd1512, %fd672, %fd676;
	bra.uni 	$L__BB1_89;
$L__BB1_88:
	fma.rn.f64 	%fd645, %fd1510, 0d7FF0000000000000, 0d7FF0000000000000;
	{
	.reg .b32 %temp; 
	mov.b64 	{%temp, %r280}, %fd1510;
	}
	and.b32  	%r281, %r280, 2147483647;
	setp.eq.s32 	%p45, %r281, 0;
	selp.f64 	%fd1512, 0dFFF0000000000000, %fd645, %p45;
$L__BB1_89:
	mov.f64 	%fd677, 0dBFE2788CFC6FB619;
	sub.f64 	%fd1522, %fd677, %fd1512;
$L__BB1_90:
	neg.f64 	%fd155, %fd92;
	{
	.reg .b32 %temp; 
	mov.b64 	{%temp, %r291}, %fd92;
	}
	{
	.reg .b32 %temp; 
	mov.b64 	{%r292, %temp}, %fd92;
	}
	setp.lt.s32 	%p47, %r291, 1048576;
	mul.f64 	%fd679, %fd92, 0d4350000000000000;
	{
	.reg .b32 %temp; 
	mov.b64 	{%temp, %r293}, %fd679;
	}
	{
	.reg .b32 %temp; 
	mov.b64 	{%r294, %temp}, %fd679;
	}
	selp.f64 	%fd680, %fd679, %fd92, %p47;
	selp.b32 	%r295, %r293, %r291, %p47;
	selp.b32 	%r296, %r294, %r292, %p47;
	add.s32 	%r64, %r295, -1;
	fma.rn.f64 	%fd681, %fd680, 0d7FF0000000000000, 0d7FF0000000000000;
	{
	.reg .b32 %temp; 
	mov.b64 	{%temp, %r297}, %fd680;
	}
	and.b32  	%r298, %r297, 2147483647;
	setp.eq.s32 	%p48, %r298, 0;
	selp.f64 	%fd156, 0dFFF0000000000000, %fd681, %p48;
	selp.b32 	%r299, -1077, -1023, %p47;
	shr.u32 	%r300, %r295, 20;
	add.s32 	%r65, %r299, %r300;
	and.b32  	%r301, %r295, 1048575;
	or.b32  	%r66, %r301, 1072693248;
	mov.b64 	%fd157, {%r296, %r66};
	{
	.reg .b32 %temp; 
	mov.b64 	{%r302, %temp}, %fd157;
	}
	{
	.reg .b32 %temp; 
	mov.b64 	{%temp, %r303}, %fd157;
	}
	add.s32 	%r304, %r303, -1048576;
	mov.b64 	%fd158, {%r302, %r304};
	mov.b32 	%r704, 1;
	mov.f64 	%fd1515, 0d3FF0000000000000;
$L__BB1_91:
	cvt.rn.f64.u32 	%fd682, %r704;
	div.rn.f64 	%fd683, %fd155, %fd682;
	mul.f64 	%fd1515, %fd1515, %fd683;
	setp.ne.s32 	%p49, %r704, %r1;
	@%p49 bra 	$L__BB1_245;
	setp.lt.s32 	%p50, %r1, 1;
	mov.f64 	%fd1519, 0dBFE2788CFC6FB619;
	@%p50 bra 	$L__BB1_100;
	add.s32 	%r307, %r1, -1;
	setp.lt.u32 	%p51, %r307, 3;
	mov.b32 	%r706, 1;
	mov.f64 	%fd1519, 0dBFE2788CFC6FB619;
	@%p51 bra 	$L__BB1_96;
	mov.b32 	%r706, 1;
	mov.f64 	%fd1519, 0dBFE2788CFC6FB619;
$L__BB1_95:
	cvt.rn.f64.u32 	%fd690, %r706;
	rcp.rn.f64 	%fd691, %fd690;
	add.f64 	%fd692, %fd1519, %fd691;
	add.s32 	%r309, %r706, 1;
	cvt.rn.f64.u32 	%fd693, %r309;
	rcp.rn.f64 	%fd694, %fd693;
	add.f64 	%fd695, %fd692, %fd694;
	add.s32 	%r310, %r706, 2;
	cvt.rn.f64.u32 	%fd696, %r310;
	rcp.rn.f64 	%fd697, %fd696;
	add.f64 	%fd698, %fd695, %fd697;
	add.s32 	%r311, %r706, 3;
	cvt.rn.f64.u32 	%fd699, %r311;
	rcp.rn.f64 	%fd700, %fd699;
	add.f64 	%fd1519, %fd698, %fd700;
	add.s32 	%r706, %r706, 4;
	setp.ne.s32 	%p52, %r311, %r4;
	@%p52 bra 	$L__BB1_95;
$L__BB1_96:
	setp.eq.s32 	%p53, %r3, 0;
	@%p53 bra 	$L__BB1_100;
	setp.eq.s32 	%p54, %r3, 1;
	cvt.rn.f64.u32 	%fd701, %r706;
	rcp.rn.f64 	%fd702, %fd701;
	add.f64 	%fd1519, %fd1519, %fd702;
	@%p54 bra 	$L__BB1_100;
	setp.eq.s32 	%p55, %r3, 2;
	add.s32 	%r312, %r706, 1;
	cvt.rn.f64.u32 	%fd703, %r312;
	rcp.rn.f64 	%fd704, %fd703;
	add.f64 	%fd1519, %fd1519, %fd704;
	@%p55 bra 	$L__BB1_100;
	add.s32 	%r313, %r706, 2;
	cvt.rn.f64.u32 	%fd705, %r313;
	rcp.rn.f64 	%fd706, %fd705;
	add.f64 	%fd1519, %fd1519, %fd706;
$L__BB1_100:
	setp.gt.u32 	%p56, %r64, 2146435070;
	mov.f64 	%fd1520, %fd156;
	@%p56 bra 	$L__BB1_102;
	setp.gt.u32 	%p57, %r66, 1073127582;
	selp.f64 	%fd707, %fd158, %fd157, %p57;
	selp.u32 	%r314, 1, 0, %p57;
	add.s32 	%r315, %r65, %r314;
	add.f64 	%fd708, %fd707, 0dBFF0000000000000;
	add.f64 	%fd709, %fd707, 0d3FF0000000000000;
	rcp.approx.ftz.f64 	%fd710, %fd709;
	neg.f64 	%fd711, %fd709;
	fma.rn.f64 	%fd712, %fd711, %fd710, 0d3FF0000000000000;
	fma.rn.f64 	%fd713, %fd712, %fd712, %fd712;
	fma.rn.f64 	%fd714, %fd713, %fd710, %fd710;
	mul.f64 	%fd715, %fd708, %fd714;
	fma.rn.f64 	%fd716, %fd708, %fd714, %fd715;
	mul.f64 	%fd717, %fd716, %fd716;
	fma.rn.f64 	%fd718, %fd717, 0d3EB1380B3AE80F1E, 0d3ED0EE258B7A8B04;
	fma.rn.f64 	%fd719, %fd718, %fd717, 0d3EF3B2669F02676F;
	fma.rn.f64 	%fd720, %fd719, %fd717, 0d3F1745CBA9AB0956;
	fma.rn.f64 	%fd721, %fd720, %fd717, 0d3F3C71C72D1B5154;
	fma.rn.f64 	%fd722, %fd721, %fd717, 0d3F624924923BE72D;
	fma.rn.f64 	%fd723, %fd722, %fd717, 0d3F8999999999A3C4;
	fma.rn.f64 	%fd724, %fd723, %fd717, 0d3FB5555555555554;
	sub.f64 	%fd725, %fd708, %fd716;
	add.f64 	%fd726, %fd725, %fd725;
	neg.f64 	%fd727, %fd716;
	fma.rn.f64 	%fd728, %fd727, %fd708, %fd726;
	mul.f64 	%fd729, %fd714, %fd728;
	mul.f64 	%fd730, %fd717, %fd724;
	fma.rn.f64 	%fd731, %fd730, %fd716, %fd729;
	xor.b32  	%r316, %r315, -2147483648;
	mov.b32 	%r317, 1127219200;
	mov.b64 	%fd732, {%r316, %r317};
	sub.f64 	%fd733, %fd732, %fd2;
	fma.rn.f64 	%fd734, %fd733, 0d3FE62E42FEFA39EF, %fd716;
	fma.rn.f64 	%fd735, %fd733, 0dBFE62E42FEFA39EF, %fd734;
	sub.f64 	%fd736, %fd735, %fd716;
	sub.f64 	%fd737, %fd731, %fd736;
	fma.rn.f64 	%fd738, %fd733, 0d3C7ABC9E3B39803F, %fd737;
	add.f64 	%fd1520, %fd734, %fd738;
$L__BB1_102:
	sub.f64 	%fd739, %fd1519, %fd1520;
	mul.f64 	%fd1521, %fd1515, %fd739;
$L__BB1_103:
	add.f64 	%fd1522, %fd1522, %fd1521;
	abs.f64 	%fd740, %fd1521;
	abs.f64 	%fd741, %fd1522;
	mul.f64 	%fd742, %fd741, 0d39B4484BFEEBC2A0;
	setp.geu.f64 	%p58, %fd740, %fd742;
	add.s32 	%r71, %r704, 1;
	setp.lt.u32 	%p59, %r704, 2000000000;
	and.pred  	%p60, %p58, %p59;
	mov.u32 	%r704, %r71;
	@%p60 bra 	$L__BB1_91;
$L__BB1_104:
	setp.ne.s32 	%p77, %r1, -1;
	add.s32 	%r378, %r690, 2;
	cvt.rn.f64.u32 	%fd853, %r378;
	fma.rn.f64 	%fd177, %fd432, %fd853, %fd433;
	@%p77 bra 	$L__BB1_109;
	neg.f64 	%fd1041, %fd177;
	fma.rn.f64 	%fd1042, %fd177, 0dBFF71547652B82FE, 0d4338000000000000;
	{
	.reg .b32 %temp; 
	mov.b64 	{%r72, %temp}, %fd1042;
	}
	mov.f64 	%fd1043, 0dC338000000000000;
	add.rn.f64 	%fd1044, %fd1042, %fd1043;
	fma.rn.f64 	%fd1045, %fd1044, 0dBFE62E42FEFA39EF, %fd1041;
	fma.rn.f64 	%fd1046, %fd1044, 0dBC7ABC9E3B39803F, %fd1045;
	fma.rn.f64 	%fd1047, %fd1046, 0d3E5ADE1569CE2BDF, 0d3E928AF3FCA213EA;
	fma.rn.f64 	%fd1048, %fd1047, %fd1046, 0d3EC71DEE62401315;
	fma.rn.f64 	%fd1049, %fd1048, %fd1046, 0d3EFA01997C89EB71;
	fma.rn.f64 	%fd1050, %fd1049, %fd1046, 0d3F2A01A014761F65;
	fma.rn.f64 	%fd1051, %fd1050, %fd1046, 0d3F56C16C1852B7AF;
	fma.rn.f64 	%fd1052, %fd1051, %fd1046, 0d3F81111111122322;
	fma.rn.f64 	%fd1053, %fd1052, %fd1046, 0d3FA55555555502A1;
	fma.rn.f64 	%fd1054, %fd1053, %fd1046, 0d3FC5555555555511;
	fma.rn.f64 	%fd1055, %fd1054, %fd1046, 0d3FE000000000000B;
	fma.rn.f64 	%fd1056, %fd1055, %fd1046, 0d3FF0000000000000;
	fma.rn.f64 	%fd1057, %fd1056, %fd1046, 0d3FF0000000000000;
	{
	.reg .b32 %temp; 
	mov.b64 	{%r73, %temp}, %fd1057;
	}
	{
	.reg .b32 %temp; 
	mov.b64 	{%temp, %r74}, %fd1057;
	}
	shl.b32 	%r468, %r72, 20;
	add.s32 	%r469, %r468, %r74;
	mov.b64 	%fd1523, {%r73, %r469};
	{
	.reg .b32 %temp; 
	mov.b64 	{%temp, %r470}, %fd1041;
	}
	mov.b32 	%f24, %r470;
	abs.f32 	%f7, %f24;
	setp.lt.f32 	%p111, %f7, 0f4086232B;
	@%p111 bra 	$L__BB1_108;
	setp.gt.f64 	%p112, %fd177, 0d0000000000000000;
	mov.f64 	%fd1058, 0d7FF0000000000000;
	sub.f64 	%fd1059, %fd1058, %fd177;
	selp.f64 	%fd1523, 0d0000000000000000, %fd1059, %p112;
	setp.geu.f32 	%p113, %f7, 0f40874800;
	@%p113 bra 	$L__BB1_108;
	shr.u32 	%r471, %r72, 31;
	add.s32 	%r472, %r72, %r471;
	shr.s32 	%r473, %r472, 1;
	shl.b32 	%r474, %r473, 20;
	add.s32 	%r475, %r74, %r474;
	mov.b64 	%fd1060, {%r73, %r475};
	sub.s32 	%r476, %r72, %r473;
	shl.b32 	%r477, %r476, 20;
	add.s32 	%r478, %r477, 1072693248;
	mov.b32 	%r479, 0;
	mov.b64 	%fd1061, {%r479, %r478};
	mul.f64 	%fd1523, %fd1061, %fd1060;
$L__BB1_108:
	div.rn.f64 	%fd1543, %fd1523, %fd177;
	bra.uni 	$L__BB1_151;
$L__BB1_109:
	setp.leu.f64 	%p78, %fd177, 0d3FF0000000000000;
	@%p78 bra 	$L__BB1_128;
	add.f64 	%fd1527, %fd177, %fd3;
	rcp.rn.f64 	%fd1528, %fd1527;
	mov.f64 	%fd1526, 0d47EFFFFF966AD924;
	mov.b32 	%r707, 1;
	mov.f64 	%fd1525, %fd1528;
	bra.uni 	$L__BB1_119;
$L__BB1_111:
	not.b32 	%r423, %r707;
	sub.s32 	%r424, %r423, %r1;
	mad.lo.s32 	%r425, %r424, %r707, %r424;
	cvt.rn.f64.s32 	%fd959, %r425;
	add.f64 	%fd185, %fd217, 0d4000000000000000;
	fma.rn.f64 	%fd960, %fd218, %fd959, %fd185;
	rcp.rn.f64 	%fd186, %fd960;
	div.rn.f64 	%fd961, %fd959, %fd219;
	add.f64 	%fd187, %fd185, %fd961;
	mul.f64 	%fd962, %fd187, %fd186;
	mul.f64 	%fd1528, %fd1528, %fd962;
	add.f64 	%fd963, %fd962, 0dBFF0000000000000;
	abs.f64 	%fd964, %fd963;
	setp.le.f64 	%p99, %fd964, 0d39B4484BFEEBC2A0;
	@%p99 bra 	$L__BB1_120;
	add.s32 	%r426, %r707, 2;
	sub.s32 	%r427, -2, %r77;
	mul.lo.s32 	%r428, %r427, %r426;
	cvt.rn.f64.s32 	%fd965, %r428;
	add.f64 	%fd189, %fd185, 0d4000000000000000;
	fma.rn.f64 	%fd966, %fd186, %fd965, %fd189;
	rcp.rn.f64 	%fd190, %fd966;
	div.rn.f64 	%fd967, %fd965, %fd187;
	add.f64 	%fd191, %fd189, %fd967;
	mul.f64 	%fd968, %fd191, %fd190;
	mul.f64 	%fd1528, %fd1528, %fd968;
	add.f64 	%fd969, %fd968, 0dBFF0000000000000;
	abs.f64 	%fd970, %fd969;
	setp.le.f64 	%p100, %fd970, 0d39B4484BFEEBC2A0;
	@%p100 bra 	$L__BB1_120;
	add.s32 	%r429, %r707, 3;
	sub.s32 	%r430, -3, %r77;
	mul.lo.s32 	%r431, %r430, %r429;
	cvt.rn.f64.s32 	%fd971, %r431;
	add.f64 	%fd193, %fd189, 0d4000000000000000;
	fma.rn.f64 	%fd972, %fd190, %fd971, %fd193;
	rcp.rn.f64 	%fd194, %fd972;
	div.rn.f64 	%fd973, %fd971, %fd191;
	add.f64 	%fd195, %fd193, %fd973;
	mul.f64 	%fd974, %fd195, %fd194;
	mul.f64 	%fd1528, %fd1528, %fd974;
	add.f64 	%fd975, %fd974, 0dBFF0000000000000;
	abs.f64 	%fd976, %fd975;
	setp.le.f64 	%p101, %fd976, 0d39B4484BFEEBC2A0;
	@%p101 bra 	$L__BB1_120;
	add.s32 	%r432, %r707, 4;
	sub.s32 	%r433, -4, %r77;
	mul.lo.s32 	%r434, %r433, %r432;
	cvt.rn.f64.s32 	%fd977, %r434;
	add.f64 	%fd197, %fd193, 0d4000000000000000;
	fma.rn.f64 	%fd978, %fd194, %fd977, %fd197;
	rcp.rn.f64 	%fd198, %fd978;
	div.rn.f64 	%fd979, %fd977, %fd195;
	add.f64 	%fd199, %fd197, %fd979;
	mul.f64 	%fd980, %fd199, %fd198;
	mul.f64 	%fd1528, %fd1528, %fd980;
	add.f64 	%fd981, %fd980, 0dBFF0000000000000;
	abs.f64 	%fd982, %fd981;
	setp.le.f64 	%p102, %fd982, 0d39B4484BFEEBC2A0;
	@%p102 bra 	$L__BB1_120;
	add.s32 	%r435, %r707, 5;
	sub.s32 	%r436, -5, %r77;
	mul.lo.s32 	%r437, %r436, %r435;
	cvt.rn.f64.s32 	%fd983, %r437;
	add.f64 	%fd201, %fd197, 0d4000000000000000;
	fma.rn.f64 	%fd984, %fd198, %fd983, %fd201;
	rcp.rn.f64 	%fd202, %fd984;
	div.rn.f64 	%fd985, %fd983, %fd199;
	add.f64 	%fd203, %fd201, %fd985;
	mul.f64 	%fd986, %fd203, %fd202;
	mul.f64 	%fd1528, %fd1528, %fd986;
	add.f64 	%fd987, %fd986, 0dBFF0000000000000;
	abs.f64 	%fd988, %fd987;
	setp.le.f64 	%p103, %fd988, 0d39B4484BFEEBC2A0;
	@%p103 bra 	$L__BB1_120;
	add.s32 	%r438, %r707, 6;
	sub.s32 	%r439, -6, %r77;
	mul.lo.s32 	%r440, %r439, %r438;
	cvt.rn.f64.s32 	%fd989, %r440;
	add.f64 	%fd205, %fd201, 0d4000000000000000;
	fma.rn.f64 	%fd990, %fd202, %fd989, %fd205;
	rcp.rn.f64 	%fd206, %fd990;
	div.rn.f64 	%fd991, %fd989, %fd203;
	add.f64 	%fd207, %fd205, %fd991;
	mul.f64 	%fd992, %fd207, %fd206;
	mul.f64 	%fd1528, %fd1528, %fd992;
	add.f64 	%fd993, %fd992, 0dBFF0000000000000;
	abs.f64 	%fd994, %fd993;
	setp.le.f64 	%p104, %fd994, 0d39B4484BFEEBC2A0;
	@%p104 bra 	$L__BB1_120;
	add.s32 	%r441, %r707, 7;
	sub.s32 	%r442, -7, %r77;
	mul.lo.s32 	%r443, %r442, %r441;
	cvt.rn.f64.s32 	%fd995, %r443;
	add.f64 	%fd1527, %fd205, 0d4000000000000000;
	fma.rn.f64 	%fd996, %fd206, %fd995, %fd1527;
	rcp.rn.f64 	%fd1525, %fd996;
	div.rn.f64 	%fd997, %fd995, %fd207;
	add.f64 	%fd1526, %fd1527, %fd997;
	mul.f64 	%fd998, %fd1526, %fd1525;
	mul.f64 	%fd1528, %fd1528, %fd998;
	add.f64 	%fd999, %fd998, 0dBFF0000000000000;
	abs.f64 	%fd1000, %fd999;
	setp.le.f64 	%p105, %fd1000, 0d39B4484BFEEBC2A0;
	@%p105 bra 	$L__BB1_120;
	add.s32 	%r707, %r707, 8;
	setp.eq.s32 	%p108, %r707, 2000000001;
	@%p108 bra 	$L__BB1_124;
$L__BB1_119:
	add.s32 	%r77, %r707, %r1;
	mul.lo.s32 	%r421, %r707, %r77;
	neg.s32 	%r422, %r421;
	cvt.rn.f64.s32 	%fd953, %r422;
	add.f64 	%fd217, %fd1527, 0d4000000000000000;
	fma.rn.f64 	%fd954, %fd1525, %fd953, %fd217;
	rcp.rn.f64 	%fd218, %fd954;
	div.rn.f64 	%fd955, %fd953, %fd1526;
	add.f64 	%fd219, %fd217, %fd955;
	mul.f64 	%fd956, %fd219, %fd218;
	mul.f64 	%fd1528, %fd1528, %fd956;
	add.f64 	%fd957, %fd956, 0dBFF0000000000000;
	abs.f64 	%fd958, %fd957;
	setp.gtu.f64 	%p98, %fd958, 0d39B4484BFEEBC2A0;
	@%p98 bra 	$L__BB1_111;
$L__BB1_120:
	neg.f64 	%fd1001, %fd177;
	fma.rn.f64 	%fd1002, %fd177, 0dBFF71547652B82FE, 0d4338000000000000;
	{
	.reg .b32 %temp; 
	mov.b64 	{%r78, %temp}, %fd1002;
	}
	mov.f64 	%fd1003, 0dC338000000000000;
	add.rn.f64 	%fd1004, %fd1002, %fd1003;
	fma.rn.f64 	%fd1005, %fd1004, 0dBFE62E42FEFA39EF, %fd1001;
	fma.rn.f64 	%fd1006, %fd1004, 0dBC7ABC9E3B39803F, %fd1005;
	fma.rn.f64 	%fd1007, %fd1006, 0d3E5ADE1569CE2BDF, 0d3E928AF3FCA213EA;
	fma.rn.f64 	%fd1008, %fd1007, %fd1006, 0d3EC71DEE62401315;
	fma.rn.f64 	%fd1009, %fd1008, %fd1006, 0d3EFA01997C89EB71;
	fma.rn.f64 	%fd1010, %fd1009, %fd1006, 0d3F2A01A014761F65;
	fma.rn.f64 	%fd1011, %fd1010, %fd1006, 0d3F56C16C1852B7AF;
	fma.rn.f64 	%fd1012, %fd1011, %fd1006, 0d3F81111111122322;
	fma.rn.f64 	%fd1013, %fd1012, %fd1006, 0d3FA55555555502A1;
	fma.rn.f64 	%fd1014, %fd1013, %fd1006, 0d3FC5555555555511;
	fma.rn.f64 	%fd1015, %fd1014, %fd1006, 0d3FE000000000000B;
	fma.rn.f64 	%fd1016, %fd1015, %fd1006, 0d3FF0000000000000;
	fma.rn.f64 	%fd1017, %fd1016, %fd1006, 0d3FF0000000000000;
	{
	.reg .b32 %temp; 
	mov.b64 	{%r79, %temp}, %fd1017;
	}
	{
	.reg .b32 %temp; 
	mov.b64 	{%temp, %r80}, %fd1017;
	}
	shl.b32 	%r444, %r78, 20;
	add.s32 	%r445, %r444, %r80;
	mov.b64 	%fd1529, {%r79, %r445};
	{
	.reg .b32 %temp; 
	mov.b64 	{%temp, %r446}, %fd1001;
	}
	mov.b32 	%f22, %r446;
	abs.f32 	%f8, %f22;
	setp.lt.f32 	%p106, %f8, 0f4086232B;
	@%p106 bra 	$L__BB1_123;
	setp.geu.f32 	%p107, %f8, 0f40874800;
	mov.f64 	%fd1529, 0d0000000000000000;
	@%p107 bra 	$L__BB1_123;
	shr.u32 	%r447, %r78, 31;
	add.s32 	%r448, %r78, %r447;
	shr.s32 	%r449, %r448, 1;
	shl.b32 	%r450, %r449, 20;
	add.s32 	%r451, %r80, %r450;
	mov.b64 	%fd1019, {%r79, %r451};
	sub.s32 	%r452, %r78, %r449;
	shl.b32 	%r453, %r452, 20;
	add.s32 	%r454, %r453, 1072693248;
	mov.b32 	%r455, 0;
	mov.b64 	%fd1020, {%r455, %r454};
	mul.f64 	%fd1529, %fd1020, %fd1019;
$L__BB1_123:
	mul.f64 	%fd1543, %fd1528, %fd1529;
	bra.uni 	$L__BB1_151;
$L__BB1_124:
	neg.f64 	%fd1021, %fd177;
	fma.rn.f64 	%fd1022, %fd177, 0dBFF71547652B82FE, 0d4338000000000000;
	{
	.reg .b32 %temp; 
	mov.b64 	{%r81, %temp}, %fd1022;
	}
	mov.f64 	%fd1023, 0dC338000000000000;
	add.rn.f64 	%fd1024, %fd1022, %fd1023;
	fma.rn.f64 	%fd1025, %fd1024, 0dBFE62E42FEFA39EF, %fd1021;
	fma.rn.f64 	%fd1026, %fd1024, 0dBC7ABC9E3B39803F, %fd1025;
	fma.rn.f64 	%fd1027, %fd1026, 0d3E5ADE1569CE2BDF, 0d3E928AF3FCA213EA;
	fma.rn.f64 	%fd1028, %fd1027, %fd1026, 0d3EC71DEE62401315;
	fma.rn.f64 	%fd1029, %fd1028, %fd1026, 0d3EFA01997C89EB71;
	fma.rn.f64 	%fd1030, %fd1029, %fd1026, 0d3F2A01A014761F65;
	fma.rn.f64 	%fd1031, %fd1030, %fd1026, 0d3F56C16C1852B7AF;
	fma.rn.f64 	%fd1032, %fd1031, %fd1026, 0d3F81111111122322;
	fma.rn.f64 	%fd1033, %fd1032, %fd1026, 0d3FA55555555502A1;
	fma.rn.f64 	%fd1034, %fd1033, %fd1026, 0d3FC5555555555511;
	fma.rn.f64 	%fd1035, %fd1034, %fd1026, 0d3FE000000000000B;
	fma.rn.f64 	%fd1036, %fd1035, %fd1026, 0d3FF0000000000000;
	fma.rn.f64 	%fd1037, %fd1036, %fd1026, 0d3FF0000000000000;
	{
	.reg .b32 %temp; 
	mov.b64 	{%r82, %temp}, %fd1037;
	}
	{
	.reg .b32 %temp; 
	mov.b64 	{%temp, %r83}, %fd1037;
	}
	shl.b32 	%r456, %r81, 20;
	add.s32 	%r457, %r456, %r83;
	mov.b64 	%fd1530, {%r82, %r457};
	{
	.reg .b32 %temp; 
	mov.b64 	{%temp, %r458}, %fd1021;
	}
	mov.b32 	%f23, %r458;
	abs.f32 	%f9, %f23;
	setp.lt.f32 	%p109, %f9, 0f4086232B;
	@%p109 bra 	$L__BB1_127;
	setp.geu.f32 	%p110, %f9, 0f40874800;
	mov.f64 	%fd1530, 0d0000000000000000;
	@%p110 bra 	$L__BB1_127;
	shr.u32 	%r459, %r81, 31;
	add.s32 	%r460, %r81, %r459;
	shr.s32 	%r461, %r460, 1;
	shl.b32 	%r462, %r461, 20;
	add.s32 	%r463, %r83, %r462;
	mov.b64 	%fd1039, {%r82, %r463};
	sub.s32 	%r464, %r81, %r461;
	shl.b32 	%r465, %r464, 20;
	add.s32 	%r466, %r465, 1072693248;
	mov.b32 	%r467, 0;
	mov.b64 	%fd1040, {%r467, %r466};
	mul.f64 	%fd1530, %fd1040, %fd1039;
$L__BB1_127:
	mul.f64 	%fd1543, %fd1528, %fd1530;
	bra.uni 	$L__BB1_151;
$L__BB1_128:
	setp.ne.s32 	%p79, %r1, 0;
	mov.f64 	%fd1543, %fd1;
	@%p79 bra 	$L__BB1_137;
	{
	.reg .b32 %temp; 
	mov.b64 	{%temp, %r708}, %fd177;
	}
	{
	.reg .b32 %temp; 
	mov.b64 	{%r709, %temp}, %fd177;
	}
	setp.gt.s32 	%p80, %r708, 1048575;
	mov.b32 	%r710, -1023;
	mov.f64 	%fd1531, %fd177;
	@%p80 bra 	$L__BB1_131;
	mul.f64 	%fd1531, %fd177, 0d4350000000000000;
	{
	.reg .b32 %temp; 
	mov.b64 	{%temp, %r708}, %fd1531;
	}
	{
	.reg .b32 %temp; 
	mov.b64 	{%r709, %temp}, %fd1531;
	}
	mov.b32 	%r710, -1077;
$L__BB1_131:
	add.s32 	%r381, %r708, -1;
	setp.gt.u32 	%p81, %r381, 2146435070;
	@%p81 bra 	$L__BB1_135;
	shr.u32 	%r384, %r708, 20;
	add.s32 	%r711, %r710, %r384;
	and.b32  	%r385, %r708, 1048575;
	or.b32  	%r386, %r385, 1072693248;
	mov.b64 	%fd1532, {%r709, %r386};
	setp.lt.u32 	%p83, %r386, 1073127583;
	@%p83 bra 	$L__BB1_134;
	{
	.reg .b32 %temp; 
	mov.b64 	{%r387, %temp}, %fd1532;
	}
	{
	.reg .b32 %temp; 
	mov.b64 	{%temp, %r388}, %fd1532;
	}
	add.s32 	%r389, %r388, -1048576;
	mov.b64 	%fd1532, {%r387, %r389};
	add.s32 	%r711, %r711, 1;
$L__BB1_134:
	add.f64 	%fd855, %fd1532, 0dBFF0000000000000;
	add.f64 	%fd856, %fd1532, 0d3FF0000000000000;
	rcp.approx.ftz.f64 	%fd857, %fd856;
	neg.f64 	%fd858, %fd856;
	fma.rn.f64 	%fd859, %fd858, %fd857, 0d3FF0000000000000;
	fma.rn.f64 	%fd860, %fd859, %fd859, %fd859;
	fma.rn.f64 	%fd861, %fd860, %fd857, %fd857;
	mul.f64 	%fd862, %fd855, %fd861;
	fma.rn.f64 	%fd863, %fd855, %fd861, %fd862;
	mul.f64 	%fd864, %fd863, %fd863;
	fma.rn.f64 	%fd865, %fd864, 0d3EB1380B3AE80F1E, 0d3ED0EE258B7A8B04;
	fma.rn.f64 	%fd866, %fd865, %fd864, 0d3EF3B2669F02676F;
	fma.rn.f64 	%fd867, %fd866, %fd864, 0d3F1745CBA9AB0956;
	fma.rn.f64 	%fd868, %fd867, %fd864, 0d3F3C71C72D1B5154;
	fma.rn.f64 	%fd869, %fd868, %fd864, 0d3F624924923BE72D;
	fma.rn.f64 	%fd870, %fd869, %fd864, 0d3F8999999999A3C4;
	fma.rn.f64 	%fd871, %fd870, %fd864, 0d3FB5555555555554;
	sub.f64 	%fd872, %fd855, %fd863;
	add.f64 	%fd873, %fd872, %fd872;
	neg.f64 	%fd874, %fd863;
	fma.rn.f64 	%fd875, %fd874, %fd855, %fd873;
	mul.f64 	%fd876, %fd861, %fd875;
	mul.f64 	%fd877, %fd864, %fd871;
	fma.rn.f64 	%fd878, %fd877, %fd863, %fd876;
	xor.b32  	%r390, %r711, -2147483648;
	mov.b32 	%r391, 1127219200;
	mov.b64 	%fd879, {%r390, %r391};
	sub.f64 	%fd880, %fd879, %fd2;
	fma.rn.f64 	%fd881, %fd880, 0d3FE62E42FEFA39EF, %fd863;
	fma.rn.f64 	%fd882, %fd880, 0dBFE62E42FEFA39EF, %fd881;
	sub.f64 	%fd883, %fd882, %fd863;
	sub.f64 	%fd884, %fd878, %fd883;
	fma.rn.f64 	%fd885, %fd880, 0d3C7ABC9E3B39803F, %fd884;
	add.f64 	%fd1533, %fd881, %fd885;
	bra.uni 	$L__BB1_136;
$L__BB1_135:
	fma.rn.f64 	%fd854, %fd1531, 0d7FF0000000000000, 0d7FF0000000000000;
	{
	.reg .b32 %temp; 
	mov.b64 	{%temp, %r382}, %fd1531;
	}
	and.b32  	%r383, %r382, 2147483647;
	setp.eq.s32 	%p82, %r383, 0;
	selp.f64 	%fd1533, 0dFFF0000000000000, %fd854, %p82;
$L__BB1_136:
	mov.f64 	%fd886, 0dBFE2788CFC6FB619;
	sub.f64 	%fd1543, %fd886, %fd1533;
$L__BB1_137:
	neg.f64 	%fd240, %fd177;
	{
	.reg .b32 %temp; 
	mov.b64 	{%temp, %r393}, %fd177;
	}
	{
	.reg .b32 %temp; 
	mov.b64 	{%r394, %temp}, %fd177;
	}
	setp.lt.s32 	%p84, %r393, 1048576;
	mul.f64 	%fd888, %fd177, 0d4350000000000000;
	{
	.reg .b32 %temp; 
	mov.b64 	{%temp, %r395}, %fd888;
	}
	{
	.reg .b32 %temp; 
	mov.b64 	{%r396, %temp}, %fd888;
	}
	selp.f64 	%fd889, %fd888, %fd177, %p84;
	selp.b32 	%r397, %r395, %r393, %p84;
	selp.b32 	%r398, %r396, %r394, %p84;
	add.s32 	%r94, %r397, -1;
	fma.rn.f64 	%fd890, %fd889, 0d7FF0000000000000, 0d7FF0000000000000;
	{
	.reg .b32 %temp; 
	mov.b64 	{%temp, %r399}, %fd889;
	}
	and.b32  	%r400, %r399, 2147483647;
	setp.eq.s32 	%p85, %r400, 0;
	selp.f64 	%fd241, 0dFFF0000000000000, %fd890, %p85;
	selp.b32 	%r401, -1077, -1023, %p84;
	shr.u32 	%r402, %r397, 20;
	add.s32 	%r95, %r401, %r402;
	and.b32  	%r403, %r397, 1048575;
	or.b32  	%r96, %r403, 1072693248;
	mov.b64 	%fd242, {%r398, %r96};
	{
	.reg .b32 %temp; 
	mov.b64 	{%r404, %temp}, %fd242;
	}
	{
	.reg .b32 %temp; 
	mov.b64 	{%temp, %r405}, %fd242;
	}
	add.s32 	%r406, %r405, -1048576;
	mov.b64 	%fd243, {%r404, %r406};
	mov.b32 	%r712, 1;
	mov.f64 	%fd1536, 0d3FF0000000000000;
$L__BB1_138:
	cvt.rn.f64.u32 	%fd891, %r712;
	div.rn.f64 	%fd892, %fd240, %fd891;
	mul.f64 	%fd1536, %fd1536, %fd892;
	setp.ne.s32 	%p86, %r712, %r1;
	@%p86 bra 	$L__BB1_246;
	setp.lt.s32 	%p87, %r1, 1;
	mov.f64 	%fd1540, 0dBFE2788CFC6FB619;
	@%p87 bra 	$L__BB1_147;
	add.s32 	%r409, %r1, -1;
	setp.lt.u32 	%p88, %r409, 3;
	mov.b32 	%r714, 1;
	mov.f64 	%fd1540, 0dBFE2788CFC6FB619;
	@%p88 bra 	$L__BB1_143;
	mov.b32 	%r714, 1;
	mov.f64 	%fd1540, 0dBFE2788CFC6FB619;
$L__BB1_142:
	cvt.rn.f64.u32 	%fd899, %r714;
	rcp.rn.f64 	%fd900, %fd899;
	add.f64 	%fd901, %fd1540, %fd900;
	add.s32 	%r411, %r714, 1;
	cvt.rn.f64.u32 	%fd902, %r411;
	rcp.rn.f64 	%fd903, %fd902;
	add.f64 	%fd904, %fd901, %fd903;
	add.s32 	%r412, %r714, 2;
	cvt.rn.f64.u32 	%fd905, %r412;
	rcp.rn.f64 	%fd906, %fd905;
	add.f64 	%fd907, %fd904, %fd906;
	add.s32 	%r413, %r714, 3;
	cvt.rn.f64.u32 	%fd908, %r413;
	rcp.rn.f64 	%fd909, %fd908;
	add.f64 	%fd1540, %fd907, %fd909;
	add.s32 	%r714, %r714, 4;
	setp.ne.s32 	%p89, %r413, %r4;
	@%p89 bra 	$L__BB1_142;
$L__BB1_143:
	setp.eq.s32 	%p90, %r3, 0;
	@%p90 bra 	$L__BB1_147;
	setp.eq.s32 	%p91, %r3, 1;
	cvt.rn.f64.u32 	%fd910, %r714;
	rcp.rn.f64 	%fd911, %fd910;
	add.f64 	%fd1540, %fd1540, %fd911;
	@%p91 bra 	$L__BB1_147;
	setp.eq.s32 	%p92, %r3, 2;
	add.s32 	%r414, %r714, 1;
	cvt.rn.f64.u32 	%fd912, %r414;
	rcp.rn.f64 	%fd913, %fd912;
	add.f64 	%fd1540, %fd1540, %fd913;
	@%p92 bra 	$L__BB1_147;
	add.s32 	%r415, %r714, 2;
	cvt.rn.f64.u32 	%fd914, %r415;
	rcp.rn.f64 	%fd915, %fd914;
	add.f64 	%fd1540, %fd1540, %fd915;
$L__BB1_147:
	setp.gt.u32 	%p93, %r94, 2146435070;
	mov.f64 	%fd1541, %fd241;
	@%p93 bra 	$L__BB1_149;
	setp.gt.u32 	%p94, %r96, 1073127582;
	selp.f64 	%fd916, %fd243, %fd242, %p94;
	selp.u32 	%r416, 1, 0, %p94;
	add.s32 	%r417, %r95, %r416;
	add.f64 	%fd917, %fd916, 0dBFF0000000000000;
	add.f64 	%fd918, %fd916, 0d3FF0000000000000;
	rcp.approx.ftz.f64 	%fd919, %fd918;
	neg.f64 	%fd920, %fd918;
	fma.rn.f64 	%fd921, %fd920, %fd919, 0d3FF0000000000000;
	fma.rn.f64 	%fd922, %fd921, %fd921, %fd921;
	fma.rn.f64 	%fd923, %fd922, %fd919, %fd919;
	mul.f64 	%fd924, %fd917, %fd923;
	fma.rn.f64 	%fd925, %fd917, %fd923, %fd924;
	mul.f64 	%fd926, %fd925, %fd925;
	fma.rn.f64 	%fd927, %fd926, 0d3EB1380B3AE80F1E, 0d3ED0EE258B7A8B04;
	fma.rn.f64 	%fd928, %fd927, %fd926, 0d3EF3B2669F02676F;
	fma.rn.f64 	%fd929, %fd928, %fd926, 0d3F1745CBA9AB0956;
	fma.rn.f64 	%fd930, %fd929, %fd926, 0d3F3C71C72D1B5154;
	fma.rn.f64 	%fd931, %fd930, %fd926, 0d3F624924923BE72D;
	fma.rn.f64 	%fd932, %fd931, %fd926, 0d3F8999999999A3C4;
	fma.rn.f64 	%fd933, %fd932, %fd926, 0d3FB5555555555554;
	sub.f64 	%fd934, %fd917, %fd925;
	add.f64 	%fd935, %fd934, %fd934;
	neg.f64 	%fd936, %fd925;
	fma.rn.f64 	%fd937, %fd936, %fd917, %fd935;
	mul.f64 	%fd938, %fd923, %fd937;
	mul.f64 	%fd939, %fd926, %fd933;
	fma.rn.f64 	%fd940, %fd939, %fd925, %fd938;
	xor.b32  	%r418, %r417, -2147483648;
	mov.b32 	%r419, 1127219200;
	mov.b64 	%fd941, {%r418, %r419};
	sub.f64 	%fd942, %fd941, %fd2;
	fma.rn.f64 	%fd943, %fd942, 0d3FE62E42FEFA39EF, %fd925;
	fma.rn.f64 	%fd944, %fd942, 0dBFE62E42FEFA39EF, %fd943;
	sub.f64 	%fd945, %fd944, %fd925;
	sub.f64 	%fd946, %fd940, %fd945;
	fma.rn.f64 	%fd947, %fd942, 0d3C7ABC9E3B39803F, %fd946;
	add.f64 	%fd1541, %fd943, %fd947;
$L__BB1_149:
	sub.f64 	%fd948, %fd1540, %fd1541;
	mul.f64 	%fd1542, %fd1536, %fd948;
$L__BB1_150:
	add.f64 	%fd1543, %fd1543, %fd1542;
	abs.f64 	%fd949, %fd1542;
	abs.f64 	%fd950, %fd1543;
	mul.f64 	%fd951, %fd950, 0d39B4484BFEEBC2A0;
	setp.geu.f64 	%p95, %fd949, %fd951;
	add.s32 	%r101, %r712, 1;
	setp.lt.u32 	%p96, %r712, 2000000000;
	and.pred  	%p97, %p95, %p96;
	mov.u32 	%r712, %r101;
	@%p97 bra 	$L__BB1_138;
$L__BB1_151:
	setp.ne.s32 	%p114, %r1, -1;
	add.s32 	%r480, %r690, 3;
	cvt.rn.f64.u32 	%fd1062, %r480;
	fma.rn.f64 	%fd262, %fd432, %fd1062, %fd433;
	@%p114 bra 	$L__BB1_156;
	neg.f64 	%fd1250, %fd262;
	fma.rn.f64 	%fd1251, %fd262, 0dBFF71547652B82FE, 0d4338000000000000;
	{
	.reg .b32 %temp; 
	mov.b64 	{%r102, %temp}, %fd1251;
	}
	mov.f64 	%fd1252, 0dC338000000000000;
	add.rn.f64 	%fd1253, %fd1251, %fd1252;
	fma.rn.f64 	%fd1254, %fd1253, 0dBFE62E42FEFA39EF, %fd1250;
	fma.rn.f64 	%fd1255, %fd1253, 0dBC7ABC9E3B39803F, %fd1254;
	fma.rn.f64 	%fd1256, %fd1255, 0d3E5ADE1569CE2BDF, 0d3E928AF3FCA213EA;
	fma.rn.f64 	%fd1257, %fd1256, %fd1255, 0d3EC71DEE62401315;
	fma.rn.f64 	%fd1258, %fd1257, %fd1255, 0d3EFA01997C89EB71;
	fma.rn.f64 	%fd1259, %fd1258, %fd1255, 0d3F2A01A014761F65;
	fma.rn.f64 	%fd1260, %fd1259, %fd1255, 0d3F56C16C1852B7AF;
	fma.rn.f64 	%fd1261, %fd1260, %fd1255, 0d3F81111111122322;
	fma.rn.f64 	%fd1262, %fd1261, %fd1255, 0d3FA55555555502A1;
	fma.rn.f64 	%fd1263, %fd1262, %fd1255, 0d3FC5555555555511;
	fma.rn.f64 	%fd1264, %fd1263, %fd1255, 0d3FE000000000000B;
	fma.rn.f64 	%fd1265, %fd1264, %fd1255, 0d3FF0000000000000;
	fma.rn.f64 	%fd1266, %fd1265, %fd1255, 0d3FF0000000000000;
	{
	.reg .b32 %temp; 
	mov.b64 	{%r103, %temp}, %fd1266;
	}
	{
	.reg .b32 %temp; 
	mov.b64 	{%temp, %r104}, %fd1266;
	}
	shl.b32 	%r570, %r102, 20;
	add.s32 	%r571, %r570, %r104;
	mov.b64 	%fd1544, {%r103, %r571};
	{
	.reg .b32 %temp; 
	mov.b64 	{%temp, %r572}, %fd1250;
	}
	mov.b32 	%f27, %r572;
	abs.f32 	%f10, %f27;
	setp.lt.f32 	%p148, %f10, 0f4086232B;
	@%p148 bra 	$L__BB1_155;
	setp.gt.f64 	%p149, %fd262, 0d0000000000000000;
	mov.f64 	%fd1267, 0d7FF0000000000000;
	sub.f64 	%fd1268, %fd1267, %fd262;
	selp.f64 	%fd1544, 0d0000000000000000, %fd1268, %p149;
	setp.geu.f32 	%p150, %f10, 0f40874800;
	@%p150 bra 	$L__BB1_155;
	shr.u32 	%r573, %r102, 31;
	add.s32 	%r574, %r102, %r573;
	shr.s32 	%r575, %r574, 1;
	shl.b32 	%r576, %r575, 20;
	add.s32 	%r577, %r104, %r576;
	mov.b64 	%fd1269, {%r103, %r577};
	sub.s32 	%r578, %r102, %r575;
	shl.b32 	%r579, %r578, 20;
	add.s32 	%r580, %r579, 1072693248;
	mov.b32 	%r581, 0;
	mov.b64 	%fd1270, {%r581, %r580};
	mul.f64 	%fd1544, %fd1270, %fd1269;
$L__BB1_155:
	div.rn.f64 	%fd1564, %fd1544, %fd262;
	bra.uni 	$L__BB1_198;
$L__BB1_156:
	setp.leu.f64 	%p115, %fd262, 0d3FF0000000000000;
	@%p115 bra 	$L__BB1_175;
	add.f64 	%fd1548, %fd262, %fd3;
	rcp.rn.f64 	%fd1549, %fd1548;
	mov.f64 	%fd1547, 0d47EFFFFF966AD924;
	mov.b32 	%r715, 1;
	mov.f64 	%fd1546, %fd1549;
	bra.uni 	$L__BB1_166;
$L__BB1_158:
	not.b32 	%r525, %r715;
	sub.s32 	%r526, %r525, %r1;
	mad.lo.s32 	%r527, %r526, %r715, %r526;
	cvt.rn.f64.s32 	%fd1168, %r527;
	add.f64 	%fd270, %fd302, 0d4000000000000000;
	fma.rn.f64 	%fd1169, %fd303, %fd1168, %fd270;
	rcp.rn.f64 	%fd271, %fd1169;
	div.rn.f64 	%fd1170, %fd1168, %fd304;
	add.f64 	%fd272, %fd270, %fd1170;
	mul.f64 	%fd1171, %fd272, %fd271;
	mul.f64 	%fd1549, %fd1549, %fd1171;
	add.f64 	%fd1172, %fd1171, 0dBFF0000000000000;
	abs.f64 	%fd1173, %fd1172;
	setp.le.f64 	%p136, %fd1173, 0d39B4484BFEEBC2A0;
	@%p136 bra 	$L__BB1_167;
	add.s32 	%r528, %r715, 2;
	sub.s32 	%r529, -2, %r107;
	mul.lo.s32 	%r530, %r529, %r528;
	cvt.rn.f64.s32 	%fd1174, %r530;
	add.f64 	%fd274, %fd270, 0d4000000000000000;
	fma.rn.f64 	%fd1175, %fd271, %fd1174, %fd274;
	rcp.rn.f64 	%fd275, %fd1175;
	div.rn.f64 	%fd1176, %fd1174, %fd272;
	add.f64 	%fd276, %fd274, %fd1176;
	mul.f64 	%fd1177, %fd276, %fd275;
	mul.f64 	%fd1549, %fd1549, %fd1177;
	add.f64 	%fd1178, %fd1177, 0dBFF0000000000000;
	abs.f64 	%fd1179, %fd1178;
	setp.le.f64 	%p137, %fd1179, 0d39B4484BFEEBC2A0;
	@%p137 bra 	$L__BB1_167;
	add.s32 	%r531, %r715, 3;
	sub.s32 	%r532, -3, %r107;
	mul.lo.s32 	%r533, %r532, %r531;
	cvt.rn.f64.s32 	%fd1180, %r533;
	add.f64 	%fd278, %fd274, 0d4000000000000000;
	fma.rn.f64 	%fd1181, %fd275, %fd1180, %fd278;
	rcp.rn.f64 	%fd279, %fd1181;
	div.rn.f64 	%fd1182, %fd1180, %fd276;
	add.f64 	%fd280, %fd278, %fd1182;
	mul.f64 	%fd1183, %fd280, %fd279;
	mul.f64 	%fd1549, %fd1549, %fd1183;
	add.f64 	%fd1184, %fd1183, 0dBFF0000000000000;
	abs.f64 	%fd1185, %fd1184;
	setp.le.f64 	%p138, %fd1185, 0d39B4484BFEEBC2A0;
	@%p138 bra 	$L__BB1_167;
	add.s32 	%r534, %r715, 4;
	sub.s32 	%r535, -4, %r107;
	mul.lo.s32 	%r536, %r535, %r534;
	cvt.rn.f64.s32 	%fd1186, %r536;
	add.f64 	%fd282, %fd278, 0d4000000000000000;
	fma.rn.f64 	%fd1187, %fd279, %fd1186, %fd282;
	rcp.rn.f64 	%fd283, %fd1187;
	div.rn.f64 	%fd1188, %fd1186, %fd280;
	add.f64 	%fd284, %fd282, %fd1188;
	mul.f64 	%fd1189, %fd284, %fd283;
	mul.f64 	%fd1549, %fd1549, %fd1189;
	add.f64 	%fd1190, %fd1189, 0dBFF0000000000000;
	abs.f64 	%fd1191, %fd1190;
	setp.le.f64 	%p139, %fd1191, 0d39B4484BFEEBC2A0;
	@%p139 bra 	$L__BB1_167;
	add.s32 	%r537, %r715, 5;
	sub.s32 	%r538, -5, %r107;
	mul.lo.s32 	%r539, %r538, %r537;
	cvt.rn.f64.s32 	%fd1192, %r539;
	add.f64 	%fd286, %fd282, 0d4000000000000000;
	fma.rn.f64 	%fd1193, %fd283, %fd1192, %fd286;
	rcp.rn.f64 	%fd287, %fd1193;
	div.rn.f64 	%fd1194, %fd1192, %fd284;
	add.f64 	%fd288, %fd286, %fd1194;
	mul.f64 	%fd1195, %fd288, %fd287;
	mul.f64 	%fd1549, %fd1549, %fd1195;
	add.f64 	%fd1196, %fd1195, 0dBFF0000000000000;
	abs.f64 	%fd1197, %fd1196;
	setp.le.f64 	%p140, %fd1197, 0d39B4484BFEEBC2A0;
	@%p140 bra 	$L__BB1_167;
	add.s32 	%r540, %r715, 6;
	sub.s32 	%r541, -6, %r107;
	mul.lo.s32 	%r542, %r541, %r540;
	cvt.rn.f64.s32 	%fd1198, %r542;
	add.f64 	%fd290, %fd286, 0d4000000000000000;
	fma.rn.f64 	%fd1199, %fd287, %fd1198, %fd290;
	rcp.rn.f64 	%fd291, %fd1199;
	div.rn.f64 	%fd1200, %fd1198, %fd288;
	add.f64 	%fd292, %fd290, %fd1200;
	mul.f64 	%fd1201, %fd292, %fd291;
	mul.f64 	%fd1549, %fd1549, %fd1201;
	add.f64 	%fd1202, %fd1201, 0dBFF0000000000000;
	abs.f64 	%fd1203, %fd1202;
	setp.le.f64 	%p141, %fd1203, 0d39B4484BFEEBC2A0;
	@%p141 bra 	$L__BB1_167;
	add.s32 	%r543, %r715, 7;
	sub.s32 	%r544, -7, %r107;
	mul.lo.s32 	%r545, %r544, %r543;
	cvt.rn.f64.s32 	%fd1204, %r545;
	add.f64 	%fd1548, %fd290, 0d4000000000000000;
	fma.rn.f64 	%fd1205, %fd291, %fd1204, %fd1548;
	rcp.rn.f64 	%fd1546, %fd1205;
	div.rn.f64 	%fd1206, %fd1204, %fd292;
	add.f64 	%fd1547, %fd1548, %fd1206;
	mul.f64 	%fd1207, %fd1547, %fd1546;
	mul.f64 	%fd1549, %fd1549, %fd1207;
	add.f64 	%fd1208, %fd1207, 0dBFF0000000000000;
	abs.f64 	%fd1209, %fd1208;
	setp.le.f64 	%p142, %fd1209, 0d39B4484BFEEBC2A0;
	@%p142 bra 	$L__BB1_167;
	add.s32 	%r715, %r715, 8;
	setp.eq.s32 	%p145, %r715, 2000000001;
	@%p145 bra 	$L__BB1_171;
$L__BB1_166:
	add.s32 	%r107, %r715, %r1;
	mul.lo.s32 	%r523, %r715, %r107;
	neg.s32 	%r524, %r523;
	cvt.rn.f64.s32 	%fd1162, %r524;
	add.f64 	%fd302, %fd1548, 0d4000000000000000;
	fma.rn.f64 	%fd1163, %fd1546, %fd1162, %fd302;
	rcp.rn.f64 	%fd303, %fd1163;
	div.rn.f64 	%fd1164, %fd1162, %fd1547;
	add.f64 	%fd304, %fd302, %fd1164;
	mul.f64 	%fd1165, %fd304, %fd303;
	mul.f64 	%fd1549, %fd1549, %fd1165;
	add.f64 	%fd1166, %fd1165, 0dBFF0000000000000;
	abs.f64 	%fd1167, %fd1166;
	setp.gtu.f64 	%p135, %fd1167, 0d39B4484BFEEBC2A0;
	@%p135 bra 	$L__BB1_158;
$L__BB1_167:
	neg.f64 	%fd1210, %fd262;
	fma.rn.f64 	%fd1211, %fd262, 0dBFF71547652B82FE, 0d4338000000000000;
	{
	.reg .b32 %temp; 
	mov.b64 	{%r108, %temp}, %fd1211;
	}
	mov.f64 	%fd1212, 0dC338000000000000;
	add.rn.f64 	%fd1213, %fd1211, %fd1212;
	fma.rn.f64 	%fd1214, %fd1213, 0dBFE62E42FEFA39EF, %fd1210;
	fma.rn.f64 	%fd1215, %fd1213, 0dBC7ABC9E3B39803F, %fd1214;
	fma.rn.f64 	%fd1216, %fd1215, 0d3E5ADE1569CE2BDF, 0d3E928AF3FCA213EA;
	fma.rn.f64 	%fd1217, %fd1216, %fd1215, 0d3EC71DEE62401315;
	fma.rn.f64 	%fd1218, %fd1217, %fd1215, 0d3EFA01997C89EB71;
	fma.rn.f64 	%fd1219, %fd1218, %fd1215, 0d3F2A01A014761F65;
	fma.rn.f64 	%fd1220, %fd1219, %fd1215, 0d3F56C16C1852B7AF;
	fma.rn.f64 	%fd1221, %fd1220, %fd1215, 0d3F81111111122322;
	fma.rn.f64 	%fd1222, %fd1221, %fd1215, 0d3FA55555555502A1;
	fma.rn.f64 	%fd1223, %fd1222, %fd1215, 0d3FC5555555555511;
	fma.rn.f64 	%fd1224, %fd1223, %fd1215, 0d3FE000000000000B;
	fma.rn.f64 	%fd1225, %fd1224, %fd1215, 0d3FF0000000000000;
	fma.rn.f64 	%fd1226, %fd1225, %fd1215, 0d3FF0000000000000;
	{
	.reg .b32 %temp; 
	mov.b64 	{%r109, %temp}, %fd1226;
	}
	{
	.reg .b32 %temp; 
	mov.b64 	{%temp, %r110}, %fd1226;
	}
	shl.b32 	%r546, %r108, 20;
	add.s32 	%r547, %r546, %r110;
	mov.b64 	%fd1550, {%r109, %r547};
	{
	.reg .b32 %temp; 
	mov.b64 	{%temp, %r548}, %fd1210;
	}
	mov.b32 	%f25, %r548;
	abs.f32 	%f11, %f25;
	setp.lt.f32 	%p143, %f11, 0f4086232B;
	@%p143 bra 	$L__BB1_170;
	setp.geu.f32 	%p144, %f11, 0f40874800;
	mov.f64 	%fd1550, 0d0000000000000000;
	@%p144 bra 	$L__BB1_170;
	shr.u32 	%r549, %r108, 31;
	add.s32 	%r550, %r108, %r549;
	shr.s32 	%r551, %r550, 1;
	shl.b32 	%r552, %r551, 20;
	add.s32 	%r553, %r110, %r552;
	mov.b64 	%fd1228, {%r109, %r553};
	sub.s32 	%r554, %r108, %r551;
	shl.b32 	%r555, %r554, 20;
	add.s32 	%r556, %r555, 1072693248;
	mov.b32 	%r557, 0;
	mov.b64 	%fd1229, {%r557, %r556};
	mul.f64 	%fd1550, %fd1229, %fd1228;
$L__BB1_170:
	mul.f64 	%fd1564, %fd1549, %fd1550;
	bra.uni 	$L__BB1_198;
$L__BB1_171:
	neg.f64 	%fd1230, %fd262;
	fma.rn.f64 	%fd1231, %fd262, 0dBFF71547652B82FE, 0d4338000000000000;
	{
	.reg .b32 %temp; 
	mov.b64 	{%r111, %temp}, %fd1231;
	}
	mov.f64 	%fd1232, 0dC338000000000000;
	add.rn.f64 	%fd1233, %fd1231, %fd1232;
	fma.rn.f64 	%fd1234, %fd1233, 0dBFE62E42FEFA39EF, %fd1230;
	fma.rn.f64 	%fd1235, %fd1233, 0dBC7ABC9E3B39803F, %fd1234;
	fma.rn.f64 	%fd1236, %fd1235, 0d3E5ADE1569CE2BDF, 0d3E928AF3FCA213EA;
	fma.rn.f64 	%fd1237, %fd1236, %fd1235, 0d3EC71DEE62401315;
	fma.rn.f64 	%fd1238, %fd1237, %fd1235, 0d3EFA01997C89EB71;
	fma.rn.f64 	%fd1239, %fd1238, %fd1235, 0d3F2A01A014761F65;
	fma.rn.f64 	%fd1240, %fd1239, %fd1235, 0d3F56C16C1852B7AF;
	fma.rn.f64 	%fd1241, %fd1240, %fd1235, 0d3F81111111122322;
	fma.rn.f64 	%fd1242, %fd1241, %fd1235, 0d3FA55555555502A1;
	fma.rn.f64 	%fd1243, %fd1242, %fd1235, 0d3FC5555555555511;
	fma.rn.f64 	%fd1244, %fd1243, %fd1235, 0d3FE000000000000B;
	fma.rn.f64 	%fd1245, %fd1244, %fd1235, 0d3FF0000000000000;
	fma.rn.f64 	%fd1246, %fd1245, %fd1235, 0d3FF0000000000000;
	{
	.reg .b32 %temp; 
	mov.b64 	{%r112, %temp}, %fd1246;
	}
	{
	.reg .b32 %temp; 
	mov.b64 	{%temp, %r113}, %fd1246;
	}
	shl.b32 	%r558, %r111, 20;
	add.s32 	%r559, %r558, %r113;
	mov.b64 	%fd1551, {%r112, %r559};
	{
	.reg .b32 %temp; 
	mov.b64 	{%temp, %r560}, %fd1230;
	}
	mov.b32 	%f26, %r560;
	abs.f32 	%f12, %f26;
	setp.lt.f32 	%p146, %f12, 0f4086232B;
	@%p146 bra 	$L__BB1_174;
	setp.geu.f32 	%p147, %f12, 0f40874800;
	mov.f64 	%fd1551, 0d0000000000000000;
	@%p147 bra 	$L__BB1_174;
	shr.u32 	%r561, %r111, 31;
	add.s32 	%r562, %r111, %r561;
	shr.s32 	%r563, %r562, 1;
	shl.b32 	%r564, %r563, 20;
	add.s32 	%r565, %r113, %r564;
	mov.b64 	%fd1248, {%r112, %r565};
	sub.s32 	%r566, %r111, %r563;
	shl.b32 	%r567, %r566, 20;
	add.s32 	%r568, %r567, 1072693248;
	mov.b32 	%r569, 0;
	mov.b64 	%fd1249, {%r569, %r568};
	mul.f64 	%fd1551, %fd1249, %fd1248;
$L__BB1_174:
	mul.f64 	%fd1564, %fd1549, %fd1551;
	bra.uni 	$L__BB1_198;
$L__BB1_175:
	setp.ne.s32 	%p116, %r1, 0;
	mov.f64 	%fd1564, %fd1;
	@%p116 bra 	$L__BB1_184;
	{
	.reg .b32 %temp; 
	mov.b64 	{%temp, %r716}, %fd262;
	}
	{
	.reg .b32 %temp; 
	mov.b64 	{%r717, %temp}, %fd262;
	}
	setp.gt.s32 	%p117, %r716, 1048575;
	mov.b32 	%r718, -1023;
	mov.f64 	%fd1552, %fd262;
	@%p117 bra 	$L__BB1_178;
	mul.f64 	%fd1552, %fd262, 0d4350000000000000;
	{
	.reg .b32 %temp; 
	mov.b64 	{%temp, %r716}, %fd1552;
	}
	{
	.reg .b32 %temp; 
	mov.b64 	{%r717, %temp}, %fd1552;
	}
	mov.b32 	%r718, -1077;
$L__BB1_178:
	add.s32 	%r483, %r716, -1;
	setp.gt.u32 	%p118, %r483, 2146435070;
	@%p118 bra 	$L__BB1_182;
	shr.u32 	%r486, %r716, 20;
	add.s32 	%r719, %r718, %r486;
	and.b32  	%r487, %r716, 1048575;
	or.b32  	%r488, %r487, 1072693248;
	mov.b64 	%fd1553, {%r717, %r488};
	setp.lt.u32 	%p120, %r488, 1073127583;
	@%p120 bra 	$L__BB1_181;
	{
	.reg .b32 %temp; 
	mov.b64 	{%r489, %temp}, %fd1553;
	}
	{
	.reg .b32 %temp; 
	mov.b64 	{%temp, %r490}, %fd1553;
	}
	add.s32 	%r491, %r490, -1048576;
	mov.b64 	%fd1553, {%r489, %r491};
	add.s32 	%r719, %r719, 1;
$L__BB1_181:
	add.f64 	%fd1064, %fd1553, 0dBFF0000000000000;
	add.f64 	%fd1065, %fd1553, 0d3FF0000000000000;
	rcp.approx.ftz.f64 	%fd1066, %fd1065;
	neg.f64 	%fd1067, %fd1065;
	fma.rn.f64 	%fd1068, %fd1067, %fd1066, 0d3FF0000000000000;
	fma.rn.f64 	%fd1069, %fd1068, %fd1068, %fd1068;
	fma.rn.f64 	%fd1070, %fd1069, %fd1066, %fd1066;
	mul.f64 	%fd1071, %fd1064, %fd1070;
	fma.rn.f64 	%fd1072, %fd1064, %fd1070, %fd1071;
	mul.f64 	%fd1073, %fd1072, %fd1072;
	fma.rn.f64 	%fd1074, %fd1073, 0d3EB1380B3AE80F1E, 0d3ED0EE258B7A8B04;
	fma.rn.f64 	%fd1075, %fd1074, %fd1073, 0d3EF3B2669F02676F;
	fma.rn.f64 	%fd1076, %fd1075, %fd1073, 0d3F1745CBA9AB0956;
	fma.rn.f64 	%fd1077, %fd1076, %fd1073, 0d3F3C71C72D1B5154;
	fma.rn.f64 	%fd1078, %fd1077, %fd1073, 0d3F624924923BE72D;
	fma.rn.f64 	%fd1079, %fd1078, %fd1073, 0d3F8999999999A3C4;
	fma.rn.f64 	%fd1080, %fd1079, %fd1073, 0d3FB5555555555554;
	sub.f64 	%fd1081, %fd1064, %fd1072;
	add.f64 	%fd1082, %fd1081, %fd1081;
	neg.f64 	%fd1083, %fd1072;
	fma.rn.f64 	%fd1084, %fd1083, %fd1064, %fd1082;
	mul.f64 	%fd1085, %fd1070, %fd1084;
	mul.f64 	%fd1086, %fd1073, %fd1080;
	fma.rn.f64 	%fd1087, %fd1086, %fd1072, %fd1085;
	xor.b32  	%r492, %r719, -2147483648;
	mov.b32 	%r493, 1127219200;
	mov.b64 	%fd1088, {%r492, %r493};
	sub.f64 	%fd1089, %fd1088, %fd2;
	fma.rn.f64 	%fd1090, %fd1089, 0d3FE62E42FEFA39EF, %fd1072;
	fma.rn.f64 	%fd1091, %fd1089, 0dBFE62E42FEFA39EF, %fd1090;
	sub.f64 	%fd1092, %fd1091, %fd1072;
	sub.f64 	%fd1093, %fd1087, %fd1092;
	fma.rn.f64 	%fd1094, %fd1089, 0d3C7ABC9E3B39803F, %fd1093;
	add.f64 	%fd1554, %fd1090, %fd1094;
	bra.uni 	$L__BB1_183;
$L__BB1_182:
	fma.rn.f64 	%fd1063, %fd1552, 0d7FF0000000000000, 0d7FF0000000000000;
	{
	.reg .b32 %temp; 
	mov.b64 	{%temp, %r484}, %fd1552;
	}
	and.b32  	%r485, %r484, 2147483647;
	setp.eq.s32 	%p119, %r485, 0;
	selp.f64 	%fd1554, 0dFFF0000000000000, %fd1063, %p119;
$L__BB1_183:
	mov.f64 	%fd1095, 0dBFE2788CFC6FB619;
	sub.f64 	%fd1564, %fd1095, %fd1554;
$L__BB1_184:
	neg.f64 	%fd325, %fd262;
	{
	.reg .b32 %temp; 
	mov.b64 	{%temp, %r495}, %fd262;
	}
	{
	.reg .b32 %temp; 
	mov.b64 	{%r496, %temp}, %fd262;
	}
	setp.lt.s32 	%p121, %r495, 1048576;
	mul.f64 	%fd1097, %fd262, 0d4350000000000000;
	{
	.reg .b32 %temp; 
	mov.b64 	{%temp, %r497}, %fd1097;
	}
	{
	.reg .b32 %temp; 
	mov.b64 	{%r498, %temp}, %fd1097;
	}
	selp.f64 	%fd1098, %fd1097, %fd262, %p121;
	selp.b32 	%r499, %r497, %r495, %p121;
	selp.b32 	%r500, %r498, %r496, %p121;
	add.s32 	%r124, %r499, -1;
	fma.rn.f64 	%fd1099, %fd1098, 0d7FF0000000000000, 0d7FF0000000000000;
	{
	.reg .b32 %temp; 
	mov.b64 	{%temp, %r501}, %fd1098;
	}
	and.b32  	%r502, %r501, 2147483647;
	setp.eq.s32 	%p122, %r502, 0;
	selp.f64 	%fd326, 0dFFF0000000000000, %fd1099, %p122;
	selp.b32 	%r503, -1077, -1023, %p121;
	shr.u32 	%r504, %r499, 20;
	add.s32 	%r125, %r503, %r504;
	and.b32  	%r505, %r499, 1048575;
	or.b32  	%r126, %r505, 1072693248;
	mov.b64 	%fd327, {%r500, %r126};
	{
	.reg .b32 %temp; 
	mov.b64 	{%r506, %temp}, %fd327;
	}
	{
	.reg .b32 %temp; 
	mov.b64 	{%temp, %r507}, %fd327;
	}
	add.s32 	%r508, %r507, -1048576;
	mov.b64 	%fd328, {%r506, %r508};
	mov.b32 	%r720, 1;
	mov.f64 	%fd1557, 0d3FF0000000000000;
$L__BB1_185:
	cvt.rn.f64.u32 	%fd1100, %r720;
	div.rn.f64 	%fd1101, %fd325, %fd1100;
	mul.f64 	%fd1557, %fd1557, %fd1101;
	setp.ne.s32 	%p123, %r720, %r1;
	@%p123 bra 	$L__BB1_247;
	setp.lt.s32 	%p124, %r1, 1;
	mov.f64 	%fd1561, 0dBFE2788CFC6FB619;
	@%p124 bra 	$L__BB1_194;
	add.s32 	%r511, %r1, -1;
	setp.lt.u32 	%p125, %r511, 3;
	mov.b32 	%r722, 1;
	mov.f64 	%fd1561, 0dBFE2788CFC6FB619;
	@%p125 bra 	$L__BB1_190;
	mov.b32 	%r722, 1;
	mov.f64 	%fd1561, 0dBFE2788CFC6FB619;
$L__BB1_189:
	cvt.rn.f64.u32 	%fd1108, %r722;
	rcp.rn.f64 	%fd1109, %fd1108;
	add.f64 	%fd1110, %fd1561, %fd1109;
	add.s32 	%r513, %r722, 1;
	cvt.rn.f64.u32 	%fd1111, %r513;
	rcp.rn.f64 	%fd1112, %fd1111;
	add.f64 	%fd1113, %fd1110, %fd1112;
	add.s32 	%r514, %r722, 2;
	cvt.rn.f64.u32 	%fd1114, %r514;
	rcp.rn.f64 	%fd1115, %fd1114;
	add.f64 	%fd1116, %fd1113, %fd1115;
	add.s32 	%r515, %r722, 3;
	cvt.rn.f64.u32 	%fd1117, %r515;
	rcp.rn.f64 	%fd1118, %fd1117;
	add.f64 	%fd1561, %fd1116, %fd1118;
	add.s32 	%r722, %r722, 4;
	setp.ne.s32 	%p126, %r515, %r4;
	@%p126 bra 	$L__BB1_189;
$L__BB1_190:
	setp.eq.s32 	%p127, %r3, 0;
	@%p127 bra 	$L__BB1_194;
	setp.eq.s32 	%p128, %r3, 1;
	cvt.rn.f64.u32 	%fd1119, %r722;
	rcp.rn.f64 	%fd1120, %fd1119;
	add.f64 	%fd1561, %fd1561, %fd1120;
	@%p128 bra 	$L__BB1_194;
	setp.eq.s32 	%p129, %r3, 2;
	add.s32 	%r516, %r722, 1;
	cvt.rn.f64.u32 	%fd1121, %r516;
	rcp.rn.f64 	%fd1122, %fd1121;
	add.f64 	%fd1561, %fd1561, %fd1122;
	@%p129 bra 	$L__BB1_194;
	add.s32 	%r517, %r722, 2;
	cvt.rn.f64.u32 	%fd1123, %r517;
	rcp.rn.f64 	%fd1124, %fd1123;
	add.f64 	%fd1561, %fd1561, %fd1124;
$L__BB1_194:
	setp.gt.u32 	%p130, %r124, 2146435070;
	mov.f64 	%fd1562, %fd326;
	@%p130 bra 	$L__BB1_196;
	setp.gt.u32 	%p131, %r126, 1073127582;
	selp.f64 	%fd1125, %fd328, %fd327, %p131;
	selp.u32 	%r518, 1, 0, %p131;
	add.s32 	%r519, %r125, %r518;
	add.f64 	%fd1126, %fd1125, 0dBFF0000000000000;
	add.f64 	%fd1127, %fd1125, 0d3FF0000000000000;
	rcp.approx.ftz.f64 	%fd1128, %fd1127;
	neg.f64 	%fd1129, %fd1127;
	fma.rn.f64 	%fd1130, %fd1129, %fd1128, 0d3FF0000000000000;
	fma.rn.f64 	%fd1131, %fd1130, %fd1130, %fd1130;
	fma.rn.f64 	%fd1132, %fd1131, %fd1128, %fd1128;
	mul.f64 	%fd1133, %fd1126, %fd1132;
	fma.rn.f64 	%fd1134, %fd1126, %fd1132, %fd1133;
	mul.f64 	%fd1135, %fd1134, %fd1134;
	fma.rn.f64 	%fd1136, %fd1135, 0d3EB1380B3AE80F1E, 0d3ED0EE258B7A8B04;
	fma.rn.f64 	%fd1137, %fd1136, %fd1135, 0d3EF3B2669F02676F;
	fma.rn.f64 	%fd1138, %fd1137, %fd1135, 0d3F1745CBA9AB0956;
	fma.rn.f64 	%fd1139, %fd1138, %fd1135, 0d3F3C71C72D1B5154;
	fma.rn.f64 	%fd1140, %fd1139, %fd1135, 0d3F624924923BE72D;
	fma.rn.f64 	%fd1141, %fd1140, %fd1135, 0d3F8999999999A3C4;
	fma.rn.f64 	%fd1142, %fd1141, %fd1135, 0d3FB5555555555554;
	sub.f64 	%fd1143, %fd1126, %fd1134;
	add.f64 	%fd1144, %fd1143, %fd1143;
	neg.f64 	%fd1145, %fd1134;
	fma.rn.f64 	%fd1146, %fd1145, %fd1126, %fd1144;
	mul.f64 	%fd1147, %fd1132, %fd1146;
	mul.f64 	%fd1148, %fd1135, %fd1142;
	fma.rn.f64 	%fd1149, %fd1148, %fd1134, %fd1147;
	xor.b32  	%r520, %r519, -2147483648;
	mov.b32 	%r521, 1127219200;
	mov.b64 	%fd1150, {%r520, %r521};
	sub.f64 	%fd1151, %fd1150, %fd2;
	fma.rn.f64 	%fd1152, %fd1151, 0d3FE62E42FEFA39EF, %fd1134;
	fma.rn.f64 	%fd1153, %fd1151, 0dBFE62E42FEFA39EF, %fd1152;
	sub.f64 	%fd1154, %fd1153, %fd1134;
	sub.f64 	%fd1155, %fd1149, %fd1154;
	fma.rn.f64 	%fd1156, %fd1151, 0d3C7ABC9E3B39803F, %fd1155;
	add.f64 	%fd1562, %fd1152, %fd1156;
$L__BB1_196:
	sub.f64 	%fd1157, %fd1561, %fd1562;
	mul.f64 	%fd1563, %fd1557, %fd1157;
$L__BB1_197:
	add.f64 	%fd1564, %fd1564, %fd1563;
	abs.f64 	%fd1158, %fd1563;
	abs.f64 	%fd1159, %fd1564;
	mul.f64 	%fd1160, %fd1159, 0d39B4484BFEEBC2A0;
	setp.geu.f64 	%p132, %fd1158, %fd1160;
	add.s32 	%r131, %r720, 1;
	setp.lt.u32 	%p133, %r720, 2000000000;
	and.pred  	%p134, %p132, %p133;
	mov.u32 	%r720, %r131;
	@%p134 bra 	$L__BB1_185;
$L__BB1_198:
	ld.param.u64 	%rd8, [_Z18device_part_doublediidPd_param_4];
	mad.lo.s32 	%r582, %r166, %r1, %r690;
	add.s32 	%r583, %r582, -1;
	cvta.to.global.u64 	%rd2, %rd8;
	mul.wide.s32 	%rd3, %r583, 8;
	add.s64 	%rd4, %rd2, %rd3;
	st.global.v2.f64 	[%rd4], {%fd1501, %fd1522};
	st.global.v2.f64 	[%rd4+16], {%fd1543, %fd1564};
	add.s32 	%r690, %r690, 4;
	add.s32 	%r584, %r166, -4;
	setp.gt.s32 	%p151, %r690, %r584;
	@%p151 bra 	$L__BB1_8;
	bra.uni 	$L__BB1_3;
$L__BB1_199:
	setp.leu.f64 	%p154, %fd347, 0d3FF0000000000000;
	@%p154 bra 	$L__BB1_218;
	add.f64 	%fd1569, %fd347, %fd6;
	rcp.rn.f64 	%fd1570, %fd1569;
	mov.f64 	%fd1568, 0d47EFFFFF966AD924;
	mov.b32 	%r724, 1;
	mov.f64 	%fd1567, %fd1570;
	bra.uni 	$L__BB1_209;
$L__BB1_201:
	not.b32 	%r631, %r724;
	sub.s32 	%r632, %r631, %r1;
	mad.lo.s32 	%r633, %r632, %r724, %r632;
	cvt.rn.f64.s32 	%fd1378, %r633;
	add.f64 	%fd355, %fd387, 0d4000000000000000;
	fma.rn.f64 	%fd1379, %fd388, %fd1378, %fd355;
	rcp.rn.f64 	%fd356, %fd1379;
	div.rn.f64 	%fd1380, %fd1378, %fd389;
	add.f64 	%fd357, %fd355, %fd1380;
	mul.f64 	%fd1381, %fd357, %fd356;
	mul.f64 	%fd1570, %fd1570, %fd1381;
	add.f64 	%fd1382, %fd1381, 0dBFF0000000000000;
	abs.f64 	%fd1383, %fd1382;
	setp.le.f64 	%p175, %fd1383, 0d39B4484BFEEBC2A0;
	@%p175 bra 	$L__BB1_210;
	add.s32 	%r634, %r724, 2;
	sub.s32 	%r635, -2, %r139;
	mul.lo.s32 	%r636, %r635, %r634;
	cvt.rn.f64.s32 	%fd1384, %r636;
	add.f64 	%fd359, %fd355, 0d4000000000000000;
	fma.rn.f64 	%fd1385, %fd356, %fd1384, %fd359;
	rcp.rn.f64 	%fd360, %fd1385;
	div.rn.f64 	%fd1386, %fd1384, %fd357;
	add.f64 	%fd361, %fd359, %fd1386;
	mul.f64 	%fd1387, %fd361, %fd360;
	mul.f64 	%fd1570, %fd1570, %fd1387;
	add.f64 	%fd1388, %fd1387, 0dBFF0000000000000;
	abs.f64 	%fd1389, %fd1388;
	setp.le.f64 	%p176, %fd1389, 0d39B4484BFEEBC2A0;
	@%p176 bra 	$L__BB1_210;
	add.s32 	%r637, %r724, 3;
	sub.s32 	%r638, -3, %r139;
	mul.lo.s32 	%r639, %r638, %r637;
	cvt.rn.f64.s32 	%fd1390, %r639;
	add.f64 	%fd363, %fd359, 0d4000000000000000;
	fma.rn.f64 	%fd1391, %fd360, %fd1390, %fd363;
	rcp.rn.f64 	%fd364, %fd1391;
	div.rn.f64 	%fd1392, %fd1390, %fd361;
	add.f64 	%fd365, %fd363, %fd1392;
	mul.f64 	%fd1393, %fd365, %fd364;
	mul.f64 	%fd1570, %fd1570, %fd1393;
	add.f64 	%fd1394, %fd1393, 0dBFF0000000000000;
	abs.f64 	%fd1395, %fd1394;
	setp.le.f64 	%p177, %fd1395, 0d39B4484BFEEBC2A0;
	@%p177 bra 	$L__BB1_210;
	add.s32 	%r640, %r724, 4;
	sub.s32 	%r641, -4, %r139;
	mul.lo.s32 	%r642, %r641, %r640;
	cvt.rn.f64.s32 	%fd1396, %r642;
	add.f64 	%fd367, %fd363, 0d4000000000000000;
	fma.rn.f64 	%fd1397, %fd364, %fd1396, %fd367;
	rcp.rn.f64 	%fd368, %fd1397;
	div.rn.f64 	%fd1398, %fd1396, %fd365;
	add.f64 	%fd369, %fd367, %fd1398;
	mul.f64 	%fd1399, %fd369, %fd368;
	mul.f64 	%fd1570, %fd1570, %fd1399;
	add.f64 	%fd1400, %fd1399, 0dBFF0000000000000;
	abs.f64 	%fd1401, %fd1400;
	setp.le.f64 	%p178, %fd1401, 0d39B4484BFEEBC2A0;
	@%p178 bra 	$L__BB1_210;
	add.s32 	%r643, %r724, 5;
	sub.s32 	%r644, -5, %r139;
	mul.lo.s32 	%r645, %r644, %r643;
	cvt.rn.f64.s32 	%fd1402, %r645;
	add.f64 	%fd371, %fd367, 0d4000000000000000;
	fma.rn.f64 	%fd1403, %fd368, %fd1402, %fd371;
	rcp.rn.f64 	%fd372, %fd1403;
	div.rn.f64 	%fd1404, %fd1402, %fd369;
	add.f64 	%fd373, %fd371, %fd1404;
	mul.f64 	%fd1405, %fd373, %fd372;
	mul.f64 	%fd1570, %fd1570, %fd1405;
	add.f64 	%fd1406, %fd1405, 0dBFF0000000000000;
	abs.f64 	%fd1407, %fd1406;
	setp.le.f64 	%p179, %fd1407, 0d39B4484BFEEBC2A0;
	@%p179 bra 	$L__BB1_210;
	add.s32 	%r646, %r724, 6;
	sub.s32 	%r647, -6, %r139;
	mul.lo.s32 	%r648, %r647, %r646;
	cvt.rn.f64.s32 	%fd1408, %r648;
	add.f64 	%fd375, %fd371, 0d4000000000000000;
	fma.rn.f64 	%fd1409, %fd372, %fd1408, %fd375;
	rcp.rn.f64 	%fd376, %fd1409;
	div.rn.f64 	%fd1410, %fd1408, %fd373;
	add.f64 	%fd377, %fd375, %fd1410;
	mul.f64 	%fd1411, %fd377, %fd376;
	mul.f64 	%fd1570, %fd1570, %fd1411;
	add.f64 	%fd1412, %fd1411, 0dBFF0000000000000;
	abs.f64 	%fd1413, %fd1412;
	setp.le.f64 	%p180, %fd1413, 0d39B4484BFEEBC2A0;
	@%p180 bra 	$L__BB1_210;
	add.s32 	%r649, %r724, 7;
	sub.s32 	%r650, -7, %r139;
	mul.lo.s32 	%r651, %r650, %r649;
	cvt.rn.f64.s32 	%fd1414, %r651;
	add.f64 	%fd1569, %fd375, 0d4000000000000000;
	fma.rn.f64 	%fd1415, %fd376, %fd1414, %fd1569;
	rcp.rn.f64 	%fd1567, %fd1415;
	div.rn.f64 	%fd1416, %fd1414, %fd377;
	add.f64 	%fd1568, %fd1569, %fd1416;
	mul.f64 	%fd1417, %fd1568, %fd1567;
	mul.f64 	%fd1570, %fd1570, %fd1417;
	add.f64 	%fd1418, %fd1417, 0dBFF0000000000000;
	abs.f64 	%fd1419, %fd1418;
	setp.le.f64 	%p181, %fd1419, 0d39B4484BFEEBC2A0;
	@%p181 bra 	$L__BB1_210;
	add.s32 	%r724, %r724, 8;
	setp.eq.s32 	%p184, %r724, 2000000001;
	@%p184 bra 	$L__BB1_214;
$L__BB1_209:
	add.s32 	%r139, %r724, %r1;
	mul.lo.s32 	%r629, %r724, %r139;
	neg.s32 	%r630, %r629;
	cvt.rn.f64.s32 	%fd1372, %r630;
	add.f64 	%fd387, %fd1569, 0d4000000000000000;
	fma.rn.f64 	%fd1373, %fd1567, %fd1372, %fd387;
	rcp.rn.f64 	%fd388, %fd1373;
	div.rn.f64 	%fd1374, %fd1372, %fd1568;
	add.f64 	%fd389, %fd387, %fd1374;
	mul.f64 	%fd1375, %fd389, %fd388;
	mul.f64 	%fd1570, %fd1570, %fd1375;
	add.f64 	%fd1376, %fd1375, 0dBFF0000000000000;
	abs.f64 	%fd1377, %fd1376;
	setp.gtu.f64 	%p174, %fd1377, 0d39B4484BFEEBC2A0;
	@%p174 bra 	$L__BB1_201;
$L__BB1_210:
	neg.f64 	%fd1420, %fd347;
	fma.rn.f64 	%fd1421, %fd347, 0dBFF71547652B82FE, 0d4338000000000000;
	{
	.reg .b32 %temp; 
	mov.b64 	{%r140, %temp}, %fd1421;
	}
	mov.f64 	%fd1422, 0dC338000000000000;
	add.rn.f64 	%fd1423, %fd1421, %fd1422;
	fma.rn.f64 	%fd1424, %fd1423, 0dBFE62E42FEFA39EF, %fd1420;
	fma.rn.f64 	%fd1425, %fd1423, 0dBC7ABC9E3B39803F, %fd1424;
	fma.rn.f64 	%fd1426, %fd1425, 0d3E5ADE1569CE2BDF, 0d3E928AF3FCA213EA;
	fma.rn.f64 	%fd1427, %fd1426, %fd1425, 0d3EC71DEE62401315;
	fma.rn.f64 	%fd1428, %fd1427, %fd1425, 0d3EFA01997C89EB71;
	fma.rn.f64 	%fd1429, %fd1428, %fd1425, 0d3F2A01A014761F65;
	fma.rn.f64 	%fd1430, %fd1429, %fd1425, 0d3F56C16C1852B7AF;
	fma.rn.f64 	%fd1431, %fd1430, %fd1425, 0d3F81111111122322;
	fma.rn.f64 	%fd1432, %fd1431, %fd1425, 0d3FA55555555502A1;
	fma.rn.f64 	%fd1433, %fd1432, %fd1425, 0d3FC5555555555511;
	fma.rn.f64 	%fd1434, %fd1433, %fd1425, 0d3FE000000000000B;
	fma.rn.f64 	%fd1435, %fd1434, %fd1425, 0d3FF0000000000000;
	fma.rn.f64 	%fd1436, %fd1435, %fd1425, 0d3FF0000000000000;
	{
	.reg .b32 %temp; 
	mov.b64 	{%r141, %temp}, %fd1436;
	}
	{
	.reg .b32 %temp; 
	mov.b64 	{%temp, %r142}, %fd1436;
	}
	shl.b32 	%r652, %r140, 20;
	add.s32 	%r653, %r652, %r142;
	mov.b64 	%fd1571, {%r141, %r653};
	{
	.reg .b32 %temp; 
	mov.b64 	{%temp, %r654}, %fd1420;
	}
	mov.b32 	%f28, %r654;
	abs.f32 	%f14, %f28;
	setp.lt.f32 	%p182, %f14, 0f4086232B;
	@%p182 bra 	$L__BB1_213;
	setp.geu.f32 	%p183, %f14, 0f40874800;
	mov.f64 	%fd1571, 0d0000000000000000;
	@%p183 bra 	$L__BB1_213;
	shr.u32 	%r655, %r140, 31;
	add.s32 	%r656, %r140, %r655;
	shr.s32 	%r657, %r656, 1;
	shl.b32 	%r658, %r657, 20;
	add.s32 	%r659, %r142, %r658;
	mov.b64 	%fd1438, {%r141, %r659};
	sub.s32 	%r660, %r140, %r657;
	shl.b32 	%r661, %r660, 20;
	add.s32 	%r662, %r661, 1072693248;
	mov.b32 	%r663, 0;
	mov.b64 	%fd1439, {%r663, %r662};
	mul.f64 	%fd1571, %fd1439, %fd1438;
$L__BB1_213:
	mul.f64 	%fd1585, %fd1570, %fd1571;
	bra.uni 	$L__BB1_242;
$L__BB1_214:
	neg.f64 	%fd1440, %fd347;
	fma.rn.f64 	%fd1441, %fd347, 0dBFF71547652B82FE, 0d4338000000000000;
	{
	.reg .b32 %temp; 
	mov.b64 	{%r143, %temp}, %fd1441;
	}
	mov.f64 	%fd1442, 0dC338000000000000;
	add.rn.f64 	%fd1443, %fd1441, %fd1442;
	fma.rn.f64 	%fd1444, %fd1443, 0dBFE62E42FEFA39EF, %fd1440;
	fma.rn.f64 	%fd1445, %fd1443, 0dBC7ABC9E3B39803F, %fd1444;
	fma.rn.f64 	%fd1446, %fd1445, 0d3E5ADE1569CE2BDF, 0d3E928AF3FCA213EA;
	fma.rn.f64 	%fd1447, %fd1446, %fd1445, 0d3EC71DEE62401315;
	fma.rn.f64 	%fd1448, %fd1447, %fd1445, 0d3EFA01997C89EB71;
	fma.rn.f64 	%fd1449, %fd1448, %fd1445, 0d3F2A01A014761F65;
	fma.rn.f64 	%fd1450, %fd1449, %fd1445, 0d3F56C16C1852B7AF;
	fma.rn.f64 	%fd1451, %fd1450, %fd1445, 0d3F81111111122322;
	fma.rn.f64 	%fd1452, %fd1451, %fd1445, 0d3FA55555555502A1;
	fma.rn.f64 	%fd1453, %fd1452, %fd1445, 0d3FC5555555555511;
	fma.rn.f64 	%fd1454, %fd1453, %fd1445, 0d3FE000000000000B;
	fma.rn.f64 	%fd1455, %fd1454, %fd1445, 0d3FF0000000000000;
	fma.rn.f64 	%fd1456, %fd1455, %fd1445, 0d3FF0000000000000;
	{
	.reg .b32 %temp; 
	mov.b64 	{%r144, %temp}, %fd1456;
	}
	{
	.reg .b32 %temp; 
	mov.b64 	{%temp, %r145}, %fd1456;
	}
	shl.b32 	%r664, %r143, 20;
	add.s32 	%r665, %r664, %r145;
	mov.b64 	%fd1572, {%r144, %r665};
	{
	.reg .b32 %temp; 
	mov.b64 	{%temp, %r666}, %fd1440;
	}
	mov.b32 	%f29, %r666;
	abs.f32 	%f15, %f29;
	setp.lt.f32 	%p185, %f15, 0f4086232B;
	@%p185 bra 	$L__BB1_217;
	setp.geu.f32 	%p186, %f15, 0f40874800;
	mov.f64 	%fd1572, 0d0000000000000000;
	@%p186 bra 	$L__BB1_217;
	shr.u32 	%r667, %r143, 31;
	add.s32 	%r668, %r143, %r667;
	shr.s32 	%r669, %r668, 1;
	shl.b32 	%r670, %r669, 20;
	add.s32 	%r671, %r145, %r670;
	mov.b64 	%fd1458, {%r144, %r671};
	sub.s32 	%r672, %r143, %r669;
	shl.b32 	%r673, %r672, 20;
	add.s32 	%r674, %r673, 1072693248;
	mov.b32 	%r675, 0;
	mov.b64 	%fd1459, {%r675, %r674};
	mul.f64 	%fd1572, %fd1459, %fd1458;
$L__BB1_217:
	mul.f64 	%fd1585, %fd1570, %fd1572;
	bra.uni 	$L__BB1_242;
$L__BB1_218:
	setp.ne.s32 	%p155, %r1, 0;
	mov.f64 	%fd1585, %fd4;
	@%p155 bra 	$L__BB1_227;
	{
	.reg .b32 %temp; 
	mov.b64 	{%temp, %r725}, %fd347;
	}
	{
	.reg .b32 %temp; 
	mov.b64 	{%r726, %temp}, %fd347;
	}
	setp.gt.s32 	%p156, %r725, 1048575;
	mov.b32 	%r727, -1023;
	mov.f64 	%fd1573, %fd347;
	@%p156 bra 	$L__BB1_221;
	mul.f64 	%fd1573, %fd347, 0d4350000000000000;
	{
	.reg .b32 %temp; 
	mov.b64 	{%temp, %r725}, %fd1573;
	}
	{
	.reg .b32 %temp; 
	mov.b64 	{%r726, %temp}, %fd1573;
	}
	mov.b32 	%r727, -1077;
$L__BB1_221:
	add.s32 	%r590, %r725, -1;
	setp.gt.u32 	%p157, %r590, 2146435070;
	@%p157 bra 	$L__BB1_225;
	shr.u32 	%r593, %r725, 20;
	add.s32 	%r728, %r727, %r593;
	and.b32  	%r594, %r725, 1048575;
	or.b32  	%r595, %r594, 1072693248;
	mov.b64 	%fd1574, {%r726, %r595};
	setp.lt.u32 	%p159, %r595, 1073127583;
	@%p159 bra 	$L__BB1_224;
	{
	.reg .b32 %temp; 
	mov.b64 	{%r596, %temp}, %fd1574;
	}
	{
	.reg .b32 %temp; 
	mov.b64 	{%temp, %r597}, %fd1574;
	}
	add.s32 	%r598, %r597, -1048576;
	mov.b64 	%fd1574, {%r596, %r598};
	add.s32 	%r728, %r728, 1;
$L__BB1_224:
	add.f64 	%fd1274, %fd1574, 0dBFF0000000000000;
	add.f64 	%fd1275, %fd1574, 0d3FF0000000000000;
	rcp.approx.ftz.f64 	%fd1276, %fd1275;
	neg.f64 	%fd1277, %fd1275;
	fma.rn.f64 	%fd1278, %fd1277, %fd1276, 0d3FF0000000000000;
	fma.rn.f64 	%fd1279, %fd1278, %fd1278, %fd1278;
	fma.rn.f64 	%fd1280, %fd1279, %fd1276, %fd1276;
	mul.f64 	%fd1281, %fd1274, %fd1280;
	fma.rn.f64 	%fd1282, %fd1274, %fd1280, %fd1281;
	mul.f64 	%fd1283, %fd1282, %fd1282;
	fma.rn.f64 	%fd1284, %fd1283, 0d3EB1380B3AE80F1E, 0d3ED0EE258B7A8B04;
	fma.rn.f64 	%fd1285, %fd1284, %fd1283, 0d3EF3B2669F02676F;
	fma.rn.f64 	%fd1286, %fd1285, %fd1283, 0d3F1745CBA9AB0956;
	fma.rn.f64 	%fd1287, %fd1286, %fd1283, 0d3F3C71C72D1B5154;
	fma.rn.f64 	%fd1288, %fd1287, %fd1283, 0d3F624924923BE72D;
	fma.rn.f64 	%fd1289, %fd1288, %fd1283, 0d3F8999999999A3C4;
	fma.rn.f64 	%fd1290, %fd1289, %fd1283, 0d3FB5555555555554;
	sub.f64 	%fd1291, %fd1274, %fd1282;
	add.f64 	%fd1292, %fd1291, %fd1291;
	neg.f64 	%fd1293, %fd1282;
	fma.rn.f64 	%fd1294, %fd1293, %fd1274, %fd1292;
	mul.f64 	%fd1295, %fd1280, %fd1294;
	mul.f64 	%fd1296, %fd1283, %fd1290;
	fma.rn.f64 	%fd1297, %fd1296, %fd1282, %fd1295;
	xor.b32  	%r599, %r728, -2147483648;
	mov.b32 	%r600, 1127219200;
	mov.b64 	%fd1298, {%r599, %r600};
	sub.f64 	%fd1299, %fd1298, %fd5;
	fma.rn.f64 	%fd1300, %fd1299, 0d3FE62E42FEFA39EF, %fd1282;
	fma.rn.f64 	%fd1301, %fd1299, 0dBFE62E42FEFA39EF, %fd1300;
	sub.f64 	%fd1302, %fd1301, %fd1282;
	sub.f64 	%fd1303, %fd1297, %fd1302;
	fma.rn.f64 	%fd1304, %fd1299, 0d3C7ABC9E3B39803F, %fd1303;
	add.f64 	%fd1575, %fd1300, %fd1304;
	bra.uni 	$L__BB1_226;
$L__BB1_225:
	fma.rn.f64 	%fd1273, %fd1573, 0d7FF0000000000000, 0d7FF0000000000000;
	{
	.reg .b32 %temp; 
	mov.b64 	{%temp, %r591}, %fd1573;
	}
	and.b32  	%r592, %r591, 2147483647;
	setp.eq.s32 	%p158, %r592, 0;
	selp.f64 	%fd1575, 0dFFF0000000000000, %fd1273, %p158;
$L__BB1_226:
	mov.f64 	%fd1305, 0dBFE2788CFC6FB619;
	sub.f64 	%fd1585, %fd1305, %fd1575;
$L__BB1_227:
	neg.f64 	%fd410, %fd347;
	{
	.reg .b32 %temp; 
	mov.b64 	{%temp, %r602}, %fd347;
	}
	{
	.reg .b32 %temp; 
	mov.b64 	{%r603, %temp}, %fd347;
	}
	setp.lt.s32 	%p160, %r602, 1048576;
	mul.f64 	%fd1307, %fd347, 0d4350000000000000;
	{
	.reg .b32 %temp; 
	mov.b64 	{%temp, %r604}, %fd1307;
	}
	{
	.reg .b32 %temp; 
	mov.b64 	{%r605, %temp}, %fd1307;
	}
	selp.f64 	%fd1308, %fd1307, %fd347, %p160;
	selp.b32 	%r606, %r604, %r602, %p160;
	selp.b32 	%r607, %r605, %r603, %p160;
	add.s32 	%r156, %r606, -1;
	fma.rn.f64 	%fd1309, %fd1308, 0d7FF0000000000000, 0d7FF0000000000000;
	{
	.reg .b32 %temp; 
	mov.b64 	{%temp, %r608}, %fd1308;
	}
	and.b32  	%r609, %r608, 2147483647;
	setp.eq.s32 	%p161, %r609, 0;
	selp.f64 	%fd411, 0dFFF0000000000000, %fd1309, %p161;
	selp.b32 	%r610, -1077, -1023, %p160;
	shr.u32 	%r611, %r606, 20;
	add.s32 	%r157, %r610, %r611;
	and.b32  	%r612, %r606, 1048575;
	or.b32  	%r158, %r612, 1072693248;
	mov.b64 	%fd412, {%r607, %r158};
	{
	.reg .b32 %temp; 
	mov.b64 	{%r613, %temp}, %fd412;
	}
	{
	.reg .b32 %temp; 
	mov.b64 	{%temp, %r614}, %fd412;
	}
	add.s32 	%r615, %r614, -1048576;
	mov.b64 	%fd413, {%r613, %r615};
	mov.b32 	%r729, 1;
	mov.f64 	%fd1578, 0d3FF0000000000000;
$L__BB1_228:
	cvt.rn.f64.u32 	%fd1310, %r729;
	div.rn.f64 	%fd1311, %fd410, %fd1310;
	mul.f64 	%fd1578, %fd1578, %fd1311;
	setp.ne.s32 	%p162, %r729, %r1;
	@%p162 bra 	$L__BB1_248;
	setp.lt.s32 	%p163, %r1, 1;
	mov.f64 	%fd1582, 0dBFE2788CFC6FB619;
	@%p163 bra 	$L__BB1_238;
	setp.lt.u32 	%p164, %r7, 3;
	mov.b32 	%r731, 1;
	mov.f64 	%fd1582, 0dBFE2788CFC6FB619;
	@%p164 bra 	$L__BB1_234;
	mov.f64 	%fd1582, 0dBFE2788CFC6FB619;
	mov.b32 	%r730, 0;
$L__BB1_232:
	add.s32 	%r619, %r730, 1;
	cvt.rn.f64.u32 	%fd1318, %r619;
	rcp.rn.f64 	%fd1319, %fd1318;
	add.f64 	%fd1320, %fd1582, %fd1319;
	add.s32 	%r620, %r730, 2;
	cvt.rn.f64.u32 	%fd1321, %r620;
	rcp.rn.f64 	%fd1322, %fd1321;
	add.f64 	%fd1323, %fd1320, %fd1322;
	add.s32 	%r621, %r730, 3;
	cvt.rn.f64.u32 	%fd1324, %r621;
	rcp.rn.f64 	%fd1325, %fd1324;
	add.f64 	%fd1326, %fd1323, %fd1325;
	add.s32 	%r730, %r730, 4;
	cvt.rn.f64.u32 	%fd1327, %r730;
	rcp.rn.f64 	%fd1328, %fd1327;
	add.f64 	%fd1582, %fd1326, %fd1328;
	setp.ne.s32 	%p165, %r730, %r9;
	@%p165 bra 	$L__BB1_232;
	add.s32 	%r731, %r730, 1;
$L__BB1_234:
	setp.eq.s32 	%p166, %r8, 0;
	@%p166 bra 	$L__BB1_238;
	setp.eq.s32 	%p167, %r8, 1;
	cvt.rn.f64.u32 	%fd1329, %r731;
	rcp.rn.f64 	%fd1330, %fd1329;
	add.f64 	%fd1582, %fd1582, %fd1330;
	@%p167 bra 	$L__BB1_238;
	setp.eq.s32 	%p168, %r8, 2;
	add.s32 	%r622, %r731, 1;
	cvt.rn.f64.u32 	%fd1331, %r622;
	rcp.rn.f64 	%fd1332, %fd1331;
	add.f64 	%fd1582, %fd1582, %fd1332;
	@%p168 bra 	$L__BB1_238;
	add.s32 	%r623, %r731, 2;
	cvt.rn.f64.u32 	%fd1333, %r623;
	rcp.rn.f64 	%fd1334, %fd1333;
	add.f64 	%fd1582, %fd1582, %fd1334;
$L__BB1_238:
	setp.gt.u32 	%p169, %r156, 2146435070;
	mov.f64 	%fd1583, %fd411;
	@%p169 bra 	$L__BB1_240;
	setp.gt.u32 	%p170, %r158, 1073127582;
	selp.f64 	%fd1335, %fd413, %fd412, %p170;
	selp.u32 	%r624, 1, 0, %p170;
	add.s32 	%r625, %r157, %r624;
	add.f64 	%fd1336, %fd1335, 0dBFF0000000000000;
	add.f64 	%fd1337, %fd1335, 0d3FF0000000000000;
	rcp.approx.ftz.f64 	%fd1338, %fd1337;
	neg.f64 	%fd1339, %fd1337;
	fma.rn.f64 	%fd1340, %fd1339, %fd1338, 0d3FF0000000000000;
	fma.rn.f64 	%fd1341, %fd1340, %fd1340, %fd1340;
	fma.rn.f64 	%fd1342, %fd1341, %fd1338, %fd1338;
	mul.f64 	%fd1343, %fd1336, %fd1342;
	fma.rn.f64 	%fd1344, %fd1336, %fd1342, %fd1343;
	mul.f64 	%fd1345, %fd1344, %fd1344;
	fma.rn.f64 	%fd1346, %fd1345, 0d3EB1380B3AE80F1E, 0d3ED0EE258B7A8B04;
	fma.rn.f64 	%fd1347, %fd1346, %fd1345, 0d3EF3B2669F02676F;
	fma.rn.f64 	%fd1348, %fd1347, %fd1345, 0d3F1745CBA9AB0956;
	fma.rn.f64 	%fd1349, %fd1348, %fd1345, 0d3F3C71C72D1B5154;
	fma.rn.f64 	%fd1350, %fd1349, %fd1345, 0d3F624924923BE72D;
	fma.rn.f64 	%fd1351, %fd1350, %fd1345, 0d3F8999999999A3C4;
	fma.rn.f64 	%fd1352, %fd1351, %fd1345, 0d3FB5555555555554;
	sub.f64 	%fd1353, %fd1336, %fd1344;
	add.f64 	%fd1354, %fd1353, %fd1353;
	neg.f64 	%fd1355, %fd1344;
	fma.rn.f64 	%fd1356, %fd1355, %fd1336, %fd1354;
	mul.f64 	%fd1357, %fd1342, %fd1356;
	mul.f64 	%fd1358, %fd1345, %fd1352;
	fma.rn.f64 	%fd1359, %fd1358, %fd1344, %fd1357;
	xor.b32  	%r626, %r625, -2147483648;
	mov.b32 	%r627, 1127219200;
	mov.b64 	%fd1360, {%r626, %r627};
	sub.f64 	%fd1361, %fd1360, %fd5;
	fma.rn.f64 	%fd1362, %fd1361, 0d3FE62E42FEFA39EF, %fd1344;
	fma.rn.f64 	%fd1363, %fd1361, 0dBFE62E42FEFA39EF, %fd1362;
	sub.f64 	%fd1364, %fd1363, %fd1344;
	sub.f64 	%fd1365, %fd1359, %fd1364;
	fma.rn.f64 	%fd1366, %fd1361, 0d3C7ABC9E3B39803F, %fd1365;
	add.f64 	%fd1583, %fd1362, %fd1366;
$L__BB1_240:
	sub.f64 	%fd1367, %fd1582, %fd1583;
	mul.f64 	%fd1584, %fd1578, %fd1367;
$L__BB1_241:
	add.f64 	%fd1585, %fd1585, %fd1584;
	abs.f64 	%fd1368, %fd1584;
	abs.f64 	%fd1369, %fd1585;
	mul.f64 	%fd1370, %fd1369, 0d39B4484BFEEBC2A0;
	setp.geu.f64 	%p171, %fd1368, %fd1370;
	add.s32 	%r164, %r729, 1;
	setp.lt.u32 	%p172, %r729, 2000000000;
	and.pred  	%p173, %p171, %p172;
	mov.u32 	%r729, %r164;
	@%p173 bra 	$L__BB1_228;
$L__BB1_242:
	ld.param.u64 	%rd9, [_Z18device_part_doublediidPd_param_4];
	add.s32 	%r688, %r6, %r133;
	cvta.to.global.u64 	%rd5, %rd9;
	mul.wide.s32 	%rd6, %r688, 8;
	add.s64 	%rd7, %rd5, %rd6;
	st.global.f64 	[%rd7], %fd1585;
	add.s32 	%r690, %r133, 1;
	setp.ne.s32 	%p190, %r133, %r166;
	@%p190 bra 	$L__BB1_10;
$L__BB1_243:
	ret;
$L__BB1_244:
	neg.f64 	%fd475, %fd1494;
	sub.s32 	%r203, %r696, %r1;
	cvt.rn.f64.s32 	%fd476, %r203;
	div.rn.f64 	%fd1500, %fd475, %fd476;
	bra.uni 	$L__BB1_56;
$L__BB1_245:
	neg.f64 	%fd684, %fd1515;
	sub.s32 	%r305, %r704, %r1;
	cvt.rn.f64.s32 	%fd685, %r305;
	div.rn.f64 	%fd1521, %fd684, %fd685;
	bra.uni 	$L__BB1_103;
$L__BB1_246:
	neg.f64 	%fd893, %fd1536;
	sub.s32 	%r407, %r712, %r1;
	cvt.rn.f64.s32 	%fd894, %r407;
	div.rn.f64 	%fd1542, %fd893, %fd894;
	bra.uni 	$L__BB1_150;
$L__BB1_247:
	neg.f64 	%fd1102, %fd1557;
	sub.s32 	%r509, %r720, %r1;
	cvt.rn.f64.s32 	%fd1103, %r509;
	div.rn.f64 	%fd1563, %fd1102, %fd1103;
	bra.uni 	$L__BB1_197;
$L__BB1_248:
	neg.f64 	%fd1312, %fd1578;
	sub.s32 	%r616, %r729, %r1;
	cvt.rn.f64.s32 	%fd1313, %r616;
	div.rn.f64 	%fd1584, %fd1312, %fd1313;
	bra.uni 	$L__BB1_241;

}


// ===== COMPILED SASS (sm_100) =====

	.target	sm_100

	.elftype	@"ET_EXEC"


//--------------------- .note.nv.tkinfo           --------------------------
	.section	.note.nv.tkinfo,"",@"SHT_NOTE"
	.sectionflags	@"SHF_NOTE_NV_TKINFO"
	.tkinfo
        /*0018*/ 	.word	0x00000002
        /*0030*/ 	.string	""
        /*0030*/ 	.string	"ptxas"
        /*0030*/ 	.string	"Cuda compilation tools, release 13.0, V13.0.88"
        /*0030*/ 	.string	"Build cuda_13.0.r13.0/compiler.36424714_0"
        /*0030*/ 	.string	"-arch sm_100 -m 64 "



//--------------------- .note.nv.cuinfo           --------------------------
	.section	.note.nv.cuinfo,"",@"SHT_NOTE"
	.sectionflags	@"SHF_NOTE_NV_CUINFO"
        /*0018*/ 	.short	0x0002
        /*001a*/ 	.short	0x0064
        /*001c*/ 	.short	0x0082
	.zero		2


//--------------------- .nv.info                  --------------------------
	.section	.nv.info,"",@"SHT_CUDA_INFO"
	.align	4


	//----- nvinfo : EIATTR_REGCOUNT
	.align		4
        /*0000*/ 	.byte	0x04, 0x2f
        /*0002*/ 	.short	(.L_1 - .L_0)
	.align		4
.L_0:
        /*0004*/ 	.word	index@(_Z17device_part_floatfiifPf)
        /*0008*/ 	.word	0x00000026


	//----- nvinfo : EIATTR_FRAME_SIZE
	.align		4
.L_1:
        /*000c*/ 	.byte	0x04, 0x11
        /*000e*/ 	.short	(.L_3 - .L_2)
	.align		4
.L_2:
        /*0010*/ 	.word	index@($__internal_4_$__cuda_sm3x_div_rn_noftz_f32_slowpath)
        /*0014*/ 	.word	0x00000000


	//----- nvinfo : EIATTR_FRAME_SIZE
	.align		4
.L_3:
        /*0018*/ 	.byte	0x04, 0x11
        /*001a*/ 	.short	(.L_5 - .L_4)
	.align		4
.L_4:
        /*001c*/ 	.word	index@($__internal_3_$__cuda_sm20_rcp_rn_f32_slowpath)
        /*0020*/ 	.word	0x00000000


	//----- nvinfo : EIATTR_FRAME_SIZE
	.align		4
.L_5:
        /*0024*/ 	.byte	0x04, 0x11
        /*0026*/ 	.short	(.L_7 - .L_6)
	.align		4
.L_6:
        /*0028*/ 	.word	index@($__internal_2_$__cuda_sm20_dblrcp_rn_slowpath_v3)
        /*002c*/ 	.word	0x00000000


	//----- nvinfo : EIATTR_FRAME_SIZE
	.align		4
.L_7:
        /*0030*/ 	.byte	0x04, 0x11
        /*0032*/ 	.short	(.L_9 - .L_8)
	.align		4
.L_8:
        /*0034*/ 	.word	index@(_Z17device_part_floatfiifPf)
        /*0038*/ 	.word	0x00000000


	//----- nvinfo : EIATTR_REGCOUNT
	.align		4
.L_9:
        /*003c*/ 	.byte	0x04, 0x2f
        /*003e*/ 	.short	(.L_11 - .L_10)
	.align		4
.L_10:
        /*0040*/ 	.word	index@(_Z18device_part_doublediidPd)
        /*0044*/ 	.word	0x00000036


	//----- nvinfo : EIATTR_FRAME_SIZE
	.align		4
.L_11:
        /*0048*/ 	.byte	0x04, 0x11
        /*004a*/ 	.short	(.L_13 - .L_12)
	.align		4
.L_12:
        /*004c*/ 	.word	index@($__internal_1_$__cuda_sm20_div_rn_f64_full)
        /*0050*/ 	.word	0x00000000


	//----- nvinfo : EIATTR_FRAME_SIZE
	.align		4
.L_13:
        /*0054*/ 	.byte	0x04, 0x11
        /*0056*/ 	.short	(.L_15 - .L_14)
	.align		4
.L_14:
        /*0058*/ 	.word	index@($__internal_0_$__cuda_sm20_dblrcp_rn_slowpath_v3)
        /*005c*/ 	.word	0x00000000


	//----- nvinfo : EIATTR_FRAME_SIZE
	.align		4
.L_15:
        /*0060*/ 	.byte	0x04, 0x11
        /*0062*/ 	.short	(.L_17 - .L_16)
	.align		4
.L_16:
        /*0064*/ 	.word	index@(_Z18device_part_doublediidPd)
        /*0068*/ 	.word	0x00000000


	//----- nvinfo : EIATTR_MIN_STACK_SIZE
	.align		4
.L_17:
        /*006c*/ 	.byte	0x04, 0x12
        /*006e*/ 	.short	(.L_19 - .L_18)
	.align		4
.L_18:
        /*0070*/ 	.word	index@(_Z18device_part_doublediidPd)
        /*0074*/ 	.word	0x00000000


	//----- nvinfo : EIATTR_MIN_STACK_SIZE
	.align		4
.L_19:
        /*0078*/ 	.byte	0x04, 0x12
        /*007a*/ 	.short	(.L_21 - .L_20)
	.align		4
.L_20:
        /*007c*/ 	.word	index@(_Z17device_part_floatfiifPf)
        /*0080*/ 	.word	0x00000000
.L_21:


//--------------------- .nv.compat                --------------------------
	.section	.nv.compat,"",@"SHT_CUDA_COMPAT_INFO"
	.align	4
        /*0000*/ 	.byte	0x02, 0x09, 0x00, 0x00, 0x02, 0x02, 0x01, 0x00, 0x02, 0x05, 0x05, 0x00, 0x03, 0x07, 0x01, 0x01
        /*0010*/ 	.byte	0x02, 0x03, 0x00, 0x00, 0x02, 0x06, 0x01, 0x00, 0x04, 0x0b, 0x08, 0x00, 0x01, 0x00, 0x00, 0x00
        /*0020*/ 	.byte	0x00, 0x00, 0x00, 0x00


//--------------------- .nv.info._Z18device_part_doublediidPd --------------------------
	.section	.nv.info._Z18device_part_doublediidPd,"",@"SHT_CUDA_INFO"
	.sectionflags	@""
	.align	4


	//----- nvinfo : EIATTR_CUDA_API_VERSION
	.align		4
        /*0000*/ 	.byte	0x04, 0x37
        /*0002*/ 	.short	(.L_23 - .L_22)
.L_22:
        /*0004*/ 	.word	0x00000082


	//----- nvinfo : EIATTR_KPARAM_INFO
	.align		4
.L_23:
        /*0008*/ 	.byte	0x04, 0x17
        /*000a*/ 	.short	(.L_25 - .L_24)
.L_24:
        /*000c*/ 	.word	0x00000000
        /*0010*/ 	.short	0x0004
        /*0012*/ 	.short	0x0018
        /*0014*/ 	.byte	0x00, 0xf5, 0x21, 0x00


	//----- nvinfo : EIATTR_KPARAM_INFO
	.align		4
.L_25:
        /*0018*/ 	.byte	0x04, 0x17
        /*001a*/ 	.short	(.L_27 - .L_26)
.L_26:
        /*001c*/ 	.word	0x00000000
        /*0020*/ 	.short	0x0003
        /*0022*/ 	.short	0x0010
        /*0024*/ 	.byte	0x00, 0xf0, 0x21, 0x00


	//----- nvinfo : EIATTR_KPARAM_INFO
	.align		4
.L_27:
        /*0028*/ 	.byte	0x04, 0x17
        /*002a*/ 	.short	(.L_29 - .L_28)
.L_28:
        /*002c*/ 	.word	0x00000000
        /*0030*/ 	.short	0x0002
        /*0032*/ 	.short	0x000c
        /*0034*/ 	.byte	0x00, 0xf0, 0x11, 0x00


	//----- nvinfo : EIATTR_KPARAM_INFO
	.align		4
.L_29:
        /*0038*/ 	.byte	0x04, 0x17
        /*003a*/ 	.short	(.L_31 - .L_30)
.L_30:
        /*003c*/ 	.word	0x00000000
        /*0040*/ 	.short	0x0001
        /*0042*/ 	.short	0x0008
        /*0044*/ 	.byte	0x00, 0xf0, 0x11, 0x00


	//----- nvinfo : EIATTR_KPARAM_INFO
	.align		4
.L_31:
        /*0048*/ 	.byte	0x04, 0x17
        /*004a*/ 	.short	(.L_33 - .L_32)
.L_32:
        /*004c*/ 	.word	0x00000000
        /*0050*/ 	.short	0x0000
        /*0052*/ 	.short	0x0000
        /*0054*/ 	.byte	0x00, 0xf0, 0x21, 0x00


	//----- nvinfo : EIATTR_SPARSE_MMA_MASK
	.align		4
.L_33:
        /*0058*/ 	.byte	0x03, 0x50
        /*005a*/ 	.short	0x0000


	//----- nvinfo : EIATTR_MAXREG_COUNT
	.align		4
        /*005c*/ 	.byte	0x03, 0x1b
        /*005e*/ 	.short	0x00ff


	//----- nvinfo : EIATTR_MERCURY_ISA_VERSION
	.align		4
        /*0060*/ 	.byte	0x03, 0x5f
        /*0062*/ 	.short	0x0101


	//----- nvinfo : EIATTR_VRC_CTA_INIT_COUNT
	.align		4
        /*0064*/ 	.byte	0x02, 0x4a
	.zero		1
	.zero		1


	//----- nvinfo : EIATTR_EXIT_INSTR_OFFSETS
	.align		4
        /*0068*/ 	.byte	0x04, 0x1c
        /*006a*/ 	.short	(.L_35 - .L_34)


	//   ....[0]....
.L_34:
        /*006c*/ 	.word	0x00000070


	//   ....[1]....
        /*0070*/ 	.word	0x00011060


	//   ....[2]....
        /*0074*/ 	.word	0x00015600


	//----- nvinfo : EIATTR_CRS_STACK_SIZE
	.align		4
.L_35:
        /*0078*/ 	.byte	0x04, 0x1e
        /*007a*/ 	.short	(.L_37 - .L_36)
.L_36:
        /*007c*/ 	.word	0x00000000


	//----- nvinfo : EIATTR_CBANK_PARAM_SIZE
	.align		4
.L_37:
        /*0080*/ 	.byte	0x03, 0x19
        /*0082*/ 	.short	0x0020


	//----- nvinfo : EIATTR_PARAM_CBANK
	.align		4
        /*0084*/ 	.byte	0x04, 0x0a
        /*0086*/ 	.short	(.L_39 - .L_38)
	.align		4
.L_38:
        /*0088*/ 	.word	index@(.nv.constant0._Z18device_part_doublediidPd)
        /*008c*/ 	.short	0x0380
        /*008e*/ 	.short	0x0020


	//----- nvinfo : EIATTR_SW_WAR
	.align		4
.L_39:
        /*0090*/ 	.byte	0x04, 0x36
        /*0092*/ 	.short	(.L_41 - .L_40)
.L_40:
        /*0094*/ 	.word	0x00000008
.L_41:


//--------------------- .nv.info._Z17device_part_floatfiifPf --------------------------
	.section	.nv.info._Z17device_part_floatfiifPf,"",@"SHT_CUDA_INFO"
	.sectionflags	@""
	.align	4


	//----- nvinfo : EIATTR_CUDA_API_VERSION
	.align		4
        /*0000*/ 	.byte	0x04, 0x37
        /*0002*/ 	.short	(.L_43 - .L_42)
.L_42:
        /*0004*/ 	.word	0x00000082


	//----- nvinfo : EIATTR_KPARAM_INFO
	.align		4
.L_43:
        /*0008*/ 	.byte	0x04, 0x17
        /*000a*/ 	.short	(.L_45 - .L_44)
.L_44:
        /*000c*/ 	.word	0x00000000
        /*0010*/ 	.short	0x0004
        /*0012*/ 	.short	0x0010
        /*0014*/ 	.byte	0x00, 0xf5, 0x21, 0x00


	//----- nvinfo : EIATTR_KPARAM_INFO
	.align		4
.L_45:
        /*0018*/ 	.byte	0x04, 0x17
        /*001a*/ 	.short	(.L_47 - .L_46)
.L_46:
        /*001c*/ 	.word	0x00000000
        /*0020*/ 	.short	0x0003
        /*0022*/ 	.short	0x000c
        /*0024*/ 	.byte	0x00, 0xf0, 0x11, 0x00


	//----- nvinfo : EIATTR_KPARAM_INFO
	.align		4
.L_47:
        /*0028*/ 	.byte	0x04, 0x17
        /*002a*/ 	.short	(.L_49 - .L_48)
.L_48:
        /*002c*/ 	.word	0x00000000
        /*0030*/ 	.short	0x0002
        /*0032*/ 	.short	0x0008
        /*0034*/ 	.byte	0x00, 0xf0, 0x11, 0x00


	//----- nvinfo : EIATTR_KPARAM_INFO
	.align		4
.L_49:
        /*0038*/ 	.byte	0x04, 0x17
        /*003a*/ 	.short	(.L_51 - .L_50)
.L_50:
        /*003c*/ 	.word	0x00000000
        /*0040*/ 	.short	0x0001
        /*0042*/ 	.short	0x0004
        /*0044*/ 	.byte	0x00, 0xf0, 0x11, 0x00


	//----- nvinfo : EIATTR_KPARAM_INFO
	.align		4
.L_51:
        /*0048*/ 	.byte	0x04, 0x17
        /*004a*/ 	.short	(.L_53 - .L_52)
.L_52:
        /*004c*/ 	.word	0x00000000
        /*0050*/ 	.short	0x0000
        /*0052*/ 	.short	0x0000
        /*0054*/ 	.byte	0x00, 0xf0, 0x11, 0x00


	//----- nvinfo : EIATTR_SPARSE_MMA_MASK
	.align		4
.L_53:
        /*0058*/ 	.byte	0x03, 0x50
        /*005a*/ 	.short	0x0000


	//----- nvinfo : EIATTR_MAXREG_COUNT
	.align		4
        /*005c*/ 	.byte	0x03, 0x1b
        /*005e*/ 	.short	0x00ff


	//----- nvinfo : EIATTR_MERCURY_ISA_VERSION
	.align		4
        /*0060*/ 	.byte	0x03, 0x5f
        /*0062*/ 	.short	0x0101


	//----- nvinfo : EIATTR_VRC_CTA_INIT_COUNT
	.align		4
        /*0064*/ 	.byte	0x02, 0x4a
	.zero		1
	.zero		1


	//----- nvinfo : EIATTR_EXIT_INSTR_OFFSETS
	.align		4
        /*0068*/ 	.byte	0x04, 0x1c
        /*006a*/ 	.short	(.L_55 - .L_54)


	//   ....[0]....
.L_54:
        /*006c*/ 	.word	0x00000070


	//   ....[1]....
        /*0070*/ 	.word	0x0000ae00


	//   ....[2]....
        /*0074*/ 	.word	0x0000dae0


	//----- nvinfo : EIATTR_CRS_STACK_SIZE
	.align		4
.L_55:
        /*0078*/ 	.byte	0x04, 0x1e
        /*007a*/ 	.short	(.L_57 - .L_56)
.L_56:
        /*007c*/ 	.word	0x00000000


	//----- nvinfo : EIATTR_CBANK_PARAM_SIZE
	.align		4
.L_57:
        /*0080*/ 	.byte	0x03, 0x19
        /*0082*/ 	.short	0x0018


	//----- nvinfo : EIATTR_PARAM_CBANK
	.align		4
        /*0084*/ 	.byte	0x04, 0x0a
        /*0086*/ 	.short	(.L_59 - .L_58)
	.align		4
.L_58:
        /*0088*/ 	.word	index@(.nv.constant0._Z17device_part_floatfiifPf)
        /*008c*/ 	.short	0x0380
        /*008e*/ 	.short	0x0018


	//----- nvinfo : EIATTR_SW_WAR
	.align		4
.L_59:
        /*0090*/ 	.byte	0x04, 0x36
        /*0092*/ 	.short	(.L_61 - .L_60)
.L_60:
        /*0094*/ 	.word	0x00000008
.L_61:


//--------------------- .nv.callgraph             --------------------------
	.section	.nv.callgraph,"",@"SHT_CUDA_CALLGRAPH"
	.align	4
	.sectionentsize	8
	.align		4
        /*0000*/ 	.word	0x00000000
	.align		4
        /*0004*/ 	.word	0xffffffff
	.align		4
        /*0008*/ 	.word	0x00000000
	.align		4
        /*000c*/ 	.word	0xfffffffe
	.align		4
        /*0010*/ 	.word	0x00000000
	.align		4
        /*0014*/ 	.word	0xfffffffd
	.align		4
        /*0018*/ 	.word	0x00000000
	.align		4
        /*001c*/ 	.word	0xfffffffc


//--------------------- .text._Z18device_part_doublediidPd --------------------------
	.section	.text._Z18device_part_doublediidPd,"ax",@progbits
	.align	128
        .global         _Z18device_part_doublediidPd
        .type           _Z18device_part_doublediidPd,@function
        .size           _Z18device_part_doublediidPd,(.L_x_823 - _Z18device_part_doublediidPd)
        .other          _Z18device_part_doublediidPd,@"STO_CUDA_ENTRY STV_DEFAULT"
_Z18device_part_doublediidPd:
.text._Z18device_part_doublediidPd:
[----:B------:R-:W-:Y:S01]  /*0000*/  LDC R1, c[0x0][0x37c] ;  /* 0x0000df00ff017b82 */ /* 0x000fe20000000800 */
[----:B------:R-:W0:Y:S07]  /*0010*/  S2R R3, SR_TID.X ;  /* 0x0000000000037919 */ /* 0x000e2e0000002100 */
[----:B------:R-:W0:Y:S01]  /*0020*/  S2UR UR4, SR_CTAID.X ;  /* 0x00000000000479c3 */ /* 0x000e220000002500 */
[----:B------:R-:W1:Y:S07]  /*0030*/  LDCU UR5, c[0x0][0x388] ;  /* 0x00007100ff0577ac */ /* 0x000e6e0008000800 */
[----:B------:R-:W0:Y:S02]  /*0040*/  LDC R4, c[0x0][0x360] ;  /* 0x0000d800ff047b82 */ /* 0x000e240000000800 */
[----:B0-----:R-:W-:-:S05]  /*0050*/  IMAD R4, R4, UR4, R3 ;  /* 0x0000000404047c24 */ /* 0x001fca000f8e0203 */
[----:B-1----:R-:W-:-:S13]  /*0060*/  ISETP.GE.AND P0, PT, R4, UR5, PT ;  /* 0x0000000504007c0c */ /* 0x002fda000bf06270 */
[----:B------:R-:W-:Y:S05]  /*0070*/  @P0 EXIT ;  /* 0x000000000000094d */ /* 0x000fea0003800000 */
[----:B------:R-:W0:Y:S01]  /*0080*/  LDCU UR7, c[0x0][0x38c] ;  /* 0x00007180ff0777ac */ /* 0x000e220008000800 */
[----:B------:R-:W-:Y:S01]  /*0090*/  IMAD.MOV.U32 R3, RZ, RZ, 0x1 ;  /* 0x00000001ff037424 */ /* 0x000fe200078e00ff */
[----:B------:R-:W1:Y:S01]  /*00a0*/  LDCU.64 UR4, c[0x0][0x358] ;  /* 0x00006b00ff0477ac */ /* 0x000e620008000a00 */
[----:B0-----:R-:W-:-:S09]  /*00b0*/  UISETP.GE.AND UP0, UPT, UR7, 0x5, UPT ;  /* 0x000000050700788c */ /* 0x001fd2000bf06270 */
[----:B-1----:R-:W-:Y:S05]  /*00c0*/  BRA.U !UP0, `(.L_x_0) ;  /* 0x0000010d08e07547 */ /* 0x002fea000b800000 */
[----:B------:R-:W0:Y:S01]  /*00d0*/  I2F.F64 R28, R4 ;  /* 0x00000004001c7312 */ /* 0x000e220000201c00 */
[----:B------:R-:W-:Y:S01]  /*00e0*/  BSSY.RECONVERGENT B1, `(.L_x_1) ;  /* 0x0000012000017945 */ /* 0x000fe20003800200 */
[----:B------:R-:W-:-:S06]  /*00f0*/  VIADD R24, R4, 0x1 ;  /* 0x0000000104187836 */ /* 0x000fcc0000000000 */
[----:B0-----:R-:W0:Y:S01]  /*0100*/  MUFU.RCP64H R3, R29 ;  /* 0x0000001d00037308 */ /* 0x001e220000001800 */
[----:B------:R-:W-:-:S05]  /*0110*/  VIADD R2, R29, 0x300402 ;  /* 0x003004021d027836 */ /* 0x000fca0000000000 */
[----:B------:R-:W-:Y:S01]  /*0120*/  FSETP.GEU.AND P0, PT, |R2|, 5.8789094863358348022e-39, PT ;  /* 0x004004020200780b */ /* 0x000fe20003f0e200 */
[----:B0-----:R-:W-:-:S08]  /*0130*/  DFMA R6, -R28, R2, 1 ;  /* 0x3ff000001c06742b */ /* 0x001fd00000000102 */
[----:B------:R-:W-:-:S08]  /*0140*/  DFMA R6, R6, R6, R6 ;  /* 0x000000060606722b */ /* 0x000fd00000000006 */
[----:B------:R-:W-:-:S08]  /*0150*/  DFMA R6, R2, R6, R2 ;  /* 0x000000060206722b */ /* 0x000fd00000000002 */
[----:B------:R-:W-:-:S08]  /*0160*/  DFMA R26, -R28, R6, 1 ;  /* 0x3ff000001c1a742b */ /* 0x000fd00000000106 */
[----:B------:R-:W-:Y:S01]  /*0170*/  DFMA R26, R6, R26, R6 ;  /* 0x0000001a061a722b */ /* 0x000fe20000000006 */
[----:B------:R-:W-:Y:S10]  /*0180*/  @P0 BRA `(.L_x_2) ;  /* 0x00000000001c0947 */ /* 0x000ff40003800000 */
[----:B------:R-:W-:Y:S01]  /*0190*/  LOP3.LUT R8, R29, 0x7fffffff, RZ, 0xc0, !PT ;  /* 0x7fffffff1d087812 */ /* 0x000fe200078ec0ff */
[----:B------:R-:W-:Y:S01]  /*01a0*/  IMAD.MOV.U32 R5, RZ, RZ, R29 ;  /* 0x000000ffff057224 */ /* 0x000fe200078e001d */
[----:B------:R-:W-:Y:S02]  /*01b0*/  MOV R6, 0x1e0 ;  /* 0x000001e000067802 */ /* 0x000fe40000000f00 */
[----:B------:R-:W-:-:S07]  /*01c0*/  IADD3 R8, PT, PT, R8, -0x100000, RZ ;  /* 0xfff0000008087810 */ /* 0x000fce0007ffe0ff */
[----:B------:R-:W-:Y:S05]  /*01d0*/  CALL.REL.NOINC `($__internal_0_$__cuda_sm20_dblrcp_rn_slowpath_v3) ;  /* 0x00000154000c7944 */ /* 0x000fea0003c00000 */
[----:B------:R-:W-:Y:S02]  /*01e0*/  IMAD.MOV.U32 R26, RZ, RZ, R8 ;  /* 0x000000ffff1a7224 */ /* 0x000fe400078e0008 */
[----:B------:R-:W-:-:S07]  /*01f0*/  IMAD.MOV.U32 R27, RZ, RZ, R5 ;  /* 0x000000ffff1b7224 */ /* 0x000fce00078e0005 */
.L_x_2:
[----:B------:R-:W-:Y:S05]  /*0200*/  BSYNC.RECONVERGENT B1 ;  /* 0x0000000000017941 */ /* 0x000fea0003800200 */
.L_x_1:
[----:B------:R-:W0:Y:S01]  /*0210*/  I2F.F64 R24, R24 ;  /* 0x0000001800187312 */ /* 0x000e220000201c00 */
[C---:B------:R-:W-:Y:S01]  /*0220*/  LOP3.LUT R2, R4.reuse, 0x3, RZ, 0xc0, !PT ;  /* 0x0000000304027812 */ /* 0x040fe200078ec0ff */
[----:B------:R-:W-:Y:S01]  /*0230*/  IMAD.MOV.U32 R3, RZ, RZ, 0x1 ;  /* 0x00000001ff037424 */ /* 0x000fe200078e00ff */
[----:B------:R-:W-:-:S07]  /*0240*/  LOP3.LUT R0, R4, 0x7ffffffc, RZ, 0xc0, !PT ;  /* 0x7ffffffc04007812 */ /* 0x000fce00078ec0ff */
.L_x_307:
[----:B-1----:R-:W1:Y:S01]  /*0250*/  LDC.64 R6, c[0x0][0x390] ;  /* 0x0000e400ff067b82 */ /* 0x002e620000000a00 */
[----:B------:R-:W1:Y:S01]  /*0260*/  LDCU.64 UR6, c[0x0][0x380] ;  /* 0x00007000ff0677ac */ /* 0x000e620008000a00 */
[----:B------:R-:W-:Y:S01]  /*0270*/  VIADD R10, R4, 0x1 ;  /* 0x00000001040a7836 */ /* 0x000fe20000000000 */
[----:B------:R-:W1:Y:S01]  /*0280*/  I2F.F64.U32 R22, R3 ;  /* 0x0000000300167312 */ /* 0x000e620000201800 */
[----:B------:R-:W-:Y:S03]  /*0290*/  BSSY.RECONVERGENT B1, `(.L_x_3) ;  /* 0x0000431000017945 */ /* 0x000fe60003800200 */
[----:B------:R-:W-:Y:S01]  /*02a0*/  ISETP.NE.AND P0, PT, R10, RZ, PT ;  /* 0x000000ff0a00720c */ /* 0x000fe20003f05270 */
[----:B-1----:R-:W-:-:S12]  /*02b0*/  DFMA R22, R22, UR6, R6 ;  /* 0x0000000616167c2b */ /* 0x002fd80008000006 */
[----:B------:R-:W-:Y:S05]  /*02c0*/  @P0 BRA `(.L_x_4) ;  /* 0x00000004004c0947 */ /* 0x000fea0003800000 */
[----:B------:R-:W-:Y:S01]  /*02d0*/  MOV R6, 0x652b82fe ;  /* 0x652b82fe00067802 */ /* 0x000fe20000000f00 */
[----:B------:R-:W-:Y:S01]  /*02e0*/  IMAD.MOV.U32 R7, RZ, RZ, 0x3ff71547 ;  /* 0x3ff71547ff077424 */ /* 0x000fe200078e00ff */
[----:B------:R-:W-:Y:S01]  /*02f0*/  UMOV UR6, 0xfefa39ef ;  /* 0xfefa39ef00067882 */ /* 0x000fe20000000000 */
[----:B------:R-:W-:Y:S01]  /*0300*/  UMOV UR7, 0x3fe62e42 ;  /* 0x3fe62e4200077882 */ /* 0x000fe20000000000 */
[----:B------:R-:W1:Y:S01]  /*0310*/  MUFU.RCP64H R15, R23 ;  /* 0x00000017000f7308 */ /* 0x000e620000001800 */
[----:B------:R-:W-:Y:S01]  /*0320*/  IMAD.MOV.U32 R14, RZ, RZ, 0x1 ;  /* 0x00000001ff0e7424 */ /* 0x000fe200078e00ff */
[----:B------:R-:W-:Y:S02]  /*0330*/  DADD R18, -RZ, -R22 ;  /* 0x00000000ff127229 */ /* 0x000fe40000000916 */
[----:B------:R-:W-:-:S08]  /*0340*/  DFMA R6, R22, -R6, 6.75539944105574400000e+15 ;  /* 0x433800001606742b */ /* 0x000fd00000000806 */
[----:B------:R-:W-:Y:S01]  /*0350*/  DADD R8, R6, -6.75539944105574400000e+15 ;  /* 0xc338000006087429 */ /* 0x000fe20000000000 */
[----:B------:R-:W-:Y:S01]  /*0360*/  FSETP.GEU.AND P0, PT, |R19|, 4.1917929649353027344, PT ;  /* 0x4086232b1300780b */ /* 0x000fe20003f0e200 */
[----:B-1----:R-:W-:-:S06]  /*0370*/  DFMA R16, -R22, R14, 1 ;  /* 0x3ff000001610742b */ /* 0x002fcc000000010e */
[----:B------:R-:W-:Y:S01]  /*0380*/  DFMA R12, R8, -UR6, -R22 ;  /* 0x80000006080c7c2b */ /* 0x000fe20008000816 */
[----:B------:R-:W-:Y:S01]  /*0390*/  UMOV UR6, 0x3b39803f ;  /* 0x3b39803f00067882 */ /* 0x000fe20000000000 */
[----:B------:R-:W-:Y:S01]  /*03a0*/  UMOV UR7, 0x3c7abc9e ;  /* 0x3c7abc9e00077882 */ /* 0x000fe20000000000 */
[----:B------:R-:W-:-:S05]  /*03b0*/  DFMA R16, R16, R16, R16 ;  /* 0x000000101010722b */ /* 0x000fca0000000010 */
[----:B------:R-:W-:Y:S01]  /*03c0*/  DFMA R12, R8, -UR6, R12 ;  /* 0x80000006080c7c2b */ /* 0x000fe2000800000c */
[----:B------:R-:W-:Y:S01]  /*03d0*/  UMOV UR6, 0x69ce2bdf ;  /* 0x69ce2bdf00067882 */ /* 0x000fe20000000000 */
[----:B------:R-:W-:Y:S01]  /*03e0*/  IMAD.MOV.U32 R8, RZ, RZ, -0x35dec16 ;  /* 0xfca213eaff087424 */ /* 0x000fe200078e00ff */
[----:B------:R-:W-:Y:S01]  /*03f0*/  UMOV UR7, 0x3e5ade15 ;  /* 0x3e5ade1500077882 */ /* 0x000fe20000000000 */
[----:B------:R-:W-:Y:S01]  /*0400*/  IMAD.MOV.U32 R9, RZ, RZ, 0x3e928af3 ;  /* 0x3e928af3ff097424 */ /* 0x000fe200078e00ff */
[----:B------:R-:W-:-:S05]  /*0410*/  DFMA R16, R14, R16, R14 ;  /* 0x000000100e10722b */ /* 0x000fca000000000e */
[----:B------:R-:W-:Y:S01]  /*0420*/  DFMA R8, R12, UR6, R8 ;  /* 0x000000060c087c2b */ /* 0x000fe20008000008 */
[----:B------:R-:W-:Y:S01]  /*0430*/  UMOV UR6, 0x62401315 ;  /* 0x6240131500067882 */ /* 0x000fe20000000000 */
[----:B------:R-:W-:-:S06]  /*0440*/  UMOV UR7, 0x3ec71dee ;  /* 0x3ec71dee00077882 */ /* 0x000fcc0000000000 */
[----:B------:R-:W-:Y:S01]  /*0450*/  DFMA R8, R12, R8, UR6 ;  /* 0x000000060c087e2b */ /* 0x000fe20008000008 */
        /* <DEDUP_REMOVED lines=20> */
[----:B------:R-:W-:-:S08]  /*05a0*/  DFMA R8, R12, R8, UR6 ;  /* 0x000000060c087e2b */ /* 0x000fd00008000008 */
[----:B------:R-:W-:-:S08]  /*05b0*/  DFMA R8, R12, R8, 1 ;  /* 0x3ff000000c08742b */ /* 0x000fd00000000008 */
[----:B------:R-:W-:Y:S02]  /*05c0*/  DFMA R12, R12, R8, 1 ;  /* 0x3ff000000c0c742b */ /* 0x000fe40000000008 */
[----:B------:R-:W-:-:S08]  /*05d0*/  DFMA R8, -R22, R16, 1 ;  /* 0x3ff000001608742b */ /* 0x000fd00000000110 */
[----:B------:R-:W-:Y:S01]  /*05e0*/  DFMA R8, R16, R8, R16 ;  /* 0x000000081008722b */ /* 0x000fe20000000010 */
[----:B------:R-:W-:Y:S01]  /*05f0*/  LEA R33, R6, R13, 0x14 ;  /* 0x0000000d06217211 */ /* 0x000fe200078ea0ff */
[----:B------:R-:W-:Y:S01]  /*0600*/  IMAD.MOV.U32 R32, RZ, RZ, R12 ;  /* 0x000000ffff207224 */ /* 0x000fe200078e000c */
[----:B------:R-:W-:Y:S08]  /*0610*/  @!P0 BRA `(.L_x_5) ;  /* 0x0000000000388947 */ /* 0x000ff00003800000 */
[----:B------:R-:W-:Y:S01]  /*0620*/  FSETP.GEU.AND P1, PT, |R19|, 4.2275390625, PT ;  /* 0x408748001300780b */ /* 0x000fe20003f2e200 */
[C---:B------:R-:W-:Y:S02]  /*0630*/  DADD R14, -R22.reuse, +INF ;  /* 0x7ff00000160e7429 */ /* 0x040fe40000000100 */
[----:B------:R-:W-:-:S08]  /*0640*/  DSETP.GT.AND P0, PT, R22, RZ, PT ;  /* 0x000000ff1600722a */ /* 0x000fd00003f04000 */
[----:B------:R-:W-:Y:S02]  /*0650*/  FSEL R32, R14, RZ, !P0 ;  /* 0x000000ff0e207208 */ /* 0x000fe40004000000 */
[----:B------:R-:W-:Y:S01]  /*0660*/  FSEL R33, R15, RZ, !P0 ;  /* 0x000000ff0f217208 */ /* 0x000fe20004000000 */
[----:B------:R-:W-:Y:S06]  /*0670*/  @P1 BRA `(.L_x_5) ;  /* 0x0000000000201947 */ /* 0x000fec0003800000 */
[----:B------:R-:W-:Y:S01]  /*0680*/  LEA.HI R5, R6, R6, RZ, 0x1 ;  /* 0x0000000606057211 */ /* 0x000fe200078f08ff */
[----:B------:R-:W-:-:S03]  /*0690*/  IMAD.MOV.U32 R32, RZ, RZ, R12 ;  /* 0x000000ffff207224 */ /* 0x000fc600078e000c */
[----:B------:R-:W-:-:S05]  /*06a0*/  SHF.R.S32.HI R5, RZ, 0x1, R5 ;  /* 0x00000001ff057819 */ /* 0x000fca0000011405 */
[----:B------:R-:W-:Y:S02]  /*06b0*/  IMAD.IADD R6, R6, 0x1, -R5 ;  /* 0x0000000106067824 */ /* 0x000fe400078e0a05 */
[----:B------:R-:W-:-:S03]  /*06c0*/  IMAD R33, R5, 0x100000, R13 ;  /* 0x0010000005217824 */ /* 0x000fc600078e020d */
[----:B------:R-:W-:Y:S02]  /*06d0*/  LEA R7, R6, 0x3ff00000, 0x14 ;  /* 0x3ff0000006077811 */ /* 0x000fe400078ea0ff */
[----:B------:R-:W-:-:S06]  /*06e0*/  MOV R6, RZ ;  /* 0x000000ff00067202 */ /* 0x000fcc0000000f00 */
[----:B------:R-:W-:-:S11]  /*06f0*/  DMUL R32, R32, R6 ;  /* 0x0000000620207228 */ /* 0x000fd60000000000 */
.L_x_5:
[----:B------:R-:W-:Y:S01]  /*0700*/  IMAD.MOV.U32 R6, RZ, RZ, R32 ;  /* 0x000000ffff067224 */ /* 0x000fe200078e0020 */
[----:B------:R-:W-:Y:S01]  /*0710*/  FSETP.GEU.AND P1, PT, |R33|, 6.5827683646048100446e-37, PT ;  /* 0x036000002100780b */ /* 0x000fe20003f2e200 */
[----:B------:R-:W-:-:S06]  /*0720*/  IMAD.MOV.U32 R7, RZ, RZ, R33 ;  /* 0x000000ffff077224 */ /* 0x000fcc00078e0021 */
[----:B------:R-:W-:-:S08]  /*0730*/  DMUL R38, R8, R6 ;  /* 0x0000000608267228 */ /* 0x000fd00000000000 */
[----:B------:R-:W-:-:S08]  /*0740*/  DFMA R6, -R22, R38, R6 ;  /* 0x000000261606722b */ /* 0x000fd00000000106 */
[----:B------:R-:W-:-:S10]  /*0750*/  DFMA R38, R8, R6, R38 ;  /* 0x000000060826722b */ /* 0x000fd40000000026 */
[----:B------:R-:W-:-:S05]  /*0760*/  FFMA R5, RZ, R23, R39 ;  /* 0x00000017ff057223 */ /* 0x000fca0000000027 */
[----:B------:R-:W-:-:S13]  /*0770*/  FSETP.GT.AND P0, PT, |R5|, 1.469367938527859385e-39, PT ;  /* 0x001000000500780b */ /* 0x000fda0003f04200 */
[----:B------:R-:W-:Y:S05]  /*0780*/  @P0 BRA P1, `(.L_x_6) ;  /* 0x0000000000100947 */ /* 0x000fea0000800000 */
[----:B------:R-:W-:Y:S01]  /*0790*/  IMAD.MOV.U32 R30, RZ, RZ, R22 ;  /* 0x000000ffff1e7224 */ /* 0x000fe200078e0016 */
[----:B------:R-:W-:Y:S01]  /*07a0*/  MOV R6, 0x7d0 ;  /* 0x000007d000067802 */ /* 0x000fe20000000f00 */
[----:B------:R-:W-:-:S07]  /*07b0*/  IMAD.MOV.U32 R31, RZ, RZ, R23 ;  /* 0x000000ffff1f7224 */ /* 0x000fce00078e0017 */
[----:B0-----:R-:W-:Y:S05]  /*07c0*/  CALL.REL.NOINC `($__internal_1_$__cuda_sm20_div_rn_f64_full) ;  /* 0x0000015000347944 */ /* 0x001fea0003c00000 */
.L_x_6:
[----:B------:R-:W-:Y:S01]  /*07d0*/  MOV R16, R38 ;  /* 0x0000002600107202 */ /* 0x000fe20000000f00 */
[----:B------:R-:W-:Y:S01]  /*07e0*/  IMAD.MOV.U32 R17, RZ, RZ, R39 ;  /* 0x000000ffff117224 */ /* 0x000fe200078e0027 */
[----:B------:R-:W-:Y:S06]  /*07f0*/  BRA `(.L_x_7) ;  /* 0x0000003c00687947 */ /* 0x000fec0003800000 */
.L_x_4:
[----:B------:R-:W-:-:S14]  /*0800*/  DSETP.GT.AND P0, PT, R22, 1, PT ;  /* 0x3ff000001600742a */ /* 0x000fdc0003f04000 */
[----:B------:R-:W-:Y:S05]  /*0810*/  @!P0 BRA `(.L_x_8) ;  /* 0x0000002400108947 */ /* 0x000fea0003800000 */
[----:B0-----:R-:W-:Y:S01]  /*0820*/  DADD R28, R24, R22 ;  /* 0x00000000181c7229 */ /* 0x001fe20000000016 */
[----:B------:R-:W-:Y:S05]  /*0830*/  BSSY.RECONVERGENT B2, `(.L_x_9) ;  /* 0x0000012000027945 */ /* 0x000fea0003800200 */
[----:B------:R-:W0:Y:S04]  /*0840*/  MUFU.RCP64H R7, R29 ;  /* 0x0000001d00077308 */ /* 0x000e280000001800 */
[----:B------:R-:W-:-:S02]  /*0850*/  VIADD R6, R29, 0x300402 ;  /* 0x003004021d067836 */ /* 0x000fc40000000000 */
[----:B------:R-:W-:Y:S02]  /*0860*/  IMAD.MOV.U32 R14, RZ, RZ, R28 ;  /* 0x000000ffff0e7224 */ /* 0x000fe400078e001c */
[----:B------:R-:W-:Y:S01]  /*0870*/  IMAD.MOV.U32 R15, RZ, RZ, R29 ;  /* 0x000000ffff0f7224 */ /* 0x000fe200078e001d */
[----:B------:R-:W-:Y:S01]  /*0880*/  FSETP.GEU.AND P0, PT, |R6|, 5.8789094863358348022e-39, PT ;  /* 0x004004020600780b */ /* 0x000fe20003f0e200 */
[----:B0-----:R-:W-:-:S08]  /*0890*/  DFMA R8, -R28, R6, 1 ;  /* 0x3ff000001c08742b */ /* 0x001fd00000000106 */
[----:B------:R-:W-:-:S08]  /*08a0*/  DFMA R8, R8, R8, R8 ;  /* 0x000000080808722b */ /* 0x000fd00000000008 */
[----:B------:R-:W-:-:S08]  /*08b0*/  DFMA R8, R6, R8, R6 ;  /* 0x000000080608722b */ /* 0x000fd00000000006 */
[----:B------:R-:W-:-:S08]  /*08c0*/  DFMA R12, -R28, R8, 1 ;  /* 0x3ff000001c0c742b */ /* 0x000fd00000000108 */
[----:B------:R-:W-:Y:S01]  /*08d0*/  DFMA R8, R8, R12, R8 ;  /* 0x0000000c0808722b */ /* 0x000fe20000000008 */
[----:B------:R-:W-:Y:S10]  /*08e0*/  @P0 BRA `(.L_x_10) ;  /* 0x0000000000180947 */ /* 0x000ff40003800000 */
[----:B------:R-:W-:Y:S02]  /*08f0*/  LOP3.LUT R8, R29, 0x7fffffff, RZ, 0xc0, !PT ;  /* 0x7fffffff1d087812 */ /* 0x000fe400078ec0ff */
[----:B------:R-:W-:Y:S02]  /*0900*/  MOV R5, R29 ;  /* 0x0000001d00057202 */ /* 0x000fe40000000f00 */
[----:B------:R-:W-:Y:S01]  /*0910*/  MOV R6, 0x940 ;  /* 0x0000094000067802 */ /* 0x000fe20000000f00 */
[----:B------:R-:W-:-:S07]  /*0920*/  VIADD R8, R8, 0xfff00000 ;  /* 0xfff0000008087836 */ /* 0x000fce0000000000 */
[----:B------:R-:W-:Y:S05]  /*0930*/  CALL.REL.NOINC `($__internal_0_$__cuda_sm20_dblrcp_rn_slowpath_v3) ;  /* 0x0000014c00347944 */ /* 0x000fea0003c00000 */
[----:B------:R-:W-:-:S07]  /*0940*/  IMAD.MOV.U32 R9, RZ, RZ, R5 ;  /* 0x000000ffff097224 */ /* 0x000fce00078e0005 */
.L_x_10:
[----:B------:R-:W-:Y:S05]  /*0950*/  BSYNC.RECONVERGENT B2 ;  /* 0x0000000000027941 */ /* 0x000fea0003800200 */
.L_x_9:
[----:B------:R-:W-:Y:S01]  /*0960*/  IMAD.MOV.U32 R16, RZ, RZ, R8 ;  /* 0x000000ffff107224 */ /* 0x000fe200078e0008 */
[----:B------:R-:W-:Y:S01]  /*0970*/  MOV R18, R8 ;  /* 0x0000000800127202 */ /* 0x000fe20000000f00 */
[--C-:B------:R-:W-:Y:S02]  /*0980*/  IMAD.MOV.U32 R17, RZ, RZ, R9.reuse ;  /* 0x000000ffff117224 */ /* 0x100fe400078e0009 */
[----:B------:R-:W-:Y:S02]  /*0990*/  IMAD.MOV.U32 R19, RZ, RZ, R9 ;  /* 0x000000ffff137224 */ /* 0x000fe400078e0009 */
[----:B------:R-:W-:Y:S02]  /*09a0*/  IMAD.MOV.U32 R13, RZ, RZ, 0x1 ;  /* 0x00000001ff0d7424 */ /* 0x000fe400078e00ff */
[----:B------:R-:W-:Y:S02]  /*09b0*/  IMAD.MOV.U32 R20, RZ, RZ, -0x699526dc ;  /* 0x966ad924ff147424 */ /* 0x000fe400078e00ff */
[----:B------:R-:W-:-:S07]  /*09c0*/  IMAD.MOV.U32 R21, RZ, RZ, 0x47efffff ;  /* 0x47efffffff157424 */ /* 0x000fce00078e00ff */
.L_x_44:
[----:B------:R-:W-:Y:S01]  /*09d0*/  IADD3 R11, PT, PT, R4, R13, RZ ;  /* 0x0000000d040b7210 */ /* 0x000fe20007ffe0ff */
[----:B------:R-:W-:Y:S01]  /*09e0*/  DADD R14, R14, 2 ;  /* 0x400000000e0e7429 */ /* 0x000fe20000000000 */
[----:B------:R-:W-:Y:S03]  /*09f0*/  BSSY.RECONVERGENT B2, `(.L_x_11) ;  /* 0x0000015000027945 */ /* 0x000fe60003800200 */
[----:B------:R-:W-:-:S04]  /*0a00*/  IMAD.MOV R34, RZ, RZ, -R11 ;  /* 0x000000ffff227224 */ /* 0x000fc800078e0a0b */
[----:B------:R-:W-:-:S06]  /*0a10*/  IMAD R34, R34, R13, RZ ;  /* 0x0000000d22227224 */ /* 0x000fcc00078e02ff */
[----:B------:R-:W0:Y:S02]  /*0a20*/  I2F.F64 R34, R34 ;  /* 0x0000002200227312 */ /* 0x000e240000201c00 */
[----:B0-----:R-:W-:-:S06]  /*0a30*/  DFMA R28, R34, R18, R14 ;  /* 0x00000012221c722b */ /* 0x001fcc000000000e */
[----:B------:R-:W0:Y:S04]  /*0a40*/  MUFU.RCP64H R7, R29 ;  /* 0x0000001d00077308 */ /* 0x000e280000001800 */
        /* <DEDUP_REMOVED lines=10> */
[----:B------:R-:W-:-:S03]  /*0af0*/  MOV R6, 0xb20 ;  /* 0x00000b2000067802 */ /* 0x000fc60000000f00 */
[----:B------:R-:W-:-:S07]  /*0b00*/  VIADD R8, R8, 0xfff00000 ;  /* 0xfff0000008087836 */ /* 0x000fce0000000000 */
[----:B------:R-:W-:Y:S05]  /*0b10*/  CALL.REL.NOINC `($__internal_0_$__cuda_sm20_dblrcp_rn_slowpath_v3) ;  /* 0x0000014800bc7944 */ /* 0x000fea0003c00000 */
[----:B------:R-:W-:Y:S01]  /*0b20*/  MOV R18, R8 ;  /* 0x0000000800127202 */ /* 0x000fe20000000f00 */
[----:B------:R-:W-:-:S07]  /*0b30*/  IMAD.MOV.U32 R19, RZ, RZ, R5 ;  /* 0x000000ffff137224 */ /* 0x000fce00078e0005 */
.L_x_12:
[----:B------:R-:W-:Y:S05]  /*0b40*/  BSYNC.RECONVERGENT B2 ;  /* 0x0000000000027941 */ /* 0x000fea0003800200 */
.L_x_11:
[----:B------:R-:W0:Y:S01]  /*0b50*/  MUFU.RCP64H R7, R21 ;  /* 0x0000001500077308 */ /* 0x000e220000001800 */
[----:B------:R-:W-:Y:S01]  /*0b60*/  IMAD.MOV.U32 R6, RZ, RZ, 0x1 ;  /* 0x00000001ff067424 */ /* 0x000fe200078e00ff */
[----:B------:R-:W-:Y:S01]  /*0b70*/  FSETP.GEU.AND P1, PT, |R35|, 6.5827683646048100446e-37, PT ;  /* 0x036000002300780b */ /* 0x000fe20003f2e200 */
[----:B------:R-:W-:Y:S04]  /*0b80*/  BSSY.RECONVERGENT B2, `(.L_x_13) ;  /* 0x0000012000027945 */ /* 0x000fe80003800200 */
[----:B0-----:R-:W-:-:S08]  /*0b90*/  DFMA R8, R6, -R20, 1 ;  /* 0x3ff000000608742b */ /* 0x001fd00000000814 */
[----:B------:R-:W-:-:S08]  /*0ba0*/  DFMA R8, R8, R8, R8 ;  /* 0x000000080808722b */ /* 0x000fd00000000008 */
[----:B------:R-:W-:-:S08]  /*0bb0*/  DFMA R8, R6, R8, R6 ;  /* 0x000000080608722b */ /* 0x000fd00000000006 */
[----:B------:R-:W-:-:S08]  /*0bc0*/  DFMA R6, R8, -R20, 1 ;  /* 0x3ff000000806742b */ /* 0x000fd00000000814 */
[----:B------:R-:W-:-:S08]  /*0bd0*/  DFMA R6, R8, R6, R8 ;  /* 0x000000060806722b */ /* 0x000fd00000000008 */
[----:B------:R-:W-:-:S08]  /*0be0*/  DMUL R38, R34, R6 ;  /* 0x0000000622267228 */ /* 0x000fd00000000000 */
[----:B------:R-:W-:-:S08]  /*0bf0*/  DFMA R8, R38, -R20, R34 ;  /* 0x800000142608722b */ /* 0x000fd00000000022 */
[----:B------:R-:W-:-:S10]  /*0c00*/  DFMA R38, R6, R8, R38 ;  /* 0x000000080626722b */ /* 0x000fd40000000026 */
[----:B------:R-:W-:-:S05]  /*0c10*/  FFMA R5, RZ, R21, R39 ;  /* 0x00000015ff057223 */ /* 0x000fca0000000027 */
[----:B------:R-:W-:-:S13]  /*0c20*/  FSETP.GT.AND P0, PT, |R5|, 1.469367938527859385e-39, PT ;  /* 0x001000000500780b */ /* 0x000fda0003f04200 */
[----:B------:R-:W-:Y:S05]  /*0c30*/  @P0 BRA P1, `(.L_x_14) ;  /* 0x0000000000180947 */ /* 0x000fea0000800000 */
[----:B------:R-:W-:Y:S01]  /*0c40*/  IMAD.MOV.U32 R32, RZ, RZ, R34 ;  /* 0x000000ffff207224 */ /* 0x000fe200078e0022 */
[----:B------:R-:W-:Y:S01]  /*0c50*/  MOV R30, R20 ;  /* 0x00000014001e7202 */ /* 0x000fe20000000f00 */
[----:B------:R-:W-:Y:S01]  /*0c60*/  IMAD.MOV.U32 R33, RZ, RZ, R35 ;  /* 0x000000ffff217224 */ /* 0x000fe200078e0023 */
[----:B------:R-:W-:Y:S01]  /*0c70*/  MOV R6, 0xca0 ;  /* 0x00000ca000067802 */ /* 0x000fe20000000f00 */
[----:B------:R-:W-:-:S07]  /*0c80*/  IMAD.MOV.U32 R31, RZ, RZ, R21 ;  /* 0x000000ffff1f7224 */ /* 0x000fce00078e0015 */
[----:B------:R-:W-:Y:S05]  /*0c90*/  CALL.REL.NOINC `($__internal_1_$__cuda_sm20_div_rn_f64_full) ;  /* 0x0000014c00007944 */ /* 0x000fea0003c00000 */
.L_x_14:
[----:B------:R-:W-:Y:S05]  /*0ca0*/  BSYNC.RECONVERGENT B2 ;  /* 0x0000000000027941 */ /* 0x000fea0003800200 */
.L_x_13:
[----:B------:R-:W-:Y:S01]  /*0cb0*/  DADD R20, R14, R38 ;  /* 0x000000000e147229 */ /* 0x000fe20000000026 */
[----:B------:R-:W-:Y:S01]  /*0cc0*/  UMOV UR6, 0xfeebc2a0 ;  /* 0xfeebc2a000067882 */ /* 0x000fe20000000000 */
[----:B------:R-:W-:-:S06]  /*0cd0*/  UMOV UR7, 0x39b4484b ;  /* 0x39b4484b00077882 */ /* 0x000fcc0000000000 */
[----:B------:R-:W-:-:S08]  /*0ce0*/  DMUL R6, R20, R18 ;  /* 0x0000001214067228 */ /* 0x000fd00000000000 */
[C---:B------:R-:W-:Y:S02]  /*0cf0*/  DADD R8, R6.reuse, -1 ;  /* 0xbff0000006087429 */ /* 0x040fe40000000000 */
[----:B------:R-:W-:-:S06]  /*0d00*/  DMUL R16, R6, R16 ;  /* 0x0000001006107228 */ /* 0x000fcc0000000000 */
[----:B------:R-:W-:-:S14]  /*0d10*/  DSETP.GTU.AND P0, PT, |R8|, UR6, PT ;  /* 0x0000000608007e2a */ /* 0x000fdc000bf0c200 */
[----:B------:R-:W-:Y:S05]  /*0d20*/  @!P0 BRA `(.L_x_15) ;  /* 0x0000001800e08947 */ /* 0x000fea0003800000 */
[----:B------:R-:W-:Y:S01]  /*0d30*/  LOP3.LUT R5, RZ, R13, RZ, 0x33, !PT ;  /* 0x0000000dff057212 */ /* 0x000fe200078e33ff */
[----:B------:R-:W-:Y:S01]  /*0d40*/  DADD R14, R14, 2 ;  /* 0x400000000e0e7429 */ /* 0x000fe20000000000 */
[----:B------:R-:W-:Y:S03]  /*0d50*/  BSSY.RECONVERGENT B2, `(.L_x_16) ;  /* 0x0000015000027945 */ /* 0x000fe60003800200 */
[----:B------:R-:W-:-:S04]  /*0d60*/  IMAD.IADD R6, R5, 0x1, -R4 ;  /* 0x0000000105067824 */ /* 0x000fc800078e0a04 */
[----:B------:R-:W-:-:S06]  /*0d70*/  IMAD R34, R6, R13, R6 ;  /* 0x0000000d06227224 */ /* 0x000fcc00078e0206 */
        /* <DEDUP_REMOVED lines=18> */
.L_x_17:
[----:B------:R-:W-:Y:S05]  /*0ea0*/  BSYNC.RECONVERGENT B2 ;  /* 0x0000000000027941 */ /* 0x000fea0003800200 */
.L_x_16:
        /* <DEDUP_REMOVED lines=21> */
.L_x_19:
[----:B------:R-:W-:Y:S05]  /*1000*/  BSYNC.RECONVERGENT B2 ;  /* 0x0000000000027941 */ /* 0x000fea0003800200 */
.L_x_18:
[----:B------:R-:W-:Y:S01]  /*1010*/  DADD R20, R14, R38 ;  /* 0x000000000e147229 */ /* 0x000fe20000000026 */
[----:B------:R-:W-:Y:S01]  /*1020*/  UMOV UR6, 0xfeebc2a0 ;  /* 0xfeebc2a000067882 */ /* 0x000fe20000000000 */
[----:B------:R-:W-:-:S06]  /*1030*/  UMOV UR7, 0x39b4484b ;  /* 0x39b4484b00077882 */ /* 0x000fcc0000000000 */
[----:B------:R-:W-:-:S08]  /*1040*/  DMUL R6, R20, R18 ;  /* 0x0000001214067228 */ /* 0x000fd00000000000 */
[----:B------:R-:W-:Y:S02]  /*1050*/  DADD R8, R6, -1 ;  /* 0xbff0000006087429 */ /* 0x000fe40000000000 */
[----:B------:R-:W-:-:S06]  /*1060*/  DMUL R16, R16, R6 ;  /* 0x0000000610107228 */ /* 0x000fcc0000000000 */
[----:B------:R-:W-:-:S14]  /*1070*/  DSETP.GTU.AND P0, PT, |R8|, UR6, PT ;  /* 0x0000000608007e2a */ /* 0x000fdc000bf0c200 */
[----:B------:R-:W-:Y:S05]  /*1080*/  @!P0 BRA `(.L_x_15) ;  /* 0x0000001800088947 */ /* 0x000fea0003800000 */
[----:B------:R-:W-:Y:S01]  /*1090*/  IADD3 R6, PT, PT, -R11, -0x2, RZ ;  /* 0xfffffffe0b067810 */ /* 0x000fe20007ffe1ff */
[----:B------:R-:W-:Y:S01]  /*10a0*/  VIADD R5, R13, 0x2 ;  /* 0x000000020d057836 */ /* 0x000fe20000000000 */
[----:B------:R-:W-:Y:S01]  /*10b0*/  DADD R14, R14, 2 ;  /* 0x400000000e0e7429 */ /* 0x000fe20000000000 */
[----:B------:R-:W-:Y:S02]  /*10c0*/  BSSY.RECONVERGENT B2, `(.L_x_20) ;  /* 0x0000014000027945 */ /* 0x000fe40003800200 */
[----:B------:R-:W-:-:S04]  /*10d0*/  IMAD R5, R5, R6, RZ ;  /* 0x0000000605057224 */ /* 0x000fc800078e02ff */
        /* <DEDUP_REMOVED lines=16> */
[----:B------:R-:W-:Y:S02]  /*11e0*/  IMAD.MOV.U32 R18, RZ, RZ, R8 ;  /* 0x000000ffff127224 */ /* 0x000fe400078e0008 */
[----:B------:R-:W-:-:S07]  /*11f0*/  IMAD.MOV.U32 R19, RZ, RZ, R5 ;  /* 0x000000ffff137224 */ /* 0x000fce00078e0005 */
.L_x_21:
[----:B------:R-:W-:Y:S05]  /*1200*/  BSYNC.RECONVERGENT B2 ;  /* 0x0000000000027941 */ /* 0x000fea0003800200 */
.L_x_20:
[----:B------:R-:W0:Y:S01]  /*1210*/  MUFU.RCP64H R7, R21 ;  /* 0x0000001500077308 */ /* 0x000e220000001800 */
[----:B------:R-:W-:Y:S01]  /*1220*/  IMAD.MOV.U32 R6, RZ, RZ, 0x1 ;  /* 0x00000001ff067424 */ /* 0x000fe200078e00ff */
[----:B------:R-:W-:Y:S01]  /*1230*/  FSETP.GEU.AND P1, PT, |R35|, 6.5827683646048100446e-37, PT ;  /* 0x036000002300780b */ /* 0x000fe20003f2e200 */
[----:B------:R-:W-:Y:S04]  /*1240*/  BSSY.RECONVERGENT B2, `(.L_x_22) ;  /* 0x0000012000027945 */ /* 0x000fe80003800200 */
[----:B0-----:R-:W-:-:S08]  /*1250*/  DFMA R8, -R20, R6, 1 ;  /* 0x3ff000001408742b */ /* 0x001fd00000000106 */
[----:B------:R-:W-:-:S08]  /*1260*/  DFMA R8, R8, R8, R8 ;  /* 0x000000080808722b */ /* 0x000fd00000000008 */
[----:B------:R-:W-:-:S08]  /*1270*/  DFMA R8, R6, R8, R6 ;  /* 0x000000080608722b */ /* 0x000fd00000000006 */
[----:B------:R-:W-:-:S08]  /*1280*/  DFMA R6, -R20, R8, 1 ;  /* 0x3ff000001406742b */ /* 0x000fd00000000108 */
[----:B------:R-:W-:-:S08]  /*1290*/  DFMA R6, R8, R6, R8 ;  /* 0x000000060806722b */ /* 0x000fd00000000008 */
[----:B------:R-:W-:-:S08]  /*12a0*/  DMUL R38, R34, R6 ;  /* 0x0000000622267228 */ /* 0x000fd00000000000 */
[----:B------:R-:W-:-:S08]  /*12b0*/  DFMA R8, -R20, R38, R34 ;  /* 0x000000261408722b */ /* 0x000fd00000000122 */
[----:B------:R-:W-:-:S10]  /*12c0*/  DFMA R38, R6, R8, R38 ;  /* 0x000000080626722b */ /* 0x000fd40000000026 */
[----:B------:R-:W-:-:S05]  /*12d0*/  FFMA R5, RZ, R21, R39 ;  /* 0x00000015ff057223 */ /* 0x000fca0000000027 */
[----:B------:R-:W-:-:S13]  /*12e0*/  FSETP.GT.AND P0, PT, |R5|, 1.469367938527859385e-39, PT ;  /* 0x001000000500780b */ /* 0x000fda0003f04200 */
[----:B------:R-:W-:Y:S05]  /*12f0*/  @P0 BRA P1, `(.L_x_23) ;  /* 0x0000000000180947 */ /* 0x000fea0000800000 */
[----:B------:R-:W-:Y:S01]  /*1300*/  MOV R32, R34 ;  /* 0x0000002200207202 */ /* 0x000fe20000000f00 */
[----:B------:R-:W-:Y:S01]  /*1310*/  IMAD.MOV.U32 R33, RZ, RZ, R35 ;  /* 0x000000ffff217224 */ /* 0x000fe200078e0023 */
[----:B------:R-:W-:Y:S01]  /*1320*/  MOV R6, 0x1360 ;  /* 0x0000136000067802 */ /* 0x000fe20000000f00 */
[----:B------:R-:W-:Y:S02]  /*1330*/  IMAD.MOV.U32 R30, RZ, RZ, R20 ;  /* 0x000000ffff1e7224 */ /* 0x000fe400078e0014 */
[----:B------:R-:W-:-:S07]  /*1340*/  IMAD.MOV.U32 R31, RZ, RZ, R21 ;  /* 0x000000ffff1f7224 */ /* 0x000fce00078e0015 */
[----:B------:R-:W-:Y:S05]  /*1350*/  CALL.REL.NOINC `($__internal_1_$__cuda_sm20_div_rn_f64_full) ;  /* 0x0000014400507944 */ /* 0x000fea0003c00000 */
.L_x_23:
[----:B------:R-:W-:Y:S05]  /*1360*/  BSYNC.RECONVERGENT B2 ;  /* 0x0000000000027941 */ /* 0x000fea0003800200 */
.L_x_22:
        /* <DEDUP_REMOVED lines=16> */
[----:B------:R-:W-:-:S04]  /*1470*/  IADD3 R6, PT, PT, R29, 0x300402, RZ ;  /* 0x003004021d067810 */ /* 0x000fc80007ffe0ff */
[----:B------:R-:W-:Y:S02]  /*1480*/  FSETP.GEU.AND P0, PT, |R6|, 5.8789094863358348022e-39, PT ;  /* 0x004004020600780b */ /* 0x000fe40003f0e200 */
        /* <DEDUP_REMOVED lines=11> */
[----:B------:R-:W-:Y:S02]  /*1540*/  IMAD.MOV.U32 R18, RZ, RZ, R8 ;  /* 0x000000ffff127224 */ /* 0x000fe400078e0008 */
[----:B------:R-:W-:-:S07]  /*1550*/  IMAD.MOV.U32 R19, RZ, RZ, R5 ;  /* 0x000000ffff137224 */ /* 0x000fce00078e0005 */
.L_x_25:
[----:B------:R-:W-:Y:S05]  /*1560*/  BSYNC.RECONVERGENT B2 ;  /* 0x0000000000027941 */ /* 0x000fea0003800200 */
.L_x_24:
[----:B------:R-:W0:Y:S01]  /*1570*/  MUFU.RCP64H R7, R21 ;  /* 0x0000001500077308 */ /* 0x000e220000001800 */
[----:B------:R-:W-:Y:S01]  /*1580*/  MOV R6, 0x1 ;  /* 0x0000000100067802 */ /* 0x000fe20000000f00 */
[----:B------:R-:W-:Y:S01]  /*1590*/  BSSY.RECONVERGENT B2, `(.L_x_26) ;  /* 0x0000013000027945 */ /* 0x000fe20003800200 */
[----:B------:R-:W-:-:S04]  /*15a0*/  FSETP.GEU.AND P1, PT, |R35|, 6.5827683646048100446e-37, PT ;  /* 0x036000002300780b */ /* 0x000fc80003f2e200 */
        /* <DEDUP_REMOVED lines=13> */
[----:B------:R-:W-:Y:S02]  /*1680*/  IMAD.MOV.U32 R33, RZ, RZ, R35 ;  /* 0x000000ffff217224 */ /* 0x000fe400078e0023 */
[----:B------:R-:W-:Y:S02]  /*1690*/  IMAD.MOV.U32 R30, RZ, RZ, R20 ;  /* 0x000000ffff1e7224 */ /* 0x000fe400078e0014 */
[----:B------:R-:W-:-:S07]  /*16a0*/  IMAD.MOV.U32 R31, RZ, RZ, R21 ;  /* 0x000000ffff1f7224 */ /* 0x000fce00078e0015 */
[----:B------:R-:W-:Y:S05]  /*16b0*/  CALL.REL.NOINC `($__internal_1_$__cuda_sm20_div_rn_f64_full) ;  /* 0x0000014000787944 */ /* 0x000fea0003c00000 */
.L_x_27:
[----:B------:R-:W-:Y:S05]  /*16c0*/  BSYNC.RECONVERGENT B2 ;  /* 0x0000000000027941 */ /* 0x000fea0003800200 */
.L_x_26:
        /* <DEDUP_REMOVED lines=8> */
[----:B------:R-:W-:Y:S01]  /*1750*/  IADD3 R5, PT, PT, R13, 0x4, RZ ;  /* 0x000000040d057810 */ /* 0x000fe20007ffe0ff */
[----:B------:R-:W-:Y:S01]  /*1760*/  DADD R14, R14, 2 ;  /* 0x400000000e0e7429 */ /* 0x000fe20000000000 */
[----:B------:R-:W-:Y:S01]  /*1770*/  IADD3 R6, PT, PT, -R11, -0x4, RZ ;  /* 0xfffffffc0b067810 */ /* 0x000fe20007ffe1ff */
[----:B------:R-:W-:Y:S04]  /*1780*/  BSSY.RECONVERGENT B2, `(.L_x_28) ;  /* 0x0000014000027945 */ /* 0x000fe80003800200 */
        /* <DEDUP_REMOVED lines=17> */
[----:B------:R-:W-:Y:S01]  /*18a0*/  IMAD.MOV.U32 R18, RZ, RZ, R8 ;  /* 0x000000ffff127224 */ /* 0x000fe200078e0008 */
[----:B------:R-:W-:-:S07]  /*18b0*/  MOV R19, R5 ;  /* 0x0000000500137202 */ /* 0x000fce0000000f00 */
.L_x_29:
[----:B------:R-:W-:Y:S05]  /*18c0*/  BSYNC.RECONVERGENT B2 ;  /* 0x0000000000027941 */ /* 0x000fea0003800200 */
.L_x_28:
        /* <DEDUP_REMOVED lines=21> */
.L_x_31:
[----:B------:R-:W-:Y:S05]  /*1a20*/  BSYNC.RECONVERGENT B2 ;  /* 0x0000000000027941 */ /* 0x000fea0003800200 */
.L_x_30:
        /* <DEDUP_REMOVED lines=31> */
.L_x_33:
[----:B------:R-:W-:Y:S05]  /*1c20*/  BSYNC.RECONVERGENT B2 ;  /* 0x0000000000027941 */ /* 0x000fea0003800200 */
.L_x_32:
        /* <DEDUP_REMOVED lines=21> */
.L_x_35:
[----:B------:R-:W-:Y:S05]  /*1d80*/  BSYNC.RECONVERGENT B2 ;  /* 0x0000000000027941 */ /* 0x000fea0003800200 */
.L_x_34:
        /* <DEDUP_REMOVED lines=31> */
.L_x_37:
[----:B------:R-:W-:Y:S05]  /*1f80*/  BSYNC.RECONVERGENT B2 ;  /* 0x0000000000027941 */ /* 0x000fea0003800200 */
.L_x_36:
        /* <DEDUP_REMOVED lines=21> */
.L_x_39:
[----:B------:R-:W-:Y:S05]  /*20e0*/  BSYNC.RECONVERGENT B2 ;  /* 0x0000000000027941 */ /* 0x000fea0003800200 */
.L_x_38:
        /* <DEDUP_REMOVED lines=31> */
.L_x_41:
[----:B------:R-:W-:Y:S05]  /*22e0*/  BSYNC.RECONVERGENT B2 ;  /* 0x0000000000027941 */ /* 0x000fea0003800200 */
.L_x_40:
        /* <DEDUP_REMOVED lines=21> */
.L_x_43:
[----:B------:R-:W-:Y:S05]  /*2440*/  BSYNC.RECONVERGENT B2 ;  /* 0x0000000000027941 */ /* 0x000fea0003800200 */
.L_x_42:
        /* <DEDUP_REMOVED lines=8> */
[----:B------:R-:W-:-:S05]  /*24d0*/  VIADD R13, R13, 0x8 ;  /* 0x000000080d0d7836 */ /* 0x000fca0000000000 */
[----:B------:R-:W-:-:S13]  /*24e0*/  ISETP.NE.AND P0, PT, R13, 0x77359401, PT ;  /* 0x773594010d00780c */ /* 0x000fda0003f05270 */
[----:B------:R-:W-:Y:S05]  /*24f0*/  @P0 BRA `(.L_x_44) ;  /* 0xffffffe400340947 */ /* 0x000fea000383ffff */
[----:B------:R-:W-:Y:S01]  /*2500*/  MOV R6, 0x652b82fe ;  /* 0x652b82fe00067802 */ /* 0x000fe20000000f00 */
[----:B------:R-:W-:Y:S01]  /*2510*/  IMAD.MOV.U32 R7, RZ, RZ, 0x3ff71547 ;  /* 0x3ff71547ff077424 */ /* 0x000fe200078e00ff */
[----:B------:R-:W-:Y:S01]  /*2520*/  UMOV UR6, 0xfefa39ef ;  /* 0xfefa39ef00067882 */ /* 0x000fe20000000000 */
[----:B------:R-:W-:-:S04]  /*2530*/  UMOV UR7, 0x3fe62e42 ;  /* 0x3fe62e4200077882 */ /* 0x000fc80000000000 */
[----:B------:R-:W-:-:S08]  /*2540*/  DFMA R6, R22, -R6, 6.75539944105574400000e+15 ;  /* 0x433800001606742b */ /* 0x000fd00000000806 */
[----:B------:R-:W-:-:S08]  /*2550*/  DADD R8, R6, -6.75539944105574400000e+15 ;  /* 0xc338000006087429 */ /* 0x000fd00000000000 */
[--C-:B------:R-:W-:Y:S01]  /*2560*/  DFMA R12, R8, -UR6, -R22.reuse ;  /* 0x80000006080c7c2b */ /* 0x100fe20008000816 */
[----:B------:R-:W-:Y:S01]  /*2570*/  UMOV UR6, 0x3b39803f ;  /* 0x3b39803f00067882 */ /* 0x000fe20000000000 */
[----:B------:R-:W-:Y:S01]  /*2580*/  UMOV UR7, 0x3c7abc9e ;  /* 0x3c7abc9e00077882 */ /* 0x000fe20000000000 */
[----:B------:R-:W-:-:S05]  /*2590*/  DADD R22, -RZ, -R22 ;  /* 0x00000000ff167229 */ /* 0x000fca0000000916 */
[----:B------:R-:W-:Y:S01]  /*25a0*/  DFMA R12, R8, -UR6, R12 ;  /* 0x80000006080c7c2b */ /* 0x000fe2000800000c */
[----:B------:R-:W-:Y:S01]  /*25b0*/  UMOV UR6, 0x69ce2bdf ;  /* 0x69ce2bdf00067882 */ /* 0x000fe20000000000 */
[----:B------:R-:W-:Y:S01]  /*25c0*/  IMAD.MOV.U32 R8, RZ, RZ, -0x35dec16 ;  /* 0xfca213eaff087424 */ /* 0x000fe200078e00ff */
[----:B------:R-:W-:Y:S01]  /*25d0*/  UMOV UR7, 0x3e5ade15 ;  /* 0x3e5ade1500077882 */ /* 0x000fe20000000000 */
[----:B------:R-:W-:Y:S01]  /*25e0*/  IMAD.MOV.U32 R9, RZ, RZ, 0x3e928af3 ;  /* 0x3e928af3ff097424 */ /* 0x000fe200078e00ff */
[----:B------:R-:W-:-:S05]  /*25f0*/  FSETP.GEU.AND P0, PT, |R23|, 4.1917929649353027344, PT ;  /* 0x4086232b1700780b */ /* 0x000fca0003f0e200 */
        /* <DEDUP_REMOVED lines=26> */
[----:B------:R-:W-:-:S10]  /*27a0*/  DFMA R12, R12, R8, 1 ;  /* 0x3ff000000c0c742b */ /* 0x000fd40000000008 */
[----:B------:R-:W-:Y:S01]  /*27b0*/  IMAD R9, R6, 0x100000, R13 ;  /* 0x0010000006097824 */ /* 0x000fe200078e020d */
[----:B------:R-:W-:Y:S01]  /*27c0*/  MOV R8, R12 ;  /* 0x0000000c00087202 */ /* 0x000fe20000000f00 */
[----:B------:R-:W-:Y:S06]  /*27d0*/  @!P0 BRA `(.L_x_45) ;  /* 0x00000000002c8947 */ /* 0x000fec0003800000 */
[----:B------:R-:W-:Y:S02]  /*27e0*/  FSETP.GEU.AND P0, PT, |R23|, 4.2275390625, PT ;  /* 0x408748001700780b */ /* 0x000fe40003f0e200 */
[----:B------:R-:W-:-:S11]  /*27f0*/  CS2R R8, SRZ ;  /* 0x0000000000087805 */ /* 0x000fd6000001ff00 */
[----:B------:R-:W-:Y:S05]  /*2800*/  @P0 BRA `(.L_x_45) ;  /* 0x0000000000200947 */ /* 0x000fea0003800000 */
[----:B------:R-:W-:Y:S01]  /*2810*/  LEA.HI R5, R6, R6, RZ, 0x1 ;  /* 0x0000000606057211 */ /* 0x000fe200078f08ff */
[----:B------:R-:W-:-:S03]  /*2820*/  IMAD.MOV.U32 R8, RZ, RZ, R12 ;  /* 0x000000ffff087224 */ /* 0x000fc600078e000c */
[----:B------:R-:W-:-:S05]  /*2830*/  SHF.R.S32.HI R5, RZ, 0x1, R5 ;  /* 0x00000001ff057819 */ /* 0x000fca0000011405 */
[----:B------:R-:W-:Y:S02]  /*2840*/  IMAD.IADD R6, R6, 0x1, -R5 ;  /* 0x0000000106067824 */ /* 0x000fe400078e0a05 */
[----:B------:R-:W-:-:S03]  /*2850*/  IMAD R9, R5, 0x100000, R13 ;  /* 0x0010000005097824 */ /* 0x000fc600078e020d */
[----:B------:R-:W-:Y:S01]  /*2860*/  LEA R7, R6, 0x3ff00000, 0x14 ;  /* 0x3ff0000006077811 */ /* 0x000fe200078ea0ff */
[----:B------:R-:W-:-:S06]  /*2870*/  IMAD.MOV.U32 R6, RZ, RZ, RZ ;  /* 0x000000ffff067224 */ /* 0x000fcc00078e00ff */
[----:B------:R-:W-:-:S11]  /*2880*/  DMUL R8, R8, R6 ;  /* 0x0000000608087228 */ /* 0x000fd60000000000 */
.L_x_45:
[----:B------:R-:W-:Y:S01]  /*2890*/  DMUL R16, R16, R8 ;  /* 0x0000000810107228 */ /* 0x000fe20000000000 */
[----:B------:R-:W-:Y:S10]  /*28a0*/  BRA `(.L_x_7) ;  /* 0x0000001c003c7947 */ /* 0x000ff40003800000 */
.L_x_15:
        /* <DEDUP_REMOVED lines=57> */
.L_x_46:
[----:B------:R-:W-:Y:S01]  /*2c40*/  DMUL R16, R8, R16 ;  /* 0x0000001008107228 */ /* 0x000fe20000000000 */
[----:B------:R-:W-:Y:S10]  /*2c50*/  BRA `(.L_x_7) ;  /* 0x0000001800507947 */ /* 0x000ff40003800000 */
.L_x_8:
[----:B------:R-:W-:Y:S01]  /*2c60*/  ISETP.NE.AND P0, PT, R4, RZ, PT ;  /* 0x000000ff0400720c */ /* 0x000fe20003f05270 */
[----:B------:R-:W-:Y:S01]  /*2c70*/  BSSY.RECONVERGENT B0, `(.L_x_47) ;  /* 0x000005a000007945 */ /* 0x000fe20003800200 */
[----:B------:R-:W-:Y:S01]  /*2c80*/  MOV R16, R26 ;  /* 0x0000001a00107202 */ /* 0x000fe20000000f00 */
[----:B------:R-:W-:-:S10]  /*2c90*/  IMAD.MOV.U32 R17, RZ, RZ, R27 ;  /* 0x000000ffff117224 */ /* 0x000fd400078e001b */
[----:B------:R-:W-:Y:S05]  /*2ca0*/  @P0 BRA `(.L_x_48) ;  /* 0x0000000400580947 */ /* 0x000fea0003800000 */
[----:B------:R-:W-:Y:S01]  /*2cb0*/  ISETP.GT.AND P0, PT, R23, 0xfffff, PT ;  /* 0x000fffff1700780c */ /* 0x000fe20003f04270 */
[--C-:B------:R-:W-:Y:S02]  /*2cc0*/  IMAD.MOV.U32 R6, RZ, RZ, R22.reuse ;  /* 0x000000ffff067224 */ /* 0x100fe400078e0016 */
[--C-:B------:R-:W-:Y:S02]  /*2cd0*/  IMAD.MOV.U32 R7, RZ, RZ, R23.reuse ;  /* 0x000000ffff077224 */ /* 0x100fe400078e0017 */
[----:B------:R-:W-:Y:S02]  /*2ce0*/  IMAD.MOV.U32 R5, RZ, RZ, R23 ;  /* 0x000000ffff057224 */ /* 0x000fe400078e0017 */
[----:B------:R-:W-:Y:S02]  /*2cf0*/  IMAD.MOV.U32 R20, RZ, RZ, -0x3ff ;  /* 0xfffffc01ff147424 */ /* 0x000fe400078e00ff */
[----:B------:R-:W-:-:S04]  /*2d00*/  IMAD.MOV.U32 R14, RZ, RZ, R22 ;  /* 0x000000ffff0e7224 */ /* 0x000fc800078e0016 */
[----:B------:R-:W-:Y:S01]  /*2d10*/  @!P0 DMUL R6, R22, 1.80143985094819840000e+16 ;  /* 0x4350000016068828 */ /* 0x000fe20000000000 */
[----:B------:R-:W-:-:S09]  /*2d20*/  @!P0 IMAD.MOV.U32 R20, RZ, RZ, -0x435 ;  /* 0xfffffbcbff148424 */ /* 0x000fd200078e00ff */
[----:B------:R-:W-:Y:S02]  /*2d30*/  @!P0 MOV R5, R7 ;  /* 0x0000000700058202 */ /* 0x000fe40000000f00 */
[----:B------:R-:W-:-:S03]  /*2d40*/  @!P0 MOV R14, R6 ;  /* 0x00000006000e8202 */ /* 0x000fc60000000f00 */
[----:B------:R-:W-:-:S05]  /*2d50*/  VIADD R8, R5, 0xffffffff ;  /* 0xffffffff05087836 */ /* 0x000fca0000000000 */
[----:B------:R-:W-:-:S13]  /*2d60*/  ISETP.GT.U32.AND P1, PT, R8, 0x7feffffe, PT ;  /* 0x7feffffe0800780c */ /* 0x000fda0003f24070 */
[----:B------:R-:W-:Y:S05]  /*2d70*/  @P1 BRA `(.L_x_49) ;  /* 0x0000000400001947 */ /* 0x000fea0003800000 */
[C---:B------:R-:W-:Y:S01]  /*2d80*/  LOP3.LUT R6, R5.reuse, 0xfffff, RZ, 0xc0, !PT ;  /* 0x000fffff05067812 */ /* 0x040fe200078ec0ff */
[----:B------:R-:W-:Y:S01]  /*2d90*/  IMAD.MOV.U32 R12, RZ, RZ, RZ ;  /* 0x000000ffff0c7224 */ /* 0x000fe200078e00ff */
[----:B------:R-:W-:Y:S01]  /*2da0*/  MOV R19, 0x3ed0ee25 ;  /* 0x3ed0ee2500137802 */ /* 0x000fe20000000f00 */
[----:B------:R-:W-:Y:S01]  /*2db0*/  IMAD.MOV.U32 R18, RZ, RZ, -0x748574fc ;  /* 0x8b7a8b04ff127424 */ /* 0x000fe200078e00ff */
[----:B------:R-:W-:Y:S01]  /*2dc0*/  LOP3.LUT R15, R6, 0x3ff00000, RZ, 0xfc, !PT ;  /* 0x3ff00000060f7812 */ /* 0x000fe200078efcff */
[----:B------:R-:W-:Y:S01]  /*2dd0*/  UMOV UR6, 0x3ae80f1e ;  /* 0x3ae80f1e00067882 */ /* 0x000fe20000000000 */
[----:B------:R-:W-:Y:S01]  /*2de0*/  UMOV UR7, 0x3eb1380b ;  /* 0x3eb1380b00077882 */ /* 0x000fe20000000000 */
[----:B------:R-:W-:Y:S01]  /*2df0*/  LEA.HI R20, R5, R20, RZ, 0xc ;  /* 0x0000001405147211 */ /* 0x000fe200078f60ff */
[----:B------:R-:W-:Y:S01]  /*2e00*/  IMAD.MOV.U32 R21, RZ, RZ, 0x43300000 ;  /* 0x43300000ff157424 */ /* 0x000fe200078e00ff */
[----:B------:R-:W-:Y:S01]  /*2e10*/  ISETP.GE.U32.AND P0, PT, R15, 0x3ff6a09f, PT ;  /* 0x3ff6a09f0f00780c */ /* 0x000fe20003f06070 */
[----:B------:R-:W-:Y:S01]  /*2e20*/  UMOV UR8, 0x80000000 ;  /* 0x8000000000087882 */ /* 0x000fe20000000000 */
[----:B------:R-:W-:-:S11]  /*2e30*/  UMOV UR9, 0x43300000 ;  /* 0x4330000000097882 */ /* 0x000fd60000000000 */
[----:B------:R-:W-:Y:S02]  /*2e40*/  @P0 VIADD R7, R15, 0xfff00000 ;  /* 0xfff000000f070836 */ /* 0x000fe40000000000 */
[----:B------:R-:W-:Y:S02]  /*2e50*/  @P0 VIADD R20, R20, 0x1 ;  /* 0x0000000114140836 */ /* 0x000fe40000000000 */
[----:B------:R-:W-:-:S03]  /*2e60*/  @P0 IMAD.MOV.U32 R15, RZ, RZ, R7 ;  /* 0x000000ffff0f0224 */ /* 0x000fc600078e0007 */
[----:B------:R-:W-:-:S03]  /*2e70*/  LOP3.LUT R20, R20, 0x80000000, RZ, 0x3c, !PT ;  /* 0x8000000014147812 */ /* 0x000fc600078e3cff */
[C---:B------:R-:W-:Y:S02]  /*2e80*/  DADD R16, R14.reuse, 1 ;  /* 0x3ff000000e107429 */ /* 0x040fe40000000000 */
[----:B------:R-:W-:Y:S02]  /*2e90*/  DADD R14, R14, -1 ;  /* 0xbff000000e0e7429 */ /* 0x000fe40000000000 */
[----:B------:R-:W-:Y:S01]  /*2ea0*/  DADD R20, R20, -UR8 ;  /* 0x8000000814147e29 */ /* 0x000fe20008000000 */
[----:B------:R-:W-:Y:S01]  /*2eb0*/  UMOV UR8, 0xfefa39ef ;  /* 0xfefa39ef00087882 */ /* 0x000fe20000000000 */
[----:B------:R-:W1:Y:S01]  /*2ec0*/  MUFU.RCP64H R13, R17 ;  /* 0x00000011000d7308 */ /* 0x000e620000001800 */
[----:B------:R-:W-:Y:S01]  /*2ed0*/  UMOV UR9, 0x3fe62e42 ;  /* 0x3fe62e4200097882 */ /* 0x000fe20000000000 */
[----:B-1----:R-:W-:-:S08]  /*2ee0*/  DFMA R6, -R16, R12, 1 ;  /* 0x3ff000001006742b */ /* 0x002fd0000000010c */
[----:B------:R-:W-:-:S08]  /*2ef0*/  DFMA R6, R6, R6, R6 ;  /* 0x000000060606722b */ /* 0x000fd00000000006 */
[----:B------:R-:W-:-:S08]  /*2f00*/  DFMA R12, R12, R6, R12 ;  /* 0x000000060c0c722b */ /* 0x000fd0000000000c */
[----:B------:R-:W-:-:S08]  /*2f10*/  DMUL R6, R14, R12 ;  /* 0x0000000c0e067228 */ /* 0x000fd00000000000 */
[----:B------:R-:W-:-:S08]  /*2f20*/  DFMA R6, R14, R12, R6 ;  /* 0x0000000c0e06722b */ /* 0x000fd00000000006 */
[----:B------:R-:W-:-:S08]  /*2f30*/  DMUL R8, R6, R6 ;  /* 0x0000000606087228 */ /* 0x000fd00000000000 */
[----:B------:R-:W-:Y:S01]  /*2f40*/  DFMA R16, R8, UR6, R18 ;  /* 0x0000000608107c2b */ /* 0x000fe20008000012 */
[----:B------:R-:W-:Y:S01]  /*2f50*/  UMOV UR6, 0x9f02676f ;  /* 0x9f02676f00067882 */ /* 0x000fe20000000000 */
[----:B------:R-:W-:Y:S01]  /*2f60*/  UMOV UR7, 0x3ef3b266 ;  /* 0x3ef3b26600077882 */ /* 0x000fe20000000000 */
[----:B------:R-:W-:-:S05]  /*2f70*/  DADD R18, R14, -R6 ;  /* 0x000000000e127229 */ /* 0x000fca0000000806 */
[----:B------:R-:W-:Y:S01]  /*2f80*/  DFMA R16, R8, R16, UR6 ;  /* 0x0000000608107e2b */ /* 0x000fe20008000010 */
[----:B------:R-:W-:Y:S01]  /*2f90*/  UMOV UR6, 0xa9ab0956 ;  /* 0xa9ab095600067882 */ /* 0x000fe20000000000 */
[----:B------:R-:W-:Y:S01]  /*2fa0*/  UMOV UR7, 0x3f1745cb ;  /* 0x3f1745cb00077882 */ /* 0x000fe20000000000 */
[----:B------:R-:W-:-:S05]  /*2fb0*/  DADD R18, R18, R18 ;  /* 0x0000000012127229 */ /* 0x000fca0000000012 */
[----:B------:R-:W-:Y:S01]  /*2fc0*/  DFMA R16, R8, R16, UR6 ;  /* 0x0000000608107e2b */ /* 0x000fe20008000010 */
[----:B------:R-:W-:Y:S01]  /*2fd0*/  UMOV UR6, 0x2d1b5154 ;  /* 0x2d1b515400067882 */ /* 0x000fe20000000000 */
[----:B------:R-:W-:Y:S01]  /*2fe0*/  UMOV UR7, 0x3f3c71c7 ;  /* 0x3f3c71c700077882 */ /* 0x000fe20000000000 */
[----:B------:R-:W-:Y:S02]  /*2ff0*/  DFMA R18, R14, -R6, R18 ;  /* 0x800000060e12722b */ /* 0x000fe40000000012 */
[----:B------:R-:W-:-:S03]  /*3000*/  DFMA R14, R20, UR8, R6 ;  /* 0x00000008140e7c2b */ /* 0x000fc60008000006 */
[----:B------:R-:W-:Y:S01]  /*3010*/  DFMA R16, R8, R16, UR6 ;  /* 0x0000000608107e2b */ /* 0x000fe20008000010 */
[----:B------:R-:W-:Y:S01]  /*3020*/  UMOV UR6, 0x923be72d ;  /* 0x923be72d00067882 */ /* 0x000fe20000000000 */
[----:B------:R-:W-:Y:S01]  /*3030*/  UMOV UR7, 0x3f624924 ;  /* 0x3f62492400077882 */ /* 0x000fe20000000000 */
[----:B------:R-:W-:-:S05]  /*3040*/  DMUL R18, R12, R18 ;  /* 0x000000120c127228 */ /* 0x000fca0000000000 */
        /* <DEDUP_REMOVED lines=8> */
[----:B------:R-:W-:Y:S02]  /*30d0*/  UMOV UR7, 0x3fe62e42 ;  /* 0x3fe62e4200077882 */ /* 0x000fe40000000000 */
[----:B------:R-:W-:Y:S01]  /*30e0*/  DFMA R28, R20, -UR6, R14 ;  /* 0x80000006141c7c2b */ /* 0x000fe2000800000e */
[----:B------:R-:W-:Y:S01]  /*30f0*/  UMOV UR6, 0x3b39803f ;  /* 0x3b39803f00067882 */ /* 0x000fe20000000000 */
[----:B------:R-:W-:Y:S02]  /*3100*/  UMOV UR7, 0x3c7abc9e ;  /* 0x3c7abc9e00077882 */ /* 0x000fe40000000000 */
[----:B------:R-:W-:-:S04]  /*3110*/  DMUL R16, R8, R16 ;  /* 0x0000001008107228 */ /* 0x000fc80000000000 */
[----:B------:R-:W-:-:S04]  /*3120*/  DADD R28, -R6, R28 ;  /* 0x00000000061c7229 */ /* 0x000fc8000000011c */
[----:B------:R-:W-:-:S08]  /*3130*/  DFMA R16, R6, R16, R18 ;  /* 0x000000100610722b */ /* 0x000fd00000000012 */
[----:B------:R-:W-:-:S08]  /*3140*/  DADD R16, R16, -R28 ;  /* 0x0000000010107229 */ /* 0x000fd0000000081c */
[----:B------:R-:W-:-:S08]  /*3150*/  DFMA R16, R20, UR6, R16 ;  /* 0x0000000614107c2b */ /* 0x000fd00008000010 */
[----:B------:R-:W-:Y:S01]  /*3160*/  DADD R16, R14, R16 ;  /* 0x000000000e107229 */ /* 0x000fe20000000010 */
[----:B------:R-:W-:Y:S10]  /*3170*/  BRA `(.L_x_50) ;  /* 0x0000000000187947 */ /* 0x000ff40003800000 */
.L_x_49:
[----:B------:R-:W-:Y:S01]  /*3180*/  IMAD.MOV.U32 R8, RZ, RZ, 0x0 ;  /* 0x00000000ff087424 */ /* 0x000fe200078e00ff */
[----:B------:R-:W-:Y:S01]  /*3190*/  LOP3.LUT P0, RZ, R7, 0x7fffffff, RZ, 0xc0, !PT ;  /* 0x7fffffff07ff7812 */ /* 0x000fe2000780c0ff */
[----:B------:R-:W-:-:S06]  /*31a0*/  IMAD.MOV.U32 R9, RZ, RZ, 0x7ff00000 ;  /* 0x7ff00000ff097424 */ /* 0x000fcc00078e00ff */
[----:B------:R-:W-:-:S10]  /*31b0*/  DFMA R8, R6, R8, +INF ;  /* 0x7ff000000608742b */ /* 0x000fd40000000008 */
[----:B------:R-:W-:Y:S02]  /*31c0*/  FSEL R16, R8, RZ, P0 ;  /* 0x000000ff08107208 */ /* 0x000fe40000000000 */
[----:B------:R-:W-:-:S07]  /*31d0*/  FSEL R17, R9, -QNAN , P0 ;  /* 0xfff0000009117808 */ /* 0x000fce0000000000 */
.L_x_50:
[----:B------:R-:W-:Y:S01]  /*31e0*/  UMOV UR6, 0xfc6fb619 ;  /* 0xfc6fb61900067882 */ /* 0x000fe20000000000 */
[----:B------:R-:W-:Y:S02]  /*31f0*/  UMOV UR7, 0x3fe2788c ;  /* 0x3fe2788c00077882 */ /* 0x000fe40000000000 */
[----:B------:R-:W-:-:S11]  /*3200*/  DADD R16, -R16, -UR6 ;  /* 0x8000000610107e29 */ /* 0x000fd60008000100 */
.L_x_48:
[----:B------:R-:W-:Y:S05]  /*3210*/  BSYNC.RECONVERGENT B0 ;  /* 0x0000000000007941 */ /* 0x000fea0003800200 */
.L_x_47:
[----:B------:R-:W-:Y:S01]  /*3220*/  DMUL R40, R22, 1.80143985094819840000e+16 ;  /* 0x4350000016287828 */ /* 0x000fe20000000000 */
[----:B------:R-:W-:Y:S01]  /*3230*/  ISETP.GE.AND P0, PT, R23, 0x100000, PT ;  /* 0x001000001700780c */ /* 0x000fe20003f06270 */
[----:B------:R-:W-:Y:S01]  /*3240*/  IMAD.MOV.U32 R7, RZ, RZ, 0x7ff00000 ;  /* 0x7ff00000ff077424 */ /* 0x000fe200078e00ff */
[----:B------:R-:W-:Y:S01]  /*3250*/  MOV R6, 0x0 ;  /* 0x0000000000067802 */ /* 0x000fe20000000f00 */
[----:B------:R-:W-:Y:S01]  /*3260*/  DADD R12, -RZ, -R22 ;  /* 0x00000000ff0c7229 */ /* 0x000fe20000000916 */
[----:B------:R-:W-:Y:S01]  /*3270*/  IMAD.MOV.U32 R21, RZ, RZ, 0x1 ;  /* 0x00000001ff157424 */ /* 0x000fe200078e00ff */
[----:B------:R-:W-:Y:S01]  /*3280*/  MOV R46, 0x0 ;  /* 0x00000000002e7802 */ /* 0x000fe20000000f00 */
[----:B------:R-:W-:-:S03]  /*3290*/  IMAD.MOV.U32 R47, RZ, RZ, 0x3ff00000 ;  /* 0x3ff00000ff2f7424 */ /* 0x000fc600078e00ff */
[----:B------:R-:W-:Y:S02]  /*32a0*/  FSEL R8, R40, R22, !P0 ;  /* 0x0000001628087208 */ /* 0x000fe40004000000 */
[CC--:B------:R-:W-:Y:S02]  /*32b0*/  FSEL R9, R41.reuse, R23.reuse, !P0 ;  /* 0x0000001729097208 */ /* 0x0c0fe40004000000 */
[----:B------:R-:W-:Y:S01]  /*32c0*/  SEL R15, R41, R23, !P0 ;  /* 0x00000017290f7207 */ /* 0x000fe20004000000 */
[----:B------:R-:W-:Y:S01]  /*32d0*/  IMAD.MOV.U32 R11, RZ, RZ, R13 ;  /* 0x000000ffff0b7224 */ /* 0x000fe200078e000d */
[----:B------:R-:W-:Y:S02]  /*32e0*/  LOP3.LUT P1, RZ, R9, 0x7fffffff, RZ, 0xc0, !PT ;  /* 0x7fffffff09ff7812 */ /* 0x000fe4000782c0ff */
[----:B------:R-:W-:Y:S01]  /*32f0*/  DFMA R6, R8, R6, +INF ;  /* 0x7ff000000806742b */ /* 0x000fe20000000006 */
[----:B------:R-:W-:Y:S02]  /*3300*/  LOP3.LUT R14, R15, 0xfffff, RZ, 0xc0, !PT ;  /* 0x000fffff0f0e7812 */ /* 0x000fe400078ec0ff */
[----:B------:R-:W-:-:S02]  /*3310*/  SHF.R.U32.HI R5, RZ, 0x14, R15 ;  /* 0x00000014ff057819 */ /* 0x000fc4000001160f */
[----:B------:R-:W-:Y:S02]  /*3320*/  LOP3.LUT R14, R14, 0x3ff00000, RZ, 0xfc, !PT ;  /* 0x3ff000000e0e7812 */ /* 0x000fe400078efcff */
[----:B------:R-:W-:Y:S01]  /*3330*/  LEA.HI R18, R15, 0xfffffbcb, RZ, 0xc ;  /* 0xfffffbcb0f127811 */ /* 0x000fe200078f60ff */
[----:B------:R-:W-:Y:S01]  /*3340*/  @P0 VIADD R18, R5, 0xfffffc01 ;  /* 0xfffffc0105120836 */ /* 0x000fe20000000000 */
[----:B------:R-:W-:Y:S01]  /*3350*/  SEL R40, R40, R22, !P0 ;  /* 0x0000001628287207 */ /* 0x000fe20004000000 */
[----:B------:R-:W-:Y:S01]  /*3360*/  VIADD R15, R15, 0xffffffff ;  /* 0xffffffff0f0f7836 */ /* 0x000fe20000000000 */
[----:B------:R-:W-:Y:S01]  /*3370*/  FSEL R12, R6, RZ, P1 ;  /* 0x000000ff060c7208 */ /* 0x000fe20000800000 */
[----:B------:R-:W-:Y:S01]  /*3380*/  VIADD R19, R14, 0xfff00000 ;  /* 0xfff000000e137836 */ /* 0x000fe20000000000 */
[----:B------:R-:W-:-:S07]  /*3390*/  FSEL R13, R7, -QNAN , P1 ;  /* 0xfff00000070d7808 */ /* 0x000fce0000800000 */
.L_x_78:
[----:B------:R-:W1:Y:S01]  /*33a0*/  I2F.F64.U32 R30, R21 ;  /* 0x00000015001e7312 */ /* 0x000e620000201800 */
[----:B------:R-:W-:Y:S01]  /*33b0*/  IMAD.MOV.U32 R6, RZ, RZ, 0x1 ;  /* 0x00000001ff067424 */ /* 0x000fe200078e00ff */
[----:B------:R-:W-:Y:S01]  /*33c0*/  FSETP.GEU.AND P1, PT, |R11|, 6.5827683646048100446e-37, PT ;  /* 0x036000000b00780b */ /* 0x000fe20003f2e200 */
[----:B------:R-:W-:Y:S05]  /*33d0*/  BSSY.RECONVERGENT B2, `(.L_x_51) ;  /* 0x0000010000027945 */ /* 0x000fea0003800200 */
[----:B-1----:R-:W1:Y:S02]  /*33e0*/  MUFU.RCP64H R7, R31 ;  /* 0x0000001f00077308 */ /* 0x002e640000001800 */
[----:B-1----:R-:W-:-:S08]  /*33f0*/  DFMA R8, -R30, R6, 1 ;  /* 0x3ff000001e08742b */ /* 0x002fd00000000106 */
[----:B------:R-:W-:-:S08]  /*3400*/  DFMA R8, R8, R8, R8 ;  /* 0x000000080808722b */ /* 0x000fd00000000008 */
[----:B------:R-:W-:-:S08]  /*3410*/  DFMA R8, R6, R8, R6 ;  /* 0x000000080608722b */ /* 0x000fd00000000006 */
[----:B------:R-:W-:-:S08]  /*3420*/  DFMA R6, -R30, R8, 1 ;  /* 0x3ff000001e06742b */ /* 0x000fd00000000108 */
[----:B------:R-:W-:-:S08]  /*3430*/  DFMA R6, R8, R6, R8 ;  /* 0x000000060806722b */ /* 0x000fd00000000008 */
[----:B------:R-:W-:-:S08]  /*3440*/  DMUL R38, R22, -R6 ;  /* 0x8000000616267228 */ /* 0x000fd00000000000 */
[----:B------:R-:W-:-:S08]  /*3450*/  DFMA R8, -R30, R38, -R22 ;  /* 0x000000261e08722b */ /* 0x000fd00000000916 */
[----:B------:R-:W-:-:S10]  /*3460*/  DFMA R38, R6, R8, R38 ;  /* 0x000000080626722b */ /* 0x000fd40000000026 */
[----:B------:R-:W-:-:S05]  /*3470*/  FFMA R5, RZ, R31, R39 ;  /* 0x0000001fff057223 */ /* 0x000fca0000000027 */
[----:B------:R-:W-:-:S13]  /*3480*/  FSETP.GT.AND P0, PT, |R5|, 1.469367938527859385e-39, PT ;  /* 0x001000000500780b */ /* 0x000fda0003f04200 */
[----:B------:R-:W-:Y:S05]  /*3490*/  @P0 BRA P1, `(.L_x_52) ;  /* 0x00000000000c0947 */ /* 0x000fea0000800000 */
[----:B------:R-:W-:Y:S01]  /*34a0*/  DADD R32, -RZ, -R22 ;  /* 0x00000000ff207229 */ /* 0x000fe20000000916 */
[----:B------:R-:W-:-:S10]  /*34b0*/  MOV R6, 0x34d0 ;  /* 0x000034d000067802 */ /* 0x000fd40000000f00 */
[----:B0-----:R-:W-:Y:S05]  /*34c0*/  CALL.REL.NOINC `($__internal_1_$__cuda_sm20_div_rn_f64_full) ;  /* 0x0000012000f47944 */ /* 0x001fea0003c00000 */
.L_x_52:
[----:B------:R-:W-:Y:S05]  /*34d0*/  BSYNC.RECONVERGENT B2 ;  /* 0x0000000000027941 */ /* 0x000fea0003800200 */
.L_x_51:
[----:B------:R-:W-:Y:S01]  /*34e0*/  ISETP.NE.AND P0, PT, R21, R4, PT ;  /* 0x000000041500720c */ /* 0x000fe20003f05270 */
[----:B------:R-:W-:Y:S01]  /*34f0*/  BSSY.RECONVERGENT B2, `(.L_x_53) ;  /* 0x0000102000027945 */ /* 0x000fe20003800200 */
[----:B------:R-:W-:-:S11]  /*3500*/  DMUL R46, R38, R46 ;  /* 0x0000002e262e7228 */ /* 0x000fd60000000000 */
[----:B------:R-:W-:Y:S05]  /*3510*/  @!P0 BRA `(.L_x_54) ;  /* 0x0000000000588947 */ /* 0x000fea0003800000 */
[----:B------:R-:W-:Y:S01]  /*3520*/  IADD3 R30, PT, PT, -R4, R21, RZ ;  /* 0x00000015041e7210 */ /* 0x000fe20007ffe1ff */
[----:B------:R-:W-:Y:S01]  /*3530*/  IMAD.MOV.U32 R6, RZ, RZ, 0x1 ;  /* 0x00000001ff067424 */ /* 0x000fe200078e00ff */
[----:B------:R-:W-:Y:S01]  /*3540*/  DADD R32, -RZ, -R46 ;  /* 0x00000000ff207229 */ /* 0x000fe2000000092e */
[----:B------:R-:W-:Y:S03]  /*3550*/  BSSY.RECONVERGENT B3, `(.L_x_55) ;  /* 0x0000011000037945 */ /* 0x000fe60003800200 */
[----:B------:R-:W1:Y:S06]  /*3560*/  I2F.F64 R30, R30 ;  /* 0x0000001e001e7312 */ /* 0x000e6c0000201c00 */
[----:B------:R-:W-:-:S02]  /*3570*/  FSETP.GEU.AND P1, PT, |R33|, 6.5827683646048100446e-37, PT ;  /* 0x036000002100780b */ /* 0x000fc40003f2e200 */
        /* <DEDUP_REMOVED lines=12> */
[----:B------:R-:W-:-:S07]  /*3640*/  MOV R6, 0x3660 ;  /* 0x0000366000067802 */ /* 0x000fce0000000f00 */
[----:B0-----:R-:W-:Y:S05]  /*3650*/  CALL.REL.NOINC `($__internal_1_$__cuda_sm20_div_rn_f64_full) ;  /* 0x0000012000907944 */ /* 0x001fea0003c00000 */
.L_x_56:
[----:B------:R-:W-:Y:S05]  /*3660*/  BSYNC.RECONVERGENT B3 ;  /* 0x0000000000037941 */ /* 0x000fea0003800200 */
.L_x_55:
[----:B------:R-:W-:Y:S05]  /*3670*/  BRA `(.L_x_57) ;  /* 0x0000000c00a47947 */ /* 0x000fea0003800000 */
.L_x_54:
[----:B------:R-:W-:Y:S01]  /*3680*/  ISETP.GE.AND P0, PT, R4, 0x1, PT ;  /* 0x000000010400780c */ /* 0x000fe20003f06270 */
[----:B------:R-:W-:Y:S01]  /*3690*/  BSSY.RECONVERGENT B3, `(.L_x_58) ;  /* 0x00000a5000037945 */ /* 0x000fe20003800200 */
[----:B------:R-:W-:Y:S02]  /*36a0*/  IMAD.MOV.U32 R36, RZ, RZ, -0x39049e7 ;  /* 0xfc6fb619ff247424 */ /* 0x000fe400078e00ff */
[----:B------:R-:W-:-:S09]  /*36b0*/  IMAD.MOV.U32 R37, RZ, RZ, -0x401d8774 ;  /* 0xbfe2788cff257424 */ /* 0x000fd200078e00ff */
[----:B------:R-:W-:Y:S05]  /*36c0*/  @!P0 BRA `(.L_x_59) ;  /* 0x0000000800848947 */ /* 0x000fea0003800000 */
[----:B------:R-:W-:Y:S01]  /*36d0*/  VIADD R5, R4, 0xffffffff ;  /* 0xffffffff04057836 */ /* 0x000fe20000000000 */
[----:B------:R-:W-:Y:S01]  /*36e0*/  BSSY.RECONVERGENT B4, `(.L_x_60) ;  /* 0x000005e000047945 */ /* 0x000fe20003800200 */
[----:B------:R-:W-:Y:S01]  /*36f0*/  MOV R20, 0x1 ;  /* 0x0000000100147802 */ /* 0x000fe20000000f00 */
[----:B------:R-:W-:Y:S02]  /*3700*/  IMAD.MOV.U32 R36, RZ, RZ, -0x39049e7 ;  /* 0xfc6fb619ff247424 */ /* 0x000fe400078e00ff */
[----:B------:R-:W-:Y:S01]  /*3710*/  ISETP.GE.U32.AND P0, PT, R5, 0x3, PT ;  /* 0x000000030500780c */ /* 0x000fe20003f06070 */
[----:B------:R-:W-:-:S12]  /*3720*/  IMAD.MOV.U32 R37, RZ, RZ, -0x401d8774 ;  /* 0xbfe2788cff257424 */ /* 0x000fd800078e00ff */
[----:B------:R-:W-:Y:S05]  /*3730*/  @!P0 BRA `(.L_x_61) ;  /* 0x0000000400608947 */ /* 0x000fea0003800000 */
[----:B------:R-:W-:Y:S02]  /*3740*/  HFMA2 R37, -RZ, RZ, -1.970703125, 37248 ;  /* 0xbfe2788cff257431 */ /* 0x000fe400000001ff */
[----:B------:R-:W-:Y:S02]  /*3750*/  IMAD.MOV.U32 R20, RZ, RZ, 0x1 ;  /* 0x00000001ff147424 */ /* 0x000fe400078e00ff */
[----:B------:R-:W-:-:S07]  /*3760*/  IMAD.MOV.U32 R36, RZ, RZ, -0x39049e7 ;  /* 0xfc6fb619ff247424 */ /* 0x000fce00078e00ff */
.L_x_70:
[----:B------:R-:W1:Y:S01]  /*3770*/  I2F.F64.U32 R28, R20 ;  /* 0x00000014001c7312 */ /* 0x000e620000201800 */
[----:B------:R-:W-:Y:S07]  /*3780*/  BSSY.RECONVERGENT B5, `(.L_x_62) ;  /* 0x0000011000057945 */ /* 0x000fee0003800200 */
[----:B-1----:R-:W1:Y:S01]  /*3790*/  MUFU.RCP64H R7, R29 ;  /* 0x0000001d00077308 */ /* 0x002e620000001800 */
[----:B------:R-:W-:-:S05]  /*37a0*/  VIADD R6, R29, 0x300402 ;  /* 0x003004021d067836 */ /* 0x000fca0000000000 */
[----:B------:R-:W-:Y:S01]  /*37b0*/  FSETP.GEU.AND P0, PT, |R6|, 5.8789094863358348022e-39, PT ;  /* 0x004004020600780b */ /* 0x000fe20003f0e200 */
[----:B-1----:R-:W-:-:S08]  /*37c0*/  DFMA R8, -R28, R6, 1 ;  /* 0x3ff000001c08742b */ /* 0x002fd00000000106 */
        /* <DEDUP_REMOVED lines=9> */
[----:B0-----:R-:W-:Y:S05]  /*3860*/  CALL.REL.NOINC `($__internal_0_$__cuda_sm20_dblrcp_rn_slowpath_v3) ;  /* 0x0000011c00687944 */ /* 0x001fea0003c00000 */
[----:B------:R-:W-:Y:S01]  /*3870*/  IMAD.MOV.U32 R32, RZ, RZ, R8 ;  /* 0x000000ffff207224 */ /* 0x000fe200078e0008 */
[----:B------:R-:W-:-:S07]  /*3880*/  MOV R33, R5 ;  /* 0x0000000500217202 */ /* 0x000fce0000000f00 */
.L_x_63:
[----:B------:R-:W-:Y:S05]  /*3890*/  BSYNC.RECONVERGENT B5 ;  /* 0x0000000000057941 */ /* 0x000fea0003800200 */
.L_x_62:
[----:B------:R-:W-:Y:S01]  /*38a0*/  VIADD R28, R20, 0x1 ;  /* 0x00000001141c7836 */ /* 0x000fe20000000000 */
[----:B------:R-:W-:Y:S01]  /*38b0*/  BSSY.RECONVERGENT B5, `(.L_x_64) ;  /* 0x0000013000057945 */ /* 0x000fe20003800200 */
[----:B------:R-:W-:-:S04]  /*38c0*/  DADD R36, R32, R36 ;  /* 0x0000000020247229 */ /* 0x000fc80000000024 */
[----:B------:R-:W1:Y:S08]  /*38d0*/  I2F.F64.U32 R28, R28 ;  /* 0x0000001c001c7312 */ /* 0x000e700000201800 */
        /* <DEDUP_REMOVED lines=14> */
[----:B------:R-:W-:Y:S01]  /*39c0*/  MOV R30, R8 ;  /* 0x00000008001e7202 */ /* 0x000fe20000000f00 */
[----:B------:R-:W-:-:S07]  /*39d0*/  IMAD.MOV.U32 R31, RZ, RZ, R5 ;  /* 0x000000ffff1f7224 */ /* 0x000fce00078e0005 */
.L_x_65:
[----:B------:R-:W-:Y:S05]  /*39e0*/  BSYNC.RECONVERGENT B5 ;  /* 0x0000000000057941 */ /* 0x000fea0003800200 */
.L_x_64:
        /* <DEDUP_REMOVED lines=17> */
[----:B0-----:R-:W-:Y:S05]  /*3b00*/  CALL.REL.NOINC `($__internal_0_$__cuda_sm20_dblrcp_rn_slowpath_v3) ;  /* 0x0000011800c07944 */ /* 0x001fea0003c00000 */
[----:B------:R-:W-:Y:S02]  /*3b10*/  IMAD.MOV.U32 R32, RZ, RZ, R8 ;  /* 0x000000ffff207224 */ /* 0x000fe400078e0008 */
[----:B------:R-:W-:-:S07]  /*3b20*/  IMAD.MOV.U32 R33, RZ, RZ, R5 ;  /* 0x000000ffff217224 */ /* 0x000fce00078e0005 */
.L_x_67:
[----:B------:R-:W-:Y:S05]  /*3b30*/  BSYNC.RECONVERGENT B5 ;  /* 0x0000000000057941 */ /* 0x000fea0003800200 */
.L_x_66:
[----:B------:R-:W-:Y:S01]  /*3b40*/  VIADD R35, R20, 0x3 ;  /* 0x0000000314237836 */ /* 0x000fe20000000000 */
[----:B------:R-:W-:Y:S01]  /*3b50*/  BSSY.RECONVERGENT B5, `(.L_x_68) ;  /* 0x0000012000057945 */ /* 0x000fe20003800200 */
[----:B------:R-:W-:Y:S02]  /*3b60*/  DADD R36, R36, R32 ;  /* 0x0000000024247229 */ /* 0x000fe40000000020 */
        /* <DEDUP_REMOVED lines=14> */
[----:B0-----:R-:W-:Y:S05]  /*3c50*/  CALL.REL.NOINC `($__internal_0_$__cuda_sm20_dblrcp_rn_slowpath_v3) ;  /* 0x00000118006c7944 */ /* 0x001fea0003c00000 */
[----:B------:R-:W-:-:S07]  /*3c60*/  IMAD.MOV.U32 R9, RZ, RZ, R5 ;  /* 0x000000ffff097224 */ /* 0x000fce00078e0005 */
.L_x_69:
[----:B------:R-:W-:Y:S05]  /*3c70*/  BSYNC.RECONVERGENT B5 ;  /* 0x0000000000057941 */ /* 0x000fea0003800200 */
.L_x_68:
[----:B------:R-:W-:Y:S01]  /*3c80*/  ISETP.NE.AND P0, PT, R35, R0, PT ;  /* 0x000000002300720c */ /* 0x000fe20003f05270 */
[----:B------:R-:W-:Y:S01]  /*3c90*/  DADD R36, R36, R8 ;  /* 0x0000000024247229 */ /* 0x000fe20000000008 */
[----:B------:R-:W-:-:S11]  /*3ca0*/  VIADD R20, R20, 0x4 ;  /* 0x0000000414147836 */ /* 0x000fd60000000000 */
[----:B------:R-:W-:Y:S05]  /*3cb0*/  @P0 BRA `(.L_x_70) ;  /* 0xfffffff800ac0947 */ /* 0x000fea000383ffff */
.L_x_61:
[----:B------:R-:W-:Y:S05]  /*3cc0*/  BSYNC.RECONVERGENT B4 ;  /* 0x0000000000047941 */ /* 0x000fea0003800200 */
.L_x_60:
[----:B------:R-:W-:-:S13]  /*3cd0*/  ISETP.NE.AND P0, PT, R2, RZ, PT ;  /* 0x000000ff0200720c */ /* 0x000fda0003f05270 */
[----:B------:R-:W-:Y:S05]  /*3ce0*/  @!P0 BRA `(.L_x_59) ;  /* 0x0000000000fc8947 */ /* 0x000fea0003800000 */
[----:B------:R-:W1:Y:S01]  /*3cf0*/  I2F.F64.U32 R28, R20 ;  /* 0x00000014001c7312 */ /* 0x000e620000201800 */
[----:B------:R-:W-:Y:S01]  /*3d00*/  BSSY.RECONVERGENT B4, `(.L_x_71) ;  /* 0x0000011000047945 */ /* 0x000fe20003800200 */
[----:B------:R-:W-:-:S06]  /*3d10*/  ISETP.NE.AND P1, PT, R2, 0x1, PT ;  /* 0x000000010200780c */ /* 0x000fcc0003f25270 */
        /* <DEDUP_REMOVED lines=15> */
.L_x_72:
[----:B------:R-:W-:Y:S05]  /*3e10*/  BSYNC.RECONVERGENT B4 ;  /* 0x0000000000047941 */ /* 0x000fea0003800200 */
.L_x_71:
[----:B------:R-:W-:Y:S01]  /*3e20*/  DADD R36, R36, R8 ;  /* 0x0000000024247229 */ /* 0x000fe20000000008 */
[----:B------:R-:W-:Y:S10]  /*3e30*/  @!P1 BRA `(.L_x_59) ;  /* 0x0000000000a89947 */ /* 0x000ff40003800000 */
[----:B------:R-:W-:Y:S01]  /*3e40*/  VIADD R28, R20, 0x1 ;  /* 0x00000001141c7836 */ /* 0x000fe20000000000 */
[----:B------:R-:W-:Y:S01]  /*3e50*/  BSSY.RECONVERGENT B4, `(.L_x_73) ;  /* 0x0000012000047945 */ /* 0x000fe20003800200 */
[----:B------:R-:W-:-:S04]  /*3e60*/  ISETP.NE.AND P1, PT, R2, 0x2, PT ;  /* 0x000000020200780c */ /* 0x000fc80003f25270 */
        /* <DEDUP_REMOVED lines=16> */
.L_x_74:
[----:B------:R-:W-:Y:S05]  /*3f70*/  BSYNC.RECONVERGENT B4 ;  /* 0x0000000000047941 */ /* 0x000fea0003800200 */
.L_x_73:
[----:B------:R-:W-:Y:S01]  /*3f80*/  DADD R36, R36, R8 ;  /* 0x0000000024247229 */ /* 0x000fe20000000008 */
[----:B------:R-:W-:Y:S10]  /*3f90*/  @!P1 BRA `(.L_x_59) ;  /* 0x0000000000509947 */ /* 0x000ff40003800000 */
[----:B------:R-:W-:Y:S01]  /*3fa0*/  VIADD R28, R20, 0x2 ;  /* 0x00000002141c7836 */ /* 0x000fe20000000000 */
[----:B------:R-:W-:Y:S05]  /*3fb0*/  BSSY.RECONVERGENT B4, `(.L_x_75) ;  /* 0x0000011000047945 */ /* 0x000fea0003800200 */
        /* <DEDUP_REMOVED lines=16> */
.L_x_76:
[----:B------:R-:W-:Y:S05]  /*40c0*/  BSYNC.RECONVERGENT B4 ;  /* 0x0000000000047941 */ /* 0x000fea0003800200 */
.L_x_75:
[----:B------:R-:W-:-:S11]  /*40d0*/  DADD R36, R36, R8 ;  /* 0x0000000024247229 */ /* 0x000fd60000000008 */
.L_x_59:
[----:B------:R-:W-:Y:S05]  /*40e0*/  BSYNC.RECONVERGENT B3 ;  /* 0x0000000000037941 */ /* 0x000fea0003800200 */
.L_x_58:
[----:B------:R-:W-:Y:S01]  /*40f0*/  ISETP.GT.U32.AND P0, PT, R15, 0x7feffffe, PT ;  /* 0x7feffffe0f00780c */ /* 0x000fe20003f04070 */
[----:B------:R-:W-:Y:S02]  /*4100*/  IMAD.MOV.U32 R30, RZ, RZ, R12 ;  /* 0x000000ffff1e7224 */ /* 0x000fe400078e000c */
[----:B------:R-:W-:-:S10]  /*4110*/  IMAD.MOV.U32 R31, RZ, RZ, R13 ;  /* 0x000000ffff1f7224 */ /* 0x000fd400078e000d */
[----:B------:R-:W-:Y:S05]  /*4120*/  @P0 BRA `(.L_x_77) ;  /* 0x0000000000f00947 */ /* 0x000fea0003800000 */
[----:B------:R-:W-:Y:S01]  /*4130*/  ISETP.GT.U32.AND P0, PT, R14, 0x3ff6a09e, PT ;  /* 0x3ff6a09e0e00780c */ /* 0x000fe20003f04070 */
[----:B------:R-:W-:Y:S01]  /*4140*/  IMAD.MOV.U32 R28, RZ, RZ, -0x748574fc ;  /* 0x8b7a8b04ff1c7424 */ /* 0x000fe200078e00ff */
[----:B------:R-:W-:Y:S01]  /*4150*/  MOV R42, RZ ;  /* 0x000000ff002a7202 */ /* 0x000fe20000000f00 */
[----:B------:R-:W-:Y:S01]  /*4160*/  IMAD.MOV.U32 R29, RZ, RZ, 0x3ed0ee25 ;  /* 0x3ed0ee25ff1d7424 */ /* 0x000fe200078e00ff */
[----:B------:R-:W-:Y:S01]  /*4170*/  FSEL R41, R19, R14, P0 ;  /* 0x0000000e13297208 */ /* 0x000fe20000000000 */
[----:B------:R-:W-:Y:S01]  /*4180*/  UMOV UR6, 0x3ae80f1e ;  /* 0x3ae80f1e00067882 */ /* 0x000fe20000000000 */
[----:B------:R-:W-:Y:S01]  /*4190*/  UMOV UR7, 0x3eb1380b ;  /* 0x3eb1380b00077882 */ /* 0x000fe20000000000 */
[----:B------:R-:W-:Y:S01]  /*41a0*/  VIADD R5, R18, 0x1 ;  /* 0x0000000112057836 */ /* 0x000fe20000000000 */
[----:B------:R-:W-:Y:S01]  /*41b0*/  UMOV UR8, 0x80000000 ;  /* 0x8000000000087882 */ /* 0x000fe20000000000 */
[----:B------:R-:W-:Y:S01]  /*41c0*/  UMOV UR9, 0x43300000 ;  /* 0x4330000000097882 */ /* 0x000fe20000000000 */
[----:B------:R-:W-:-:S02]  /*41d0*/  DADD R8, R40, 1 ;  /* 0x3ff0000028087429 */ /* 0x000fc40000000000 */
[----:B------:R-:W-:Y:S01]  /*41e0*/  DADD R30, R40, -1 ;  /* 0xbff00000281e7429 */ /* 0x000fe20000000000 */
[----:B------:R-:W-:-:S03]  /*41f0*/  @!P0 IMAD.MOV R5, RZ, RZ, R18 ;  /* 0x000000ffff058224 */ /* 0x000fc600078e0212 */
[----:B------:R-:W1:Y:S02]  /*4200*/  MUFU.RCP64H R43, R9 ;  /* 0x00000009002b7308 */ /* 0x000e640000001800 */
        /* <DEDUP_REMOVED lines=17> */
[----:B------:R-:W-:-:S05]  /*4320*/  DFMA R28, R30, -R38, R28 ;  /* 0x800000261e1c722b */ /* 0x000fca000000001c */
[----:B------:R-:W-:Y:S01]  /*4330*/  DFMA R32, R6, R8, UR6 ;  /* 0x0000000606207e2b */ /* 0x000fe20008000008 */
[----:B------:R-:W-:Y:S01]  /*4340*/  UMOV UR6, 0x923be72d ;  /* 0x923be72d00067882 */ /* 0x000fe20000000000 */
[----:B------:R-:W-:Y:S01]  /*4350*/  UMOV UR7, 0x3f624924 ;  /* 0x3f62492400077882 */ /* 0x000fe20000000000 */
[----:B------:R-:W-:Y:S01]  /*4360*/  HFMA2 R9, -RZ, RZ, 3.59375, 0 ;  /* 0x43300000ff097431 */ /* 0x000fe200000001ff */
[----:B------:R-:W-:Y:S01]  /*4370*/  LOP3.LUT R8, R5, 0x80000000, RZ, 0x3c, !PT ;  /* 0x8000000005087812 */ /* 0x000fe200078e3cff */
[----:B------:R-:W-:-:S03]  /*4380*/  DMUL R28, R42, R28 ;  /* 0x0000001c2a1c7228 */ /* 0x000fc60000000000 */
[----:B------:R-:W-:Y:S01]  /*4390*/  DFMA R32, R6, R32, UR6 ;  /* 0x0000000606207e2b */ /* 0x000fe20008000020 */
[----:B------:R-:W-:Y:S01]  /*43a0*/  UMOV UR6, 0x9999a3c4 ;  /* 0x9999a3c400067882 */ /* 0x000fe20000000000 */
[----:B------:R-:W-:Y:S01]  /*43b0*/  UMOV UR7, 0x3f899999 ;  /* 0x3f89999900077882 */ /* 0x000fe20000000000 */
[----:B------:R-:W-:Y:S01]  /*43c0*/  DADD R8, R8, -UR8 ;  /* 0x8000000808087e29 */ /* 0x000fe20008000000 */
[----:B------:R-:W-:Y:S01]  /*43d0*/  UMOV UR8, 0xfefa39ef ;  /* 0xfefa39ef00087882 */ /* 0x000fe20000000000 */
[----:B------:R-:W-:-:S03]  /*43e0*/  UMOV UR9, 0x3fe62e42 ;  /* 0x3fe62e4200097882 */ /* 0x000fc60000000000 */
[----:B------:R-:W-:Y:S01]  /*43f0*/  DFMA R32, R6, R32, UR6 ;  /* 0x0000000606207e2b */ /* 0x000fe20008000020 */
[----:B------:R-:W-:Y:S01]  /*4400*/  UMOV UR6, 0x55555554 ;  /* 0x5555555400067882 */ /* 0x000fe20000000000 */
[----:B------:R-:W-:Y:S01]  /*4410*/  UMOV UR7, 0x3fb55555 ;  /* 0x3fb5555500077882 */ /* 0x000fe20000000000 */
[----:B------:R-:W-:-:S05]  /*4420*/  DFMA R30, R8, UR8, R38 ;  /* 0x00000008081e7c2b */ /* 0x000fca0008000026 */
        /* <DEDUP_REMOVED lines=11> */
[----:B------:R-:W-:-:S11]  /*44e0*/  DADD R30, R30, R28 ;  /* 0x000000001e1e7229 */ /* 0x000fd6000000001c */
.L_x_77:
[----:B------:R-:W-:-:S08]  /*44f0*/  DADD R36, -R30, R36 ;  /* 0x000000001e247229 */ /* 0x000fd00000000124 */
[----:B------:R-:W-:-:S11]  /*4500*/  DMUL R38, R46, R36 ;  /* 0x000000242e267228 */ /* 0x000fd60000000000 */
.L_x_57:
[----:B------:R-:W-:Y:S05]  /*4510*/  BSYNC.RECONVERGENT B2 ;  /* 0x0000000000027941 */ /* 0x000fea0003800200 */
.L_x_53:
[----:B------:R-:W-:Y:S01]  /*4520*/  DADD R16, R38, R16 ;  /* 0x0000000026107229 */ /* 0x000fe20000000010 */
[----:B------:R-:W-:Y:S01]  /*4530*/  UMOV UR6, 0xfeebc2a0 ;  /* 0xfeebc2a000067882 */ /* 0x000fe20000000000 */
[----:B------:R-:W-:Y:S01]  /*4540*/  UMOV UR7, 0x39b4484b ;  /* 0x39b4484b00077882 */ /* 0x000fe20000000000 */
[C---:B------:R-:W-:Y:S01]  /*4550*/  ISETP.GE.U32.AND P0, PT, R21.reuse, 0x77359400, PT ;  /* 0x773594001500780c */ /* 0x040fe20003f06070 */
[----:B------:R-:W-:-:S04]  /*4560*/  VIADD R21, R21, 0x1 ;  /* 0x0000000115157836 */ /* 0x000fc80000000000 */
[----:B------:R-:W-:-:S08]  /*4570*/  DMUL R6, |R16|, UR6 ;  /* 0x0000000610067c28 */ /* 0x000fd00008000200 */
[----:B------:R-:W-:-:S14]  /*4580*/  DSETP.GEU.AND P1, PT, |R38|, R6, PT ;  /* 0x000000062600722a */ /* 0x000fdc0003f2e200 */
[----:B------:R-:W-:Y:S05]  /*4590*/  @!P0 BRA P1, `(.L_x_78) ;  /* 0xffffffec00808947 */ /* 0x000fea000083ffff */
.L_x_7:
[----:B------:R-:W-:Y:S05]  /*45a0*/  BSYNC.RECONVERGENT B1 ;  /* 0x0000000000017941 */ /* 0x000fea0003800200 */
.L_x_3:
[----:B------:R-:W1:Y:S01]  /*45b0*/  LDC.64 R6, c[0x0][0x390] ;  /* 0x0000e400ff067b82 */ /* 0x000e620000000a00 */
[----:B------:R-:W-:Y:S01]  /*45c0*/  VIADD R5, R3, 0x1 ;  /* 0x0000000103057836 */ /* 0x000fe20000000000 */
[----:B------:R-:W1:Y:S01]  /*45d0*/  LDCU.64 UR6, c[0x0][0x380] ;  /* 0x00007000ff0677ac */ /* 0x000e620008000a00 */
[----:B------:R-:W-:Y:S01]  /*45e0*/  ISETP.NE.AND P0, PT, R10, RZ, PT ;  /* 0x000000ff0a00720c */ /* 0x000fe20003f05270 */
[----:B------:R-:W-:Y:S01]  /*45f0*/  BSSY.RECONVERGENT B1, `(.L_x_79) ;  /* 0x0000430000017945 */ /* 0x000fe20003800200 */
[----:B------:R-:W1:Y:S02]  /*4600*/  I2F.F64.U32 R22, R5 ;  /* 0x0000000500167312 */ /* 0x000e640000201800 */
[----:B-1----:R-:W-:-:S09]  /*4610*/  DFMA R22, R22, UR6, R6 ;  /* 0x0000000616167c2b */ /* 0x002fd20008000006 */
[----:B------:R-:W-:Y:S05]  /*4620*/  @P0 BRA `(.L_x_80) ;  /* 0x00000004004c0947 */ /* 0x000fea0003800000 */
[----:B------:R-:W-:Y:S01]  /*4630*/  IMAD.MOV.U32 R6, RZ, RZ, 0x652b82fe ;  /* 0x652b82feff067424 */ /* 0x000fe200078e00ff */
[----:B------:R-:W-:Y:S01]  /*4640*/  UMOV UR6, 0xfefa39ef ;  /* 0xfefa39ef00067882 */ /* 0x000fe20000000000 */
[----:B------:R-:W-:Y:S01]  /*4650*/  IMAD.MOV.U32 R7, RZ, RZ, 0x3ff71547 ;  /* 0x3ff71547ff077424 */ /* 0x000fe200078e00ff */
        /* <DEDUP_REMOVED lines=14> */
[----:B------:R-:W-:Y:S01]  /*4740*/  MOV R8, 0xfca213ea ;  /* 0xfca213ea00087802 */ /* 0x000fe20000000f00 */
[----:B------:R-:W-:Y:S01]  /*4750*/  IMAD.MOV.U32 R9, RZ, RZ, 0x3e928af3 ;  /* 0x3e928af3ff097424 */ /* 0x000fe200078e00ff */
[----:B------:R-:W-:Y:S01]  /*4760*/  UMOV UR7, 0x3e5ade15 ;  /* 0x3e5ade1500077882 */ /* 0x000fe20000000000 */
[----:B------:R-:W-:-:S04]  /*4770*/  DFMA R14, R12, R14, R12 ;  /* 0x0000000e0c0e722b */ /* 0x000fc8000000000c */
        /* <DEDUP_REMOVED lines=29> */
[----:B------:R-:W-:Y:S02]  /*4950*/  IMAD R33, R6, 0x100000, R11 ;  /* 0x0010000006217824 */ /* 0x000fe400078e020b */
[----:B------:R-:W-:Y:S01]  /*4960*/  IMAD.MOV.U32 R32, RZ, RZ, R10 ;  /* 0x000000ffff207224 */ /* 0x000fe200078e000a */
[----:B------:R-:W-:Y:S07]  /*4970*/  @!P0 BRA `(.L_x_81) ;  /* 0x0000000000388947 */ /* 0x000fee0003800000 */
        /* <DEDUP_REMOVED lines=8> */
[----:B------:R-:W-:-:S04]  /*4a00*/  SHF.R.S32.HI R5, RZ, 0x1, R5 ;  /* 0x00000001ff057819 */ /* 0x000fc80000011405 */
[----:B------:R-:W-:Y:S01]  /*4a10*/  IADD3 R6, PT, PT, R6, -R5, RZ ;  /* 0x8000000506067210 */ /* 0x000fe20007ffe0ff */
[----:B------:R-:W-:-:S03]  /*4a20*/  IMAD R33, R5, 0x100000, R11 ;  /* 0x0010000005217824 */ /* 0x000fc600078e020b */
[----:B------:R-:W-:Y:S01]  /*4a30*/  LEA R7, R6, 0x3ff00000, 0x14 ;  /* 0x3ff0000006077811 */ /* 0x000fe200078ea0ff */
[----:B------:R-:W-:-:S06]  /*4a40*/  IMAD.MOV.U32 R6, RZ, RZ, RZ ;  /* 0x000000ffff067224 */ /* 0x000fcc00078e00ff */
[----:B------:R-:W-:-:S11]  /*4a50*/  DMUL R32, R32, R6 ;  /* 0x0000000620207228 */ /* 0x000fd60000000000 */
.L_x_81:
[----:B------:R-:W-:Y:S01]  /*4a60*/  IMAD.MOV.U32 R6, RZ, RZ, R32 ;  /* 0x000000ffff067224 */ /* 0x000fe200078e0020 */
[----:B------:R-:W-:Y:S02]  /*4a70*/  MOV R7, R33 ;  /* 0x0000002100077202 */ /* 0x000fe40000000f00 */
[----:B------:R-:W-:-:S04]  /*4a80*/  FSETP.GEU.AND P1, PT, |R33|, 6.5827683646048100446e-37, PT ;  /* 0x036000002100780b */ /* 0x000fc80003f2e200 */
        /* <DEDUP_REMOVED lines=10> */
.L_x_82:
[----:B------:R-:W-:Y:S02]  /*4b30*/  IMAD.MOV.U32 R18, RZ, RZ, R38 ;  /* 0x000000ffff127224 */ /* 0x000fe400078e0026 */
[----:B------:R-:W-:Y:S01]  /*4b40*/  IMAD.MOV.U32 R19, RZ, RZ, R39 ;  /* 0x000000ffff137224 */ /* 0x000fe200078e0027 */
[----:B------:R-:W-:Y:S06]  /*4b50*/  BRA `(.L_x_83) ;  /* 0x0000003c00647947 */ /* 0x000fec0003800000 */
.L_x_80:
[----:B------:R-:W-:-:S14]  /*4b60*/  DSETP.GT.AND P0, PT, R22, 1, PT ;  /* 0x3ff000001600742a */ /* 0x000fdc0003f04000 */
[----:B------:R-:W-:Y:S05]  /*4b70*/  @!P0 BRA `(.L_x_84) ;  /* 0x0000002400108947 */ /* 0x000fea0003800000 */
[----:B0-----:R-:W-:Y:S01]  /*4b80*/  DADD R28, R24, R22 ;  /* 0x00000000181c7229 */ /* 0x001fe20000000016 */
[----:B------:R-:W-:Y:S05]  /*4b90*/  BSSY.RECONVERGENT B2, `(.L_x_85) ;  /* 0x0000012000027945 */ /* 0x000fea0003800200 */
[----:B------:R-:W0:Y:S04]  /*4ba0*/  MUFU.RCP64H R7, R29 ;  /* 0x0000001d00077308 */ /* 0x000e280000001800 */
[----:B------:R-:W-:Y:S01]  /*4bb0*/  IADD3 R6, PT, PT, R29, 0x300402, RZ ;  /* 0x003004021d067810 */ /* 0x000fe20007ffe0ff */
[----:B------:R-:W-:-:S02]  /*4bc0*/  IMAD.MOV.U32 R12, RZ, RZ, R28 ;  /* 0x000000ffff0c7224 */ /* 0x000fc400078e001c */
[----:B------:R-:W-:Y:S01]  /*4bd0*/  IMAD.MOV.U32 R13, RZ, RZ, R29 ;  /* 0x000000ffff0d7224 */ /* 0x000fe200078e001d */
        /* <DEDUP_REMOVED lines=12> */
[----:B------:R-:W-:-:S07]  /*4ca0*/  MOV R9, R5 ;  /* 0x0000000500097202 */ /* 0x000fce0000000f00 */
.L_x_86:
[----:B------:R-:W-:Y:S05]  /*4cb0*/  BSYNC.RECONVERGENT B2 ;  /* 0x0000000000027941 */ /* 0x000fea0003800200 */
.L_x_85:
[----:B------:R-:W-:Y:S02]  /*4cc0*/  HFMA2 R11, -RZ, RZ, 0, 5.9604644775390625e-08 ;  /* 0x00000001ff0b7431 */ /* 0x000fe400000001ff */
[--C-:B------:R-:W-:Y:S02]  /*4cd0*/  IMAD.MOV.U32 R18, RZ, RZ, R8.reuse ;  /* 0x000000ffff127224 */ /* 0x100fe400078e0008 */
[--C-:B------:R-:W-:Y:S02]  /*4ce0*/  IMAD.MOV.U32 R19, RZ, RZ, R9.reuse ;  /* 0x000000ffff137224 */ /* 0x100fe400078e0009 */
[----:B------:R-:W-:Y:S02]  /*4cf0*/  IMAD.MOV.U32 R14, RZ, RZ, R8 ;  /* 0x000000ffff0e7224 */ /* 0x000fe400078e0008 */
[----:B------:R-:W-:Y:S02]  /*4d00*/  IMAD.MOV.U32 R15, RZ, RZ, R9 ;  /* 0x000000ffff0f7224 */ /* 0x000fe400078e0009 */
[----:B------:R-:W-:-:S02]  /*4d10*/  IMAD.MOV.U32 R20, RZ, RZ, -0x699526dc ;  /* 0x966ad924ff147424 */ /* 0x000fc400078e00ff */
[----:B------:R-:W-:-:S07]  /*4d20*/  IMAD.MOV.U32 R21, RZ, RZ, 0x47efffff ;  /* 0x47efffffff157424 */ /* 0x000fce00078e00ff */
.L_x_120:
[----:B------:R-:W-:Y:S01]  /*4d30*/  IMAD.IADD R10, R4, 0x1, R11 ;  /* 0x00000001040a7824 */ /* 0x000fe200078e020b */
[----:B------:R-:W-:Y:S01]  /*4d40*/  DADD R12, R12, 2 ;  /* 0x400000000c0c7429 */ /* 0x000fe20000000000 */
[----:B------:R-:W-:Y:S02]  /*4d50*/  BSSY.RECONVERGENT B2, `(.L_x_87) ;  /* 0x0000015000027945 */ /* 0x000fe40003800200 */
[----:B------:R-:W-:-:S04]  /*4d60*/  IMAD.MOV R34, RZ, RZ, -R10 ;  /* 0x000000ffff227224 */ /* 0x000fc800078e0a0a */
[----:B------:R-:W-:-:S06]  /*4d70*/  IMAD R34, R34, R11, RZ ;  /* 0x0000000b22227224 */ /* 0x000fcc00078e02ff */
        /* <DEDUP_REMOVED lines=18> */
.L_x_88:
[----:B------:R-:W-:Y:S05]  /*4ea0*/  BSYNC.RECONVERGENT B2 ;  /* 0x0000000000027941 */ /* 0x000fea0003800200 */
.L_x_87:
[----:B------:R-:W0:Y:S01]  /*4eb0*/  MUFU.RCP64H R7, R21 ;  /* 0x0000001500077308 */ /* 0x000e220000001800 */
[----:B------:R-:W-:Y:S01]  /*4ec0*/  MOV R6, 0x1 ;  /* 0x0000000100067802 */ /* 0x000fe20000000f00 */
[----:B------:R-:W-:Y:S01]  /*4ed0*/  BSSY.RECONVERGENT B2, `(.L_x_89) ;  /* 0x0000013000027945 */ /* 0x000fe20003800200 */
[----:B------:R-:W-:-:S04]  /*4ee0*/  FSETP.GEU.AND P1, PT, |R35|, 6.5827683646048100446e-37, PT ;  /* 0x036000002300780b */ /* 0x000fc80003f2e200 */
        /* <DEDUP_REMOVED lines=17> */
.L_x_90:
[----:B------:R-:W-:Y:S05]  /*5000*/  BSYNC.RECONVERGENT B2 ;  /* 0x0000000000027941 */ /* 0x000fea0003800200 */
.L_x_89:
        /* <DEDUP_REMOVED lines=10> */
[----:B------:R-:W-:Y:S02]  /*50b0*/  BSSY.RECONVERGENT B2, `(.L_x_92) ;  /* 0x0000015000027945 */ /* 0x000fe40003800200 */
[----:B------:R-:W-:-:S05]  /*50c0*/  IADD3 R6, PT, PT, -R4, R5, RZ ;  /* 0x0000000504067210 */ /* 0x000fca0007ffe1ff */
        /* <DEDUP_REMOVED lines=19> */
.L_x_93:
[----:B------:R-:W-:Y:S05]  /*5200*/  BSYNC.RECONVERGENT B2 ;  /* 0x0000000000027941 */ /* 0x000fea0003800200 */
.L_x_92:
        /* <DEDUP_REMOVED lines=21> */
.L_x_95:
[----:B------:R-:W-:Y:S05]  /*5360*/  BSYNC.RECONVERGENT B2 ;  /* 0x0000000000027941 */ /* 0x000fea0003800200 */
.L_x_94:
        /* <DEDUP_REMOVED lines=31> */
.L_x_97:
[----:B------:R-:W-:Y:S05]  /*5560*/  BSYNC.RECONVERGENT B2 ;  /* 0x0000000000027941 */ /* 0x000fea0003800200 */
.L_x_96:
        /* <DEDUP_REMOVED lines=21> */
.L_x_99:
[----:B------:R-:W-:Y:S05]  /*56c0*/  BSYNC.RECONVERGENT B2 ;  /* 0x0000000000027941 */ /* 0x000fea0003800200 */
.L_x_98:
        /* <DEDUP_REMOVED lines=31> */
.L_x_101:
[----:B------:R-:W-:Y:S05]  /*58c0*/  BSYNC.RECONVERGENT B2 ;  /* 0x0000000000027941 */ /* 0x000fea0003800200 */
.L_x_100:
        /* <DEDUP_REMOVED lines=21> */
.L_x_103:
[----:B------:R-:W-:Y:S05]  /*5a20*/  BSYNC.RECONVERGENT B2 ;  /* 0x0000000000027941 */ /* 0x000fea0003800200 */
.L_x_102:
        /* <DEDUP_REMOVED lines=31> */
.L_x_105:
[----:B------:R-:W-:Y:S05]  /*5c20*/  BSYNC.RECONVERGENT B2 ;  /* 0x0000000000027941 */ /* 0x000fea0003800200 */
.L_x_104:
        /* <DEDUP_REMOVED lines=21> */
.L_x_107:
[----:B------:R-:W-:Y:S05]  /*5d80*/  BSYNC.RECONVERGENT B2 ;  /* 0x0000000000027941 */ /* 0x000fea0003800200 */
.L_x_106:
        /* <DEDUP_REMOVED lines=31> */
.L_x_109:
[----:B------:R-:W-:Y:S05]  /*5f80*/  BSYNC.RECONVERGENT B2 ;  /* 0x0000000000027941 */ /* 0x000fea0003800200 */
.L_x_108:
        /* <DEDUP_REMOVED lines=21> */
.L_x_111:
[----:B------:R-:W-:Y:S05]  /*60e0*/  BSYNC.RECONVERGENT B2 ;  /* 0x0000000000027941 */ /* 0x000fea0003800200 */
.L_x_110:
        /* <DEDUP_REMOVED lines=31> */
.L_x_113:
[----:B------:R-:W-:Y:S05]  /*62e0*/  BSYNC.RECONVERGENT B2 ;  /* 0x0000000000027941 */ /* 0x000fea0003800200 */
.L_x_112:
        /* <DEDUP_REMOVED lines=21> */
.L_x_115:
[----:B------:R-:W-:Y:S05]  /*6440*/  BSYNC.RECONVERGENT B2 ;  /* 0x0000000000027941 */ /* 0x000fea0003800200 */
.L_x_114:
        /* <DEDUP_REMOVED lines=31> */
.L_x_117:
[----:B------:R-:W-:Y:S05]  /*6640*/  BSYNC.RECONVERGENT B2 ;  /* 0x0000000000027941 */ /* 0x000fea0003800200 */
.L_x_116:
        /* <DEDUP_REMOVED lines=21> */
.L_x_119:
[----:B------:R-:W-:Y:S05]  /*67a0*/  BSYNC.RECONVERGENT B2 ;  /* 0x0000000000027941 */ /* 0x000fea0003800200 */
.L_x_118:
        /* <DEDUP_REMOVED lines=11> */
[----:B------:R-:W-:Y:S01]  /*6860*/  IMAD.MOV.U32 R6, RZ, RZ, 0x652b82fe ;  /* 0x652b82feff067424 */ /* 0x000fe200078e00ff */
[----:B------:R-:W-:Y:S01]  /*6870*/  UMOV UR6, 0xfefa39ef ;  /* 0xfefa39ef00067882 */ /* 0x000fe20000000000 */
[----:B------:R-:W-:Y:S01]  /*6880*/  IMAD.MOV.U32 R7, RZ, RZ, 0x3ff71547 ;  /* 0x3ff71547ff077424 */ /* 0x000fe200078e00ff */
[----:B------:R-:W-:-:S05]  /*6890*/  UMOV UR7, 0x3fe62e42 ;  /* 0x3fe62e4200077882 */ /* 0x000fca0000000000 */
        /* <DEDUP_REMOVED lines=8> */
[----:B------:R-:W-:Y:S01]  /*6920*/  MOV R8, 0xfca213ea ;  /* 0xfca213ea00087802 */ /* 0x000fe20000000f00 */
[----:B------:R-:W-:Y:S01]  /*6930*/  IMAD.MOV.U32 R9, RZ, RZ, 0x3e928af3 ;  /* 0x3e928af3ff097424 */ /* 0x000fe200078e00ff */
[----:B------:R-:W-:Y:S01]  /*6940*/  UMOV UR7, 0x3e5ade15 ;  /* 0x3e5ade1500077882 */ /* 0x000fe20000000000 */
[----:B------:R-:W-:-:S04]  /*6950*/  FSETP.GEU.AND P0, PT, |R23|, 4.1917929649353027344, PT ;  /* 0x4086232b1700780b */ /* 0x000fc80003f0e200 */
        /* <DEDUP_REMOVED lines=27> */
[----:B------:R-:W-:Y:S02]  /*6b10*/  IMAD R9, R6, 0x100000, R11 ;  /* 0x0010000006097824 */ /* 0x000fe400078e020b */
[----:B------:R-:W-:Y:S01]  /*6b20*/  IMAD.MOV.U32 R8, RZ, RZ, R10 ;  /* 0x000000ffff087224 */ /* 0x000fe200078e000a */
[----:B------:R-:W-:Y:S06]  /*6b30*/  @!P0 BRA `(.L_x_121) ;  /* 0x00000000002c8947 */ /* 0x000fec0003800000 */
[----:B------:R-:W-:Y:S02]  /*6b40*/  FSETP.GEU.AND P0, PT, |R23|, 4.2275390625, PT ;  /* 0x408748001700780b */ /* 0x000fe40003f0e200 */
[----:B------:R-:W-:-:S11]  /*6b50*/  CS2R R8, SRZ ;  /* 0x0000000000087805 */ /* 0x000fd6000001ff00 */
[----:B------:R-:W-:Y:S05]  /*6b60*/  @P0 BRA `(.L_x_121) ;  /* 0x0000000000200947 */ /* 0x000fea0003800000 */
[----:B------:R-:W-:Y:S01]  /*6b70*/  LEA.HI R5, R6, R6, RZ, 0x1 ;  /* 0x0000000606057211 */ /* 0x000fe200078f08ff */
[----:B------:R-:W-:-:S03]  /*6b80*/  IMAD.MOV.U32 R8, RZ, RZ, R10 ;  /* 0x000000ffff087224 */ /* 0x000fc600078e000a */
[----:B------:R-:W-:-:S04]  /*6b90*/  SHF.R.S32.HI R5, RZ, 0x1, R5 ;  /* 0x00000001ff057819 */ /* 0x000fc80000011405 */
[----:B------:R-:W-:Y:S01]  /*6ba0*/  LEA R9, R5, R11, 0x14 ;  /* 0x0000000b05097211 */ /* 0x000fe200078ea0ff */
[----:B------:R-:W-:-:S05]  /*6bb0*/  IMAD.IADD R6, R6, 0x1, -R5 ;  /* 0x0000000106067824 */ /* 0x000fca00078e0a05 */
[----:B------:R-:W-:Y:S01]  /*6bc0*/  LEA R7, R6, 0x3ff00000, 0x14 ;  /* 0x3ff0000006077811 */ /* 0x000fe200078ea0ff */
[----:B------:R-:W-:-:S06]  /*6bd0*/  IMAD.MOV.U32 R6, RZ, RZ, RZ ;  /* 0x000000ffff067224 */ /* 0x000fcc00078e00ff */
[----:B------:R-:W-:-:S11]  /*6be0*/  DMUL R8, R8, R6 ;  /* 0x0000000608087228 */ /* 0x000fd60000000000 */
.L_x_121:
[----:B------:R-:W-:Y:S01]  /*6bf0*/  DMUL R18, R18, R8 ;  /* 0x0000000812127228 */ /* 0x000fe20000000000 */
[----:B------:R-:W-:Y:S10]  /*6c00*/  BRA `(.L_x_83) ;  /* 0x0000001c00387947 */ /* 0x000ff40003800000 */
.L_x_91:
        /* <DEDUP_REMOVED lines=57> */
.L_x_122:
[----:B------:R-:W-:Y:S01]  /*6fa0*/  DMUL R18, R8, R18 ;  /* 0x0000001208127228 */ /* 0x000fe20000000000 */
[----:B------:R-:W-:Y:S10]  /*6fb0*/  BRA `(.L_x_83) ;  /* 0x00000018004c7947 */ /* 0x000ff40003800000 */
.L_x_84:
[----:B------:R-:W-:Y:S01]  /*6fc0*/  ISETP.NE.AND P0, PT, R4, RZ, PT ;  /* 0x000000ff0400720c */ /* 0x000fe20003f05270 */
[----:B------:R-:W-:Y:S01]  /*6fd0*/  BSSY.RECONVERGENT B0, `(.L_x_123) ;  /* 0x000005a000007945 */ /* 0x000fe20003800200 */
[----:B------:R-:W-:Y:S02]  /*6fe0*/  IMAD.MOV.U32 R18, RZ, RZ, R26 ;  /* 0x000000ffff127224 */ /* 0x000fe400078e001a */
[----:B------:R-:W-:-:S09]  /*6ff0*/  IMAD.MOV.U32 R19, RZ, RZ, R27 ;  /* 0x000000ffff137224 */ /* 0x000fd200078e001b */
[----:B------:R-:W-:Y:S05]  /*7000*/  @P0 BRA `(.L_x_124) ;  /* 0x0000000400580947 */ /* 0x000fea0003800000 */
[----:B------:R-:W-:Y:S01]  /*7010*/  ISETP.GT.AND P0, PT, R23, 0xfffff, PT ;  /* 0x000fffff1700780c */ /* 0x000fe20003f04270 */
[--C-:B------:R-:W-:Y:S01]  /*7020*/  IMAD.MOV.U32 R7, RZ, RZ, R23.reuse ;  /* 0x000000ffff077224 */ /* 0x100fe200078e0017 */
[----:B------:R-:W-:Y:S01]  /*7030*/  MOV R6, R22 ;  /* 0x0000001600067202 */ /* 0x000fe20000000f00 */
[----:B------:R-:W-:Y:S01]  /*7040*/  IMAD.MOV.U32 R5, RZ, RZ, R23 ;  /* 0x000000ffff057224 */ /* 0x000fe200078e0017 */
[----:B------:R-:W-:Y:S01]  /*7050*/  MOV R20, 0xfffffc01 ;  /* 0xfffffc0100147802 */ /* 0x000fe20000000f00 */
[----:B------:R-:W-:-:S08]  /*7060*/  IMAD.MOV.U32 R12, RZ, RZ, R22 ;  /* 0x000000ffff0c7224 */ /* 0x000fd000078e0016 */
[----:B------:R-:W-:Y:S01]  /*7070*/  @!P0 DMUL R6, R22, 1.80143985094819840000e+16 ;  /* 0x4350000016068828 */ /* 0x000fe20000000000 */
[----:B------:R-:W-:-:S09]  /*7080*/  @!P0 IMAD.MOV.U32 R20, RZ, RZ, -0x435 ;  /* 0xfffffbcbff148424 */ /* 0x000fd200078e00ff */
[----:B------:R-:W-:Y:S02]  /*7090*/  @!P0 IMAD.MOV.U32 R5, RZ, RZ, R7 ;  /* 0x000000ffff058224 */ /* 0x000fe400078e0007 */
[----:B------:R-:W-:Y:S02]  /*70a0*/  @!P0 IMAD.MOV.U32 R12, RZ, RZ, R6 ;  /* 0x000000ffff0c8224 */ /* 0x000fe400078e0006 */
[----:B------:R-:W-:-:S05]  /*70b0*/  VIADD R8, R5, 0xffffffff ;  /* 0xffffffff05087836 */ /* 0x000fca0000000000 */
[----:B------:R-:W-:-:S13]  /*70c0*/  ISETP.GT.U32.AND P1, PT, R8, 0x7feffffe, PT ;  /* 0x7feffffe0800780c */ /* 0x000fda0003f24070 */
[----:B------:R-:W-:Y:S05]  /*70d0*/  @P1 BRA `(.L_x_125) ;  /* 0x0000000400001947 */ /* 0x000fea0003800000 */
[C---:B------:R-:W-:Y:S01]  /*70e0*/  LOP3.LUT R6, R5.reuse, 0xfffff, RZ, 0xc0, !PT ;  /* 0x000fffff05067812 */ /* 0x040fe200078ec0ff */
[----:B------:R-:W-:Y:S01]  /*70f0*/  IMAD.MOV.U32 R10, RZ, RZ, RZ ;  /* 0x000000ffff0a7224 */ /* 0x000fe200078e00ff */
[----:B------:R-:W-:Y:S01]  /*7100*/  UMOV UR6, 0x3ae80f1e ;  /* 0x3ae80f1e00067882 */ /* 0x000fe20000000000 */
[----:B------:R-:W-:Y:S01]  /*7110*/  IMAD.MOV.U32 R18, RZ, RZ, -0x748574fc ;  /* 0x8b7a8b04ff127424 */ /* 0x000fe200078e00ff */
[----:B------:R-:W-:Y:S01]  /*7120*/  LOP3.LUT R13, R6, 0x3ff00000, RZ, 0xfc, !PT ;  /* 0x3ff00000060d7812 */ /* 0x000fe200078efcff */
[----:B------:R-:W-:Y:S01]  /*7130*/  IMAD.MOV.U32 R19, RZ, RZ, 0x3ed0ee25 ;  /* 0x3ed0ee25ff137424 */ /* 0x000fe200078e00ff */
[----:B------:R-:W-:Y:S01]  /*7140*/  UMOV UR7, 0x3eb1380b ;  /* 0x3eb1380b00077882 */ /* 0x000fe20000000000 */
[----:B------:R-:W-:Y:S01]  /*7150*/  LEA.HI R20, R5, R20, RZ, 0xc ;  /* 0x0000001405147211 */ /* 0x000fe200078f60ff */
[----:B------:R-:W-:Y:S01]  /*7160*/  UMOV UR8, 0x80000000 ;  /* 0x8000000000087882 */ /* 0x000fe20000000000 */
[----:B------:R-:W-:Y:S01]  /*7170*/  ISETP.GE.U32.AND P0, PT, R13, 0x3ff6a09f, PT ;  /* 0x3ff6a09f0d00780c */ /* 0x000fe20003f06070 */
[----:B------:R-:W-:Y:S01]  /*7180*/  UMOV UR9, 0x43300000 ;  /* 0x4330000000097882 */ /* 0x000fe20000000000 */
[----:B------:R-:W-:-:S11]  /*7190*/  MOV R21, 0x43300000 ;  /* 0x4330000000157802 */ /* 0x000fd60000000f00 */
[----:B------:R-:W-:Y:S02]  /*71a0*/  @P0 VIADD R7, R13, 0xfff00000 ;  /* 0xfff000000d070836 */ /* 0x000fe40000000000 */
[----:B------:R-:W-:-:S03]  /*71b0*/  @P0 VIADD R20, R20, 0x1 ;  /* 0x0000000114140836 */ /* 0x000fc60000000000 */
[----:B------:R-:W-:Y:S02]  /*71c0*/  @P0 MOV R13, R7 ;  /* 0x00000007000d0202 */ /* 0x000fe40000000f00 */
[----:B------:R-:W-:-:S04]  /*71d0*/  LOP3.LUT R20, R20, 0x80000000, RZ, 0x3c, !PT ;  /* 0x8000000014147812 */ /* 0x000fc800078e3cff */
        /* <DEDUP_REMOVED lines=48> */
.L_x_125:
[----:B------:R-:W-:Y:S01]  /*74e0*/  IMAD.MOV.U32 R8, RZ, RZ, 0x0 ;  /* 0x00000000ff087424 */ /* 0x000fe200078e00ff */
[----:B------:R-:W-:Y:S01]  /*74f0*/  LOP3.LUT P0, RZ, R7, 0x7fffffff, RZ, 0xc0, !PT ;  /* 0x7fffffff07ff7812 */ /* 0x000fe2000780c0ff */
[----:B------:R-:W-:-:S06]  /*7500*/  IMAD.MOV.U32 R9, RZ, RZ, 0x7ff00000 ;  /* 0x7ff00000ff097424 */ /* 0x000fcc00078e00ff */
[----:B------:R-:W-:-:S10]  /*7510*/  DFMA R8, R6, R8, +INF ;  /* 0x7ff000000608742b */ /* 0x000fd40000000008 */
[----:B------:R-:W-:Y:S02]  /*7520*/  FSEL R12, R8, RZ, P0 ;  /* 0x000000ff080c7208 */ /* 0x000fe40000000000 */
[----:B------:R-:W-:-:S07]  /*7530*/  FSEL R13, R9, -QNAN , P0 ;  /* 0xfff00000090d7808 */ /* 0x000fce0000000000 */
.L_x_126:
[----:B------:R-:W-:Y:S01]  /*7540*/  UMOV UR6, 0xfc6fb619 ;  /* 0xfc6fb61900067882 */ /* 0x000fe20000000000 */
[----:B------:R-:W-:Y:S02]  /*7550*/  UMOV UR7, 0x3fe2788c ;  /* 0x3fe2788c00077882 */ /* 0x000fe40000000000 */
[----:B------:R-:W-:-:S11]  /*7560*/  DADD R18, -R12, -UR6 ;  /* 0x800000060c127e29 */ /* 0x000fd60008000100 */
.L_x_124:
[----:B------:R-:W-:Y:S05]  /*7570*/  BSYNC.RECONVERGENT B0 ;  /* 0x0000000000007941 */ /* 0x000fea0003800200 */
.L_x_123:
[----:B------:R-:W-:Y:S01]  /*7580*/  DMUL R40, R22, 1.80143985094819840000e+16 ;  /* 0x4350000016287828 */ /* 0x000fe20000000000 */
[----:B------:R-:W-:Y:S01]  /*7590*/  ISETP.GE.AND P0, PT, R23, 0x100000, PT ;  /* 0x001000001700780c */ /* 0x000fe20003f06270 */
[----:B------:R-:W-:Y:S01]  /*75a0*/  IMAD.MOV.U32 R6, RZ, RZ, 0x0 ;  /* 0x00000000ff067424 */ /* 0x000fe200078e00ff */
[----:B------:R-:W-:Y:S01]  /*75b0*/  DADD R10, -RZ, -R22 ;  /* 0x00000000ff0a7229 */ /* 0x000fe20000000916 */
[----:B------:R-:W-:Y:S02]  /*75c0*/  IMAD.MOV.U32 R7, RZ, RZ, 0x7ff00000 ;  /* 0x7ff00000ff077424 */ /* 0x000fe400078e00ff */
[----:B------:R-:W-:Y:S02]  /*75d0*/  IMAD.MOV.U32 R15, RZ, RZ, 0x1 ;  /* 0x00000001ff0f7424 */ /* 0x000fe400078e00ff */
[----:B------:R-:W-:Y:S02]  /*75e0*/  IMAD.MOV.U32 R46, RZ, RZ, 0x0 ;  /* 0x00000000ff2e7424 */ /* 0x000fe400078e00ff */
[----:B------:R-:W-:Y:S01]  /*75f0*/  FSEL R8, R40, R22, !P0 ;  /* 0x0000001628087208 */ /* 0x000fe20004000000 */
[----:B------:R-:W-:Y:S01]  /*7600*/  IMAD.MOV.U32 R47, RZ, RZ, 0x3ff00000 ;  /* 0x3ff00000ff2f7424 */ /* 0x000fe200078e00ff */
[----:B------:R-:W-:-:S02]  /*7610*/  FSEL R9, R41, R23, !P0 ;  /* 0x0000001729097208 */ /* 0x000fc40004000000 */
[----:B------:R-:W-:Y:S02]  /*7620*/  SEL R20, R41, R23, !P0 ;  /* 0x0000001729147207 */ /* 0x000fe40004000000 */
[----:B------:R-:W-:Y:S02]  /*7630*/  LOP3.LUT P1, RZ, R9, 0x7fffffff, RZ, 0xc0, !PT ;  /* 0x7fffffff09ff7812 */ /* 0x000fe4000782c0ff */
[----:B------:R-:W-:Y:S01]  /*7640*/  DFMA R6, R8, R6, +INF ;  /* 0x7ff000000806742b */ /* 0x000fe20000000006 */
[----:B------:R-:W-:Y:S02]  /*7650*/  LOP3.LUT R14, R20, 0xfffff, RZ, 0xc0, !PT ;  /* 0x000fffff140e7812 */ /* 0x000fe400078ec0ff */
[----:B------:R-:W-:Y:S02]  /*7660*/  SHF.R.U32.HI R5, RZ, 0x14, R20 ;  /* 0x00000014ff057819 */ /* 0x000fe40000011614 */
[----:B------:R-:W-:Y:S02]  /*7670*/  LOP3.LUT R14, R14, 0x3ff00000, RZ, 0xfc, !PT ;  /* 0x3ff000000e0e7812 */ /* 0x000fe400078efcff */
[C---:B------:R-:W-:Y:S01]  /*7680*/  LEA.HI R10, R20.reuse, 0xfffffbcb, RZ, 0xc ;  /* 0xfffffbcb140a7811 */ /* 0x040fe200078f60ff */
[----:B------:R-:W-:Y:S01]  /*7690*/  VIADD R20, R20, 0xffffffff ;  /* 0xffffffff14147836 */ /* 0x000fe20000000000 */
[----:B------:R-:W-:-:S02]  /*76a0*/  SEL R40, R40, R22, !P0 ;  /* 0x0000001628287207 */ /* 0x000fc40004000000 */
[----:B------:R-:W-:Y:S02]  /*76b0*/  @P0 IADD3 R10, PT, PT, R5, -0x3ff, RZ ;  /* 0xfffffc01050a0810 */ /* 0x000fe40007ffe0ff */
[----:B------:R-:W-:Y:S02]  /*76c0*/  FSEL R12, R6, RZ, P1 ;  /* 0x000000ff060c7208 */ /* 0x000fe40000800000 */
[----:B------:R-:W-:Y:S02]  /*76d0*/  FSEL R13, R7, -QNAN , P1 ;  /* 0xfff00000070d7808 */ /* 0x000fe40000800000 */
[----:B------:R-:W-:-:S07]  /*76e0*/  IADD3 R21, PT, PT, R14, -0x100000, RZ ;  /* 0xfff000000e157810 */ /* 0x000fce0007ffe0ff */
.L_x_154:
        /* <DEDUP_REMOVED lines=19> */
.L_x_128:
[----:B------:R-:W-:Y:S05]  /*7820*/  BSYNC.RECONVERGENT B2 ;  /* 0x0000000000027941 */ /* 0x000fea0003800200 */
.L_x_127:
[----:B------:R-:W-:Y:S01]  /*7830*/  ISETP.NE.AND P0, PT, R15, R4, PT ;  /* 0x000000040f00720c */ /* 0x000fe20003f05270 */
[----:B------:R-:W-:Y:S01]  /*7840*/  BSSY.RECONVERGENT B2, `(.L_x_129) ;  /* 0x0000102000027945 */ /* 0x000fe20003800200 */
[----:B------:R-:W-:-:S11]  /*7850*/  DMUL R46, R38, R46 ;  /* 0x0000002e262e7228 */ /* 0x000fd60000000000 */
[----:B------:R-:W-:Y:S05]  /*7860*/  @!P0 BRA `(.L_x_130) ;  /* 0x0000000000588947 */ /* 0x000fea0003800000 */
[----:B------:R-:W-:Y:S01]  /*7870*/  IMAD.IADD R30, R15, 0x1, -R4 ;  /* 0x000000010f1e7824 */ /* 0x000fe200078e0a04 */
[----:B------:R-:W-:Y:S01]  /*7880*/  DADD R32, -RZ, -R46 ;  /* 0x00000000ff207229 */ /* 0x000fe2000000092e */
[----:B------:R-:W-:Y:S01]  /*7890*/  IMAD.MOV.U32 R6, RZ, RZ, 0x1 ;  /* 0x00000001ff067424 */ /* 0x000fe200078e00ff */
[----:B------:R-:W-:Y:S03]  /*78a0*/  BSSY.RECONVERGENT B3, `(.L_x_131) ;  /* 0x0000011000037945 */ /* 0x000fe60003800200 */
[----:B------:R-:W1:Y:S05]  /*78b0*/  I2F.F64 R30, R30 ;  /* 0x0000001e001e7312 */ /* 0x000e6a0000201c00 */
[----:B------:R-:W-:-:S03]  /*78c0*/  FSETP.GEU.AND P1, PT, |R33|, 6.5827683646048100446e-37, PT ;  /* 0x036000002100780b */ /* 0x000fc60003f2e200 */
        /* <DEDUP_REMOVED lines=14> */
.L_x_132:
[----:B------:R-:W-:Y:S05]  /*79b0*/  BSYNC.RECONVERGENT B3 ;  /* 0x0000000000037941 */ /* 0x000fea0003800200 */
.L_x_131:
[----:B------:R-:W-:Y:S05]  /*79c0*/  BRA `(.L_x_133) ;  /* 0x0000000c00a47947 */ /* 0x000fea0003800000 */
.L_x_130:
[----:B------:R-:W-:Y:S01]  /*79d0*/  ISETP.GE.AND P0, PT, R4, 0x1, PT ;  /* 0x000000010400780c */ /* 0x000fe20003f06270 */
[----:B------:R-:W-:Y:S01]  /*79e0*/  BSSY.RECONVERGENT B3, `(.L_x_134) ;  /* 0x00000a5000037945 */ /* 0x000fe20003800200 */
[----:B------:R-:W-:Y:S01]  /*79f0*/  IMAD.MOV.U32 R36, RZ, RZ, -0x39049e7 ;  /* 0xfc6fb619ff247424 */ /* 0x000fe200078e00ff */
[----:B------:R-:W-:-:S10]  /*7a00*/  MOV R37, 0xbfe2788c ;  /* 0xbfe2788c00257802 */ /* 0x000fd40000000f00 */
[----:B------:R-:W-:Y:S05]  /*7a10*/  @!P0 BRA `(.L_x_135) ;  /* 0x0000000800848947 */ /* 0x000fea0003800000 */
[----:B------:R-:W-:Y:S01]  /*7a20*/  VIADD R5, R4, 0xffffffff ;  /* 0xffffffff04057836 */ /* 0x000fe20000000000 */
[----:B------:R-:W-:Y:S01]  /*7a30*/  BSSY.RECONVERGENT B4, `(.L_x_136) ;  /* 0x000005e000047945 */ /* 0x000fe20003800200 */
[----:B------:R-:W-:Y:S02]  /*7a40*/  IMAD.MOV.U32 R34, RZ, RZ, 0x1 ;  /* 0x00000001ff227424 */ /* 0x000fe400078e00ff */
[----:B------:R-:W-:Y:S01]  /*7a50*/  IMAD.MOV.U32 R36, RZ, RZ, -0x39049e7 ;  /* 0xfc6fb619ff247424 */ /* 0x000fe200078e00ff */
[----:B------:R-:W-:Y:S01]  /*7a60*/  ISETP.GE.U32.AND P0, PT, R5, 0x3, PT ;  /* 0x000000030500780c */ /* 0x000fe20003f06070 */
[----:B------:R-:W-:-:S12]  /*7a70*/  IMAD.MOV.U32 R37, RZ, RZ, -0x401d8774 ;  /* 0xbfe2788cff257424 */ /* 0x000fd800078e00ff */
[----:B------:R-:W-:Y:S05]  /*7a80*/  @!P0 BRA `(.L_x_137) ;  /* 0x0000000400608947 */ /* 0x000fea0003800000 */
[----:B------:R-:W-:Y:S01]  /*7a90*/  MOV R34, 0x1 ;  /* 0x0000000100227802 */ /* 0x000fe20000000f00 */
[----:B------:R-:W-:Y:S02]  /*7aa0*/  IMAD.MOV.U32 R36, RZ, RZ, -0x39049e7 ;  /* 0xfc6fb619ff247424 */ /* 0x000fe400078e00ff */
[----:B------:R-:W-:-:S07]  /*7ab0*/  IMAD.MOV.U32 R37, RZ, RZ, -0x401d8774 ;  /* 0xbfe2788cff257424 */ /* 0x000fce00078e00ff */
.L_x_146:
        /* <DEDUP_REMOVED lines=18> */
.L_x_139:
[----:B------:R-:W-:Y:S05]  /*7be0*/  BSYNC.RECONVERGENT B5 ;  /* 0x0000000000057941 */ /* 0x000fea0003800200 */
.L_x_138:
        /* <DEDUP_REMOVED lines=18> */
[----:B------:R-:W-:Y:S02]  /*7d10*/  IMAD.MOV.U32 R30, RZ, RZ, R8 ;  /* 0x000000ffff1e7224 */ /* 0x000fe400078e0008 */
[----:B------:R-:W-:-:S07]  /*7d20*/  IMAD.MOV.U32 R31, RZ, RZ, R5 ;  /* 0x000000ffff1f7224 */ /* 0x000fce00078e0005 */
.L_x_141:
[----:B------:R-:W-:Y:S05]  /*7d30*/  BSYNC.RECONVERGENT B5 ;  /* 0x0000000000057941 */ /* 0x000fea0003800200 */
.L_x_140:
[----:B------:R-:W-:Y:S01]  /*7d40*/  VIADD R28, R34, 0x2 ;  /* 0x00000002221c7836 */ /* 0x000fe20000000000 */
[----:B------:R-:W-:Y:S01]  /*7d50*/  BSSY.RECONVERGENT B5, `(.L_x_142) ;  /* 0x0000013000057945 */ /* 0x000fe20003800200 */
[----:B------:R-:W-:-:S04]  /*7d60*/  DADD R36, R36, R30 ;  /* 0x0000000024247229 */ /* 0x000fc8000000001e */
[----:B------:R-:W1:Y:S08]  /*7d70*/  I2F.F64.U32 R28, R28 ;  /* 0x0000001c001c7312 */ /* 0x000e700000201800 */
[----:B-1----:R-:W1:Y:S01]  /*7d80*/  MUFU.RCP64H R7, R29 ;  /* 0x0000001d00077308 */ /* 0x002e620000001800 */
[----:B------:R-:W-:-:S04]  /*7d90*/  IADD3 R6, PT, PT, R29, 0x300402, RZ ;  /* 0x003004021d067810 */ /* 0x000fc80007ffe0ff */
[----:B------:R-:W-:Y:S02]  /*7da0*/  FSETP.GEU.AND P0, PT, |R6|, 5.8789094863358348022e-39, PT ;  /* 0x004004020600780b */ /* 0x000fe40003f0e200 */
        /* <DEDUP_REMOVED lines=11> */
[----:B------:R-:W-:Y:S02]  /*7e60*/  IMAD.MOV.U32 R32, RZ, RZ, R8 ;  /* 0x000000ffff207224 */ /* 0x000fe400078e0008 */
[----:B------:R-:W-:-:S07]  /*7e70*/  IMAD.MOV.U32 R33, RZ, RZ, R5 ;  /* 0x000000ffff217224 */ /* 0x000fce00078e0005 */
.L_x_143:
[----:B------:R-:W-:Y:S05]  /*7e80*/  BSYNC.RECONVERGENT B5 ;  /* 0x0000000000057941 */ /* 0x000fea0003800200 */
.L_x_142:
[----:B------:R-:W-:Y:S01]  /*7e90*/  IADD3 R35, PT, PT, R34, 0x3, RZ ;  /* 0x0000000322237810 */ /* 0x000fe20007ffe0ff */
        /* <DEDUP_REMOVED lines=17> */
[----:B------:R-:W-:-:S07]  /*7fb0*/  IMAD.MOV.U32 R9, RZ, RZ, R5 ;  /* 0x000000ffff097224 */ /* 0x000fce00078e0005 */
.L_x_145:
[----:B------:R-:W-:Y:S05]  /*7fc0*/  BSYNC.RECONVERGENT B5 ;  /* 0x0000000000057941 */ /* 0x000fea0003800200 */
.L_x_144:
[----:B------:R-:W-:Y:S01]  /*7fd0*/  ISETP.NE.AND P0, PT, R35, R0, PT ;  /* 0x000000002300720c */ /* 0x000fe20003f05270 */
[----:B------:R-:W-:Y:S01]  /*7fe0*/  DADD R36, R36, R8 ;  /* 0x0000000024247229 */ /* 0x000fe20000000008 */
[----:B------:R-:W-:-:S11]  /*7ff0*/  IADD3 R34, PT, PT, R34, 0x4, RZ ;  /* 0x0000000422227810 */ /* 0x000fd60007ffe0ff */
[----:B------:R-:W-:Y:S05]  /*8000*/  @P0 BRA `(.L_x_146) ;  /* 0xfffffff800ac0947 */ /* 0x000fea000383ffff */
.L_x_137:
[----:B------:R-:W-:Y:S05]  /*8010*/  BSYNC.RECONVERGENT B4 ;  /* 0x0000000000047941 */ /* 0x000fea0003800200 */
.L_x_136:
        /* <DEDUP_REMOVED lines=20> */
.L_x_148:
[----:B------:R-:W-:Y:S05]  /*8160*/  BSYNC.RECONVERGENT B4 ;  /* 0x0000000000047941 */ /* 0x000fea0003800200 */
.L_x_147:
[----:B------:R-:W-:Y:S01]  /*8170*/  DADD R36, R36, R8 ;  /* 0x0000000024247229 */ /* 0x000fe20000000008 */
[----:B------:R-:W-:Y:S10]  /*8180*/  @!P1 BRA `(.L_x_135) ;  /* 0x0000000000a89947 */ /* 0x000ff40003800000 */
[----:B------:R-:W-:Y:S01]  /*8190*/  IADD3 R28, PT, PT, R34, 0x1, RZ ;  /* 0x00000001221c7810 */ /* 0x000fe20007ffe0ff */
        /* <DEDUP_REMOVED lines=18> */
.L_x_150:
[----:B------:R-:W-:Y:S05]  /*82c0*/  BSYNC.RECONVERGENT B4 ;  /* 0x0000000000047941 */ /* 0x000fea0003800200 */
.L_x_149:
[----:B------:R-:W-:Y:S01]  /*82d0*/  DADD R36, R36, R8 ;  /* 0x0000000024247229 */ /* 0x000fe20000000008 */
[----:B------:R-:W-:Y:S10]  /*82e0*/  @!P1 BRA `(.L_x_135) ;  /* 0x0000000000509947 */ /* 0x000ff40003800000 */
[----:B------:R-:W-:Y:S01]  /*82f0*/  IADD3 R28, PT, PT, R34, 0x2, RZ ;  /* 0x00000002221c7810 */ /* 0x000fe20007ffe0ff */
        /* <DEDUP_REMOVED lines=17> */
.L_x_152:
[----:B------:R-:W-:Y:S05]  /*8410*/  BSYNC.RECONVERGENT B4 ;  /* 0x0000000000047941 */ /* 0x000fea0003800200 */
.L_x_151:
[----:B------:R-:W-:-:S11]  /*8420*/  DADD R36, R36, R8 ;  /* 0x0000000024247229 */ /* 0x000fd60000000008 */
.L_x_135:
[----:B------:R-:W-:Y:S05]  /*8430*/  BSYNC.RECONVERGENT B3 ;  /* 0x0000000000037941 */ /* 0x000fea0003800200 */
.L_x_134:
[----:B------:R-:W-:Y:S01]  /*8440*/  ISETP.GT.U32.AND P0, PT, R20, 0x7feffffe, PT ;  /* 0x7feffffe1400780c */ /* 0x000fe20003f04070 */
[----:B------:R-:W-:Y:S01]  /*8450*/  IMAD.MOV.U32 R31, RZ, RZ, R13 ;  /* 0x000000ffff1f7224 */ /* 0x000fe200078e000d */
[----:B------:R-:W-:-:S11]  /*8460*/  MOV R30, R12 ;  /* 0x0000000c001e7202 */ /* 0x000fd60000000f00 */
[----:B------:R-:W-:Y:S05]  /*8470*/  @P0 BRA `(.L_x_153) ;  /* 0x0000000000f00947 */ /* 0x000fea0003800000 */
[----:B------:R-:W-:Y:S01]  /*8480*/  ISETP.GT.U32.AND P0, PT, R14, 0x3ff6a09e, PT ;  /* 0x3ff6a09e0e00780c */ /* 0x000fe20003f04070 */
[----:B------:R-:W-:Y:S01]  /*8490*/  IMAD.MOV.U32 R42, RZ, RZ, RZ ;  /* 0x000000ffff2a7224 */ /* 0x000fe200078e00ff */
[----:B------:R-:W-:Y:S01]  /*84a0*/  UMOV UR6, 0x3ae80f1e ;  /* 0x3ae80f1e00067882 */ /* 0x000fe20000000000 */
[----:B------:R-:W-:Y:S01]  /*84b0*/  IMAD.MOV.U32 R28, RZ, RZ, -0x748574fc ;  /* 0x8b7a8b04ff1c7424 */ /* 0x000fe200078e00ff */
[----:B------:R-:W-:Y:S01]  /*84c0*/  FSEL R41, R21, R14, P0 ;  /* 0x0000000e15297208 */ /* 0x000fe20000000000 */
[----:B------:R-:W-:Y:S01]  /*84d0*/  IMAD.MOV.U32 R29, RZ, RZ, 0x3ed0ee25 ;  /* 0x3ed0ee25ff1d7424 */ /* 0x000fe200078e00ff */
[----:B------:R-:W-:Y:S01]  /*84e0*/  UMOV UR7, 0x3eb1380b ;  /* 0x3eb1380b00077882 */ /* 0x000fe20000000000 */
[----:B------:R-:W-:Y:S01]  /*84f0*/  IADD3 R5, PT, PT, R10, 0x1, RZ ;  /* 0x000000010a057810 */ /* 0x000fe20007ffe0ff */
        /* <DEDUP_REMOVED lines=27> */
[----:B------:R-:W-:Y:S01]  /*86b0*/  LOP3.LUT R8, R5, 0x80000000, RZ, 0x3c, !PT ;  /* 0x8000000005087812 */ /* 0x000fe200078e3cff */
[----:B------:R-:W-:Y:S01]  /*86c0*/  IMAD.MOV.U32 R9, RZ, RZ, 0x43300000 ;  /* 0x43300000ff097424 */ /* 0x000fe200078e00ff */
        /* <DEDUP_REMOVED lines=23> */
.L_x_153:
[----:B------:R-:W-:-:S08]  /*8840*/  DADD R36, -R30, R36 ;  /* 0x000000001e247229 */ /* 0x000fd00000000124 */
[----:B------:R-:W-:-:S11]  /*8850*/  DMUL R38, R46, R36 ;  /* 0x000000242e267228 */ /* 0x000fd60000000000 */
.L_x_133:
[----:B------:R-:W-:Y:S05]  /*8860*/  BSYNC.RECONVERGENT B2 ;  /* 0x0000000000027941 */ /* 0x000fea0003800200 */
.L_x_129:
        /* <DEDUP_REMOVED lines=8> */
.L_x_83:
[----:B------:R-:W-:Y:S05]  /*88f0*/  BSYNC.RECONVERGENT B1 ;  /* 0x0000000000017941 */ /* 0x000fea0003800200 */
.L_x_79:
[----:B------:R-:W1:Y:S01]  /*8900*/  LDC.64 R6, c[0x0][0x390] ;  /* 0x0000e400ff067b82 */ /* 0x000e620000000a00 */
[----:B------:R-:W-:Y:S01]  /*8910*/  VIADD R5, R3, 0x2 ;  /* 0x0000000203057836 */ /* 0x000fe20000000000 */
[----:B------:R-:W1:Y:S01]  /*8920*/  LDCU.64 UR6, c[0x0][0x380] ;  /* 0x00007000ff0677ac */ /* 0x000e620008000a00 */
[----:B------:R-:W-:Y:S01]  /*8930*/  ISETP.NE.AND P0, PT, R4, -0x1, PT ;  /* 0xffffffff0400780c */ /* 0x000fe20003f05270 */
[----:B------:R-:W-:Y:S01]  /*8940*/  BSSY.RECONVERGENT B1, `(.L_x_155) ;  /* 0x0000430000017945 */ /* 0x000fe20003800200 */
[----:B------:R-:W1:Y:S02]  /*8950*/  I2F.F64.U32 R46, R5 ;  /* 0x00000005002e7312 */ /* 0x000e640000201800 */
[----:B-1----:R-:W-:-:S09]  /*8960*/  DFMA R46, R46, UR6, R6 ;  /* 0x000000062e2e7c2b */ /* 0x002fd20008000006 */
        /* <DEDUP_REMOVED lines=68> */
.L_x_157:
        /* <DEDUP_REMOVED lines=13> */
.L_x_158:
[----:B------:R-:W-:Y:S01]  /*8e80*/  MOV R12, R38 ;  /* 0x00000026000c7202 */ /* 0x000fe20000000f00 */
[----:B------:R-:W-:Y:S01]  /*8e90*/  IMAD.MOV.U32 R13, RZ, RZ, R39 ;  /* 0x000000ffff0d7224 */ /* 0x000fe200078e0027 */
[----:B------:R-:W-:Y:S06]  /*8ea0*/  BRA `(.L_x_159) ;  /* 0x0000003c00647947 */ /* 0x000fec0003800000 */
.L_x_156:
        /* <DEDUP_REMOVED lines=21> */
.L_x_162:
[----:B------:R-:W-:Y:S05]  /*9000*/  BSYNC.RECONVERGENT B2 ;  /* 0x0000000000027941 */ /* 0x000fea0003800200 */
.L_x_161:
[----:B------:R-:W-:Y:S01]  /*9010*/  IMAD.MOV.U32 R14, RZ, RZ, R8 ;  /* 0x000000ffff0e7224 */ /* 0x000fe200078e0008 */
[----:B------:R-:W-:Y:S01]  /*9020*/  MOV R20, R8 ;  /* 0x0000000800147202 */ /* 0x000fe20000000f00 */
[--C-:B------:R-:W-:Y:S02]  /*9030*/  IMAD.MOV.U32 R15, RZ, RZ, R9.reuse ;  /* 0x000000ffff0f7224 */ /* 0x100fe400078e0009 */
[----:B------:R-:W-:Y:S02]  /*9040*/  IMAD.MOV.U32 R21, RZ, RZ, R9 ;  /* 0x000000ffff157224 */ /* 0x000fe400078e0009 */
[----:B------:R-:W-:Y:S02]  /*9050*/  IMAD.MOV.U32 R11, RZ, RZ, 0x1 ;  /* 0x00000001ff0b7424 */ /* 0x000fe400078e00ff */
[----:B------:R-:W-:Y:S02]  /*9060*/  IMAD.MOV.U32 R22, RZ, RZ, -0x699526dc ;  /* 0x966ad924ff167424 */ /* 0x000fe400078e00ff */
[----:B------:R-:W-:-:S07]  /*9070*/  IMAD.MOV.U32 R23, RZ, RZ, 0x47efffff ;  /* 0x47efffffff177424 */ /* 0x000fce00078e00ff */
.L_x_196:
        /* <DEDUP_REMOVED lines=23> */
.L_x_164:
[----:B------:R-:W-:Y:S05]  /*91f0*/  BSYNC.RECONVERGENT B2 ;  /* 0x0000000000027941 */ /* 0x000fea0003800200 */
.L_x_163:
        /* <DEDUP_REMOVED lines=21> */
.L_x_166:
[----:B------:R-:W-:Y:S05]  /*9350*/  BSYNC.RECONVERGENT B2 ;  /* 0x0000000000027941 */ /* 0x000fea0003800200 */
.L_x_165:
        /* <DEDUP_REMOVED lines=31> */
.L_x_169:
[----:B------:R-:W-:Y:S05]  /*9550*/  BSYNC.RECONVERGENT B2 ;  /* 0x0000000000027941 */ /* 0x000fea0003800200 */
.L_x_168:
        /* <DEDUP_REMOVED lines=21> */
.L_x_171:
[----:B------:R-:W-:Y:S05]  /*96b0*/  BSYNC.RECONVERGENT B2 ;  /* 0x0000000000027941 */ /* 0x000fea0003800200 */
.L_x_170:
        /* <DEDUP_REMOVED lines=31> */
.L_x_173:
[----:B------:R-:W-:Y:S05]  /*98b0*/  BSYNC.RECONVERGENT B2 ;  /* 0x0000000000027941 */ /* 0x000fea0003800200 */
.L_x_172:
        /* <DEDUP_REMOVED lines=21> */
.L_x_175:
[----:B------:R-:W-:Y:S05]  /*9a10*/  BSYNC.RECONVERGENT B2 ;  /* 0x0000000000027941 */ /* 0x000fea0003800200 */
.L_x_174:
        /* <DEDUP_REMOVED lines=31> */
.L_x_177:
[----:B------:R-:W-:Y:S05]  /*9c10*/  BSYNC.RECONVERGENT B2 ;  /* 0x0000000000027941 */ /* 0x000fea0003800200 */
.L_x_176:
        /* <DEDUP_REMOVED lines=21> */
.L_x_179:
[----:B------:R-:W-:Y:S05]  /*9d70*/  BSYNC.RECONVERGENT B2 ;  /* 0x0000000000027941 */ /* 0x000fea0003800200 */
.L_x_178:
        /* <DEDUP_REMOVED lines=31> */
.L_x_181:
[----:B------:R-:W-:Y:S05]  /*9f70*/  BSYNC.RECONVERGENT B2 ;  /* 0x0000000000027941 */ /* 0x000fea0003800200 */
.L_x_180:
        /* <DEDUP_REMOVED lines=21> */
.L_x_183:
[----:B------:R-:W-:Y:S05]  /*a0d0*/  BSYNC.RECONVERGENT B2 ;  /* 0x0000000000027941 */ /* 0x000fea0003800200 */
.L_x_182:
        /* <DEDUP_REMOVED lines=31> */
.L_x_185:
[----:B------:R-:W-:Y:S05]  /*a2d0*/  BSYNC.RECONVERGENT B2 ;  /* 0x0000000000027941 */ /* 0x000fea0003800200 */
.L_x_184:
        /* <DEDUP_REMOVED lines=21> */
.L_x_187:
[----:B------:R-:W-:Y:S05]  /*a430*/  BSYNC.RECONVERGENT B2 ;  /* 0x0000000000027941 */ /* 0x000fea0003800200 */
.L_x_186:
        /* <DEDUP_REMOVED lines=31> */
.L_x_189:
[----:B------:R-:W-:Y:S05]  /*a630*/  BSYNC.RECONVERGENT B2 ;  /* 0x0000000000027941 */ /* 0x000fea0003800200 */
.L_x_188:
        /* <DEDUP_REMOVED lines=21> */
.L_x_191:
[----:B------:R-:W-:Y:S05]  /*a790*/  BSYNC.RECONVERGENT B2 ;  /* 0x0000000000027941 */ /* 0x000fea0003800200 */
.L_x_190:
        /* <DEDUP_REMOVED lines=31> */
.L_x_193:
[----:B------:R-:W-:Y:S05]  /*a990*/  BSYNC.RECONVERGENT B2 ;  /* 0x0000000000027941 */ /* 0x000fea0003800200 */
.L_x_192:
        /* <DEDUP_REMOVED lines=21> */
.L_x_195:
[----:B------:R-:W-:Y:S05]  /*aaf0*/  BSYNC.RECONVERGENT B2 ;  /* 0x0000000000027941 */ /* 0x000fea0003800200 */
.L_x_194:
        /* <DEDUP_REMOVED lines=68> */
.L_x_197:
[----:B------:R-:W-:Y:S01]  /*af40*/  DMUL R12, R14, R12 ;  /* 0x0000000c0e0c7228 */ /* 0x000fe20000000000 */
[----:B------:R-:W-:Y:S10]  /*af50*/  BRA `(.L_x_159) ;  /* 0x0000001c00387947 */ /* 0x000ff40003800000 */
.L_x_167:
        /* <DEDUP_REMOVED lines=57> */
.L_x_198:
[----:B------:R-:W-:Y:S01]  /*b2f0*/  DMUL R12, R12, R14 ;  /* 0x0000000e0c0c7228 */ /* 0x000fe20000000000 */
[----:B------:R-:W-:Y:S10]  /*b300*/  BRA `(.L_x_159) ;  /* 0x00000018004c7947 */ /* 0x000ff40003800000 */
.L_x_160:
        /* <DEDUP_REMOVED lines=82> */
.L_x_201:
[----:B------:R-:W-:Y:S01]  /*b830*/  IMAD.MOV.U32 R8, RZ, RZ, 0x0 ;  /* 0x00000000ff087424 */ /* 0x000fe200078e00ff */
[----:B------:R-:W-:Y:S01]  /*b840*/  LOP3.LUT P0, RZ, R7, 0x7fffffff, RZ, 0xc0, !PT ;  /* 0x7fffffff07ff7812 */ /* 0x000fe2000780c0ff */
[----:B------:R-:W-:-:S06]  /*b850*/  IMAD.MOV.U32 R9, RZ, RZ, 0x7ff00000 ;  /* 0x7ff00000ff097424 */ /* 0x000fcc00078e00ff */
[----:B------:R-:W-:-:S10]  /*b860*/  DFMA R8, R6, R8, +INF ;  /* 0x7ff000000608742b */ /* 0x000fd40000000008 */
[----:B------:R-:W-:Y:S02]  /*b870*/  FSEL R12, R8, RZ, P0 ;  /* 0x000000ff080c7208 */ /* 0x000fe40000000000 */
[----:B------:R-:W-:-:S07]  /*b880*/  FSEL R13, R9, -QNAN , P0 ;  /* 0xfff00000090d7808 */ /* 0x000fce0000000000 */
.L_x_202:
[----:B------:R-:W-:Y:S01]  /*b890*/  UMOV UR6, 0xfc6fb619 ;  /* 0xfc6fb61900067882 */ /* 0x000fe20000000000 */
[----:B------:R-:W-:Y:S02]  /*b8a0*/  UMOV UR7, 0x3fe2788c ;  /* 0x3fe2788c00077882 */ /* 0x000fe40000000000 */
[----:B------:R-:W-:-:S11]  /*b8b0*/  DADD R12, -R12, -UR6 ;  /* 0x800000060c0c7e29 */ /* 0x000fd60008000100 */
.L_x_200:
[----:B------:R-:W-:Y:S05]  /*b8c0*/  BSYNC.RECONVERGENT B0 ;  /* 0x0000000000007941 */ /* 0x000fea0003800200 */
.L_x_199:
        /* <DEDUP_REMOVED lines=10> */
[----:B------:R-:W-:Y:S02]  /*b970*/  SEL R11, R49, R47, !P0 ;  /* 0x0000002f310b7207 */ /* 0x000fe40004000000 */
        /* <DEDUP_REMOVED lines=12> */
.L_x_230:
        /* <DEDUP_REMOVED lines=19> */
.L_x_204:
[----:B------:R-:W-:Y:S05]  /*bb70*/  BSYNC.RECONVERGENT B2 ;  /* 0x0000000000027941 */ /* 0x000fea0003800200 */
.L_x_203:
[----:B------:R-:W-:Y:S01]  /*bb80*/  ISETP.NE.AND P0, PT, R15, R4, PT ;  /* 0x000000040f00720c */ /* 0x000fe20003f05270 */
[----:B------:R-:W-:Y:S01]  /*bb90*/  BSSY.RECONVERGENT B2, `(.L_x_205) ;  /* 0x0000102000027945 */ /* 0x000fe20003800200 */
[----:B------:R-:W-:-:S11]  /*bba0*/  DMUL R50, R38, R50 ;  /* 0x0000003226327228 */ /* 0x000fd60000000000 */
[----:B------:R-:W-:Y:S05]  /*bbb0*/  @!P0 BRA `(.L_x_206) ;  /* 0x0000000000588947 */ /* 0x000fea0003800000 */
[----:B------:R-:W-:Y:S01]  /*bbc0*/  IMAD.IADD R30, R15, 0x1, -R4 ;  /* 0x000000010f1e7824 */ /* 0x000fe200078e0a04 */
[----:B------:R-:W-:Y:S01]  /*bbd0*/  MOV R6, 0x1 ;  /* 0x0000000100067802 */ /* 0x000fe20000000f00 */
        /* <DEDUP_REMOVED lines=18> */
.L_x_208:
[----:B------:R-:W-:Y:S05]  /*bd00*/  BSYNC.RECONVERGENT B3 ;  /* 0x0000000000037941 */ /* 0x000fea0003800200 */
.L_x_207:
[----:B------:R-:W-:Y:S05]  /*bd10*/  BRA `(.L_x_209) ;  /* 0x0000000c00a47947 */ /* 0x000fea0003800000 */
.L_x_206:
[----:B------:R-:W-:Y:S01]  /*bd20*/  ISETP.GE.AND P0, PT, R4, 0x1, PT ;  /* 0x000000010400780c */ /* 0x000fe20003f06270 */
[----:B------:R-:W-:Y:S01]  /*bd30*/  BSSY.RECONVERGENT B3, `(.L_x_210) ;  /* 0x00000a5000037945 */ /* 0x000fe20003800200 */
[----:B------:R-:W-:Y:S02]  /*bd40*/  IMAD.MOV.U32 R36, RZ, RZ, -0x39049e7 ;  /* 0xfc6fb619ff247424 */ /* 0x000fe400078e00ff */
[----:B------:R-:W-:-:S09]  /*bd50*/  IMAD.MOV.U32 R37, RZ, RZ, -0x401d8774 ;  /* 0xbfe2788cff257424 */ /* 0x000fd200078e00ff */
[----:B------:R-:W-:Y:S05]  /*bd60*/  @!P0 BRA `(.L_x_211) ;  /* 0x0000000800848947 */ /* 0x000fea0003800000 */
[----:B------:R-:W-:Y:S01]  /*bd70*/  VIADD R5, R4, 0xffffffff ;  /* 0xffffffff04057836 */ /* 0x000fe20000000000 */
[----:B------:R-:W-:Y:S01]  /*bd80*/  BSSY.RECONVERGENT B4, `(.L_x_212) ;  /* 0x000005e000047945 */ /* 0x000fe20003800200 */
[----:B------:R-:W-:Y:S01]  /*bd90*/  IMAD.MOV.U32 R20, RZ, RZ, 0x1 ;  /* 0x00000001ff147424 */ /* 0x000fe200078e00ff */
[----:B------:R-:W-:Y:S01]  /*bda0*/  MOV R36, 0xfc6fb619 ;  /* 0xfc6fb61900247802 */ /* 0x000fe20000000f00 */
[----:B------:R-:W-:Y:S01]  /*bdb0*/  IMAD.MOV.U32 R37, RZ, RZ, -0x401d8774 ;  /* 0xbfe2788cff257424 */ /* 0x000fe200078e00ff */
[----:B------:R-:W-:-:S13]  /*bdc0*/  ISETP.GE.U32.AND P0, PT, R5, 0x3, PT ;  /* 0x000000030500780c */ /* 0x000fda0003f06070 */
[----:B------:R-:W-:Y:S05]  /*bdd0*/  @!P0 BRA `(.L_x_213) ;  /* 0x0000000400608947 */ /* 0x000fea0003800000 */
[----:B------:R-:W-:Y:S02]  /*bde0*/  IMAD.MOV.U32 R20, RZ, RZ, 0x1 ;  /* 0x00000001ff147424 */ /* 0x000fe400078e00ff */
[----:B------:R-:W-:Y:S02]  /*bdf0*/  IMAD.MOV.U32 R36, RZ, RZ, -0x39049e7 ;  /* 0xfc6fb619ff247424 */ /* 0x000fe400078e00ff */
[----:B------:R-:W-:-:S07]  /*be00*/  IMAD.MOV.U32 R37, RZ, RZ, -0x401d8774 ;  /* 0xbfe2788cff257424 */ /* 0x000fce00078e00ff */
.L_x_222:
[----:B------:R-:W1:Y:S01]  /*be10*/  I2F.F64.U32 R28, R20 ;  /* 0x00000014001c7312 */ /* 0x000e620000201800 */
[----:B------:R-:W-:Y:S07]  /*be20*/  BSSY.RECONVERGENT B5, `(.L_x_214) ;  /* 0x0000011000057945 */ /* 0x000fee0003800200 */
        /* <DEDUP_REMOVED lines=16> */
.L_x_215:
[----:B------:R-:W-:Y:S05]  /*bf30*/  BSYNC.RECONVERGENT B5 ;  /* 0x0000000000057941 */ /* 0x000fea0003800200 */
.L_x_214:
[----:B------:R-:W-:Y:S01]  /*bf40*/  IADD3 R28, PT, PT, R20, 0x1, RZ ;  /* 0x00000001141c7810 */ /* 0x000fe20007ffe0ff */
        /* <DEDUP_REMOVED lines=19> */
.L_x_217:
[----:B------:R-:W-:Y:S05]  /*c080*/  BSYNC.RECONVERGENT B5 ;  /* 0x0000000000057941 */ /* 0x000fea0003800200 */
.L_x_216:
        /* <DEDUP_REMOVED lines=20> */
.L_x_219:
[----:B------:R-:W-:Y:S05]  /*c1d0*/  BSYNC.RECONVERGENT B5 ;  /* 0x0000000000057941 */ /* 0x000fea0003800200 */
.L_x_218:
        /* <DEDUP_REMOVED lines=18> */
[----:B------:R-:W-:-:S07]  /*c300*/  IMAD.MOV.U32 R9, RZ, RZ, R5 ;  /* 0x000000ffff097224 */ /* 0x000fce00078e0005 */
.L_x_221:
[----:B------:R-:W-:Y:S05]  /*c310*/  BSYNC.RECONVERGENT B5 ;  /* 0x0000000000057941 */ /* 0x000fea0003800200 */
.L_x_220:
[----:B------:R-:W-:Y:S01]  /*c320*/  ISETP.NE.AND P0, PT, R35, R0, PT ;  /* 0x000000002300720c */ /* 0x000fe20003f05270 */
[----:B------:R-:W-:Y:S01]  /*c330*/  DADD R36, R36, R8 ;  /* 0x0000000024247229 */ /* 0x000fe20000000008 */
[----:B------:R-:W-:-:S11]  /*c340*/  VIADD R20, R20, 0x4 ;  /* 0x0000000414147836 */ /* 0x000fd60000000000 */
[----:B------:R-:W-:Y:S05]  /*c350*/  @P0 BRA `(.L_x_222) ;  /* 0xfffffff800ac0947 */ /* 0x000fea000383ffff */
.L_x_213:
[----:B------:R-:W-:Y:S05]  /*c360*/  BSYNC.RECONVERGENT B4 ;  /* 0x0000000000047941 */ /* 0x000fea0003800200 */
.L_x_212:
        /* <DEDUP_REMOVED lines=20> */
.L_x_224:
[----:B------:R-:W-:Y:S05]  /*c4b0*/  BSYNC.RECONVERGENT B4 ;  /* 0x0000000000047941 */ /* 0x000fea0003800200 */
.L_x_223:
        /* <DEDUP_REMOVED lines=21> */
.L_x_226:
[----:B------:R-:W-:Y:S05]  /*c610*/  BSYNC.RECONVERGENT B4 ;  /* 0x0000000000047941 */ /* 0x000fea0003800200 */
.L_x_225:
        /* <DEDUP_REMOVED lines=20> */
.L_x_228:
[----:B------:R-:W-:Y:S05]  /*c760*/  BSYNC.RECONVERGENT B4 ;  /* 0x0000000000047941 */ /* 0x000fea0003800200 */
.L_x_227:
[----:B------:R-:W-:-:S11]  /*c770*/  DADD R36, R36, R8 ;  /* 0x0000000024247229 */ /* 0x000fd60000000008 */
.L_x_211:
[----:B------:R-:W-:Y:S05]  /*c780*/  BSYNC.RECONVERGENT B3 ;  /* 0x0000000000037941 */ /* 0x000fea0003800200 */
.L_x_210:
[----:B------:R-:W-:Y:S01]  /*c790*/  ISETP.GT.U32.AND P0, PT, R11, 0x7feffffe, PT ;  /* 0x7feffffe0b00780c */ /* 0x000fe20003f04070 */
[----:B------:R-:W-:Y:S02]  /*c7a0*/  IMAD.MOV.U32 R28, RZ, RZ, R22 ;  /* 0x000000ffff1c7224 */ /* 0x000fe400078e0016 */
[----:B------:R-:W-:-:S10]  /*c7b0*/  IMAD.MOV.U32 R29, RZ, RZ, R23 ;  /* 0x000000ffff1d7224 */ /* 0x000fd400078e0017 */
[----:B------:R-:W-:Y:S05]  /*c7c0*/  @P0 BRA `(.L_x_229) ;  /* 0x0000000000f00947 */ /* 0x000fea0003800000 */
[----:B------:R-:W-:Y:S01]  /*c7d0*/  ISETP.GT.U32.AND P0, PT, R21, 0x3ff6a09e, PT ;  /* 0x3ff6a09e1500780c */ /* 0x000fe20003f04070 */
[----:B------:R-:W-:Y:S01]  /*c7e0*/  IMAD.MOV.U32 R42, RZ, RZ, RZ ;  /* 0x000000ffff2a7224 */ /* 0x000fe200078e00ff */
[----:B------:R-:W-:Y:S01]  /*c7f0*/  UMOV UR6, 0x3ae80f1e ;  /* 0x3ae80f1e00067882 */ /* 0x000fe20000000000 */
[----:B------:R-:W-:Y:S01]  /*c800*/  UMOV UR7, 0x3eb1380b ;  /* 0x3eb1380b00077882 */ /* 0x000fe20000000000 */
[----:B------:R-:W-:Y:S01]  /*c810*/  FSEL R49, R10, R21, P0 ;  /* 0x000000150a317208 */ /* 0x000fe20000000000 */
[----:B------:R-:W-:Y:S01]  /*c820*/  UMOV UR8, 0x80000000 ;  /* 0x8000000000087882 */ /* 0x000fe20000000000 */
[----:B------:R-:W-:-:S04]  /*c830*/  UMOV UR9, 0x43300000 ;  /* 0x4330000000097882 */ /* 0x000fc80000000000 */
[C---:B------:R-:W-:Y:S02]  /*c840*/  DADD R6, R48.reuse, 1 ;  /* 0x3ff0000030067429 */ /* 0x040fe40000000000 */
[----:B------:R-:W-:-:S04]  /*c850*/  DADD R28, R48, -1 ;  /* 0xbff00000301c7429 */ /* 0x000fc80000000000 */
[----:B------:R-:W1:Y:S02]  /*c860*/  MUFU.RCP64H R43, R7 ;  /* 0x00000007002b7308 */ /* 0x000e640000001800 */
[----:B-1----:R-:W-:-:S08]  /*c870*/  DFMA R8, -R6, R42, 1 ;  /* 0x3ff000000608742b */ /* 0x002fd0000000012a */
[----:B------:R-:W-:-:S08]  /*c880*/  DFMA R8, R8, R8, R8 ;  /* 0x000000080808722b */ /* 0x000fd00000000008 */
[----:B------:R-:W-:Y:S01]  /*c890*/  DFMA R42, R42, R8, R42 ;  /* 0x000000082a2a722b */ /* 0x000fe2000000002a */
[----:B------:R-:W-:Y:S01]  /*c8a0*/  MOV R8, 0x8b7a8b04 ;  /* 0x8b7a8b0400087802 */ /* 0x000fe20000000f00 */
[----:B------:R-:W-:-:S06]  /*c8b0*/  IMAD.MOV.U32 R9, RZ, RZ, 0x3ed0ee25 ;  /* 0x3ed0ee25ff097424 */ /* 0x000fcc00078e00ff */
        /* <DEDUP_REMOVED lines=14> */
[----:B------:R-:W-:Y:S01]  /*c9a0*/  VIADD R6, R14, 0x1 ;  /* 0x000000010e067836 */ /* 0x000fe20000000000 */
[----:B------:R-:W-:Y:S01]  /*c9b0*/  DFMA R8, R28, -R38, R8 ;  /* 0x800000261c08722b */ /* 0x000fe20000000008 */
[----:B------:R-:W-:Y:S02]  /*c9c0*/  @!P0 IMAD.MOV R6, RZ, RZ, R14 ;  /* 0x000000ffff068224 */ /* 0x000fe400078e020e */
[----:B------:R-:W-:Y:S01]  /*c9d0*/  IMAD.MOV.U32 R7, RZ, RZ, 0x43300000 ;  /* 0x43300000ff077424 */ /* 0x000fe200078e00ff */
[----:B------:R-:W-:Y:S01]  /*c9e0*/  DFMA R30, R34, R30, UR6 ;  /* 0x00000006221e7e2b */ /* 0x000fe2000800001e */
[----:B------:R-:W-:Y:S01]  /*c9f0*/  UMOV UR6, 0x923be72d ;  /* 0x923be72d00067882 */ /* 0x000fe20000000000 */
[----:B------:R-:W-:Y:S01]  /*ca00*/  UMOV UR7, 0x3f624924 ;  /* 0x3f62492400077882 */ /* 0x000fe20000000000 */
[----:B------:R-:W-:Y:S01]  /*ca10*/  LOP3.LUT R6, R6, 0x80000000, RZ, 0x3c, !PT ;  /* 0x8000000006067812 */ /* 0x000fe200078e3cff */
[----:B------:R-:W-:-:S04]  /*ca20*/  DMUL R8, R42, R8 ;  /* 0x000000082a087228 */ /* 0x000fc80000000000 */
        /* <DEDUP_REMOVED lines=22> */
.L_x_229:
[----:B------:R-:W-:-:S08]  /*cb90*/  DADD R36, -R28, R36 ;  /* 0x000000001c247229 */ /* 0x000fd00000000124 */
[----:B------:R-:W-:-:S11]  /*cba0*/  DMUL R38, R50, R36 ;  /* 0x0000002432267228 */ /* 0x000fd60000000000 */
.L_x_209:
[----:B------:R-:W-:Y:S05]  /*cbb0*/  BSYNC.RECONVERGENT B2 ;  /* 0x0000000000027941 */ /* 0x000fea0003800200 */
.L_x_205:
[----:B------:R-:W-:Y:S01]  /*cbc0*/  DADD R12, R38, R12 ;  /* 0x00000000260c7229 */ /* 0x000fe2000000000c */
[----:B------:R-:W-:Y:S01]  /*cbd0*/  UMOV UR6, 0xfeebc2a0 ;  /* 0xfeebc2a000067882 */ /* 0x000fe20000000000 */
[----:B------:R-:W-:Y:S01]  /*cbe0*/  UMOV UR7, 0x39b4484b ;  /* 0x39b4484b00077882 */ /* 0x000fe20000000000 */
[C---:B------:R-:W-:Y:S02]  /*cbf0*/  ISETP.GE.U32.AND P0, PT, R15.reuse, 0x77359400, PT ;  /* 0x773594000f00780c */ /* 0x040fe40003f06070 */
[----:B------:R-:W-:-:S03]  /*cc00*/  IADD3 R15, PT, PT, R15, 0x1, RZ ;  /* 0x000000010f0f7810 */ /* 0x000fc60007ffe0ff */
[----:B------:R-:W-:-:S08]  /*cc10*/  DMUL R6, |R12|, UR6 ;  /* 0x000000060c067c28 */ /* 0x000fd00008000200 */
[----:B------:R-:W-:-:S14]  /*cc20*/  DSETP.GEU.AND P1, PT, |R38|, R6, PT ;  /* 0x000000062600722a */ /* 0x000fdc0003f2e200 */
[----:B------:R-:W-:Y:S05]  /*cc30*/  @!P0 BRA P1, `(.L_x_230) ;  /* 0xffffffec00808947 */ /* 0x000fea000083ffff */
.L_x_159:
[----:B------:R-:W-:Y:S05]  /*cc40*/  BSYNC.RECONVERGENT B1 ;  /* 0x0000000000017941 */ /* 0x000fea0003800200 */
.L_x_155:
        /* <DEDUP_REMOVED lines=26> */
[----:B------:R-:W-:Y:S01]  /*cdf0*/  MOV R11, 0x3e928af3 ;  /* 0x3e928af3000b7802 */ /* 0x000fe20000000f00 */
        /* <DEDUP_REMOVED lines=48> */
.L_x_233:
        /* <DEDUP_REMOVED lines=11> */
[----:B------:R-:W-:-:S07]  /*d1b0*/  MOV R6, 0xd1d0 ;  /* 0x0000d1d000067802 */ /* 0x000fce0000000f00 */
[----:B0-----:R-:W-:Y:S05]  /*d1c0*/  CALL.REL.NOINC `($__internal_1_$__cuda_sm20_div_rn_f64_full) ;  /* 0x0000008400b47944 */ /* 0x001fea0003c00000 */
.L_x_234:
[----:B------:R-:W-:Y:S02]  /*d1d0*/  IMAD.MOV.U32 R14, RZ, RZ, R38 ;  /* 0x000000ffff0e7224 */ /* 0x000fe400078e0026 */
[----:B------:R-:W-:Y:S01]  /*d1e0*/  IMAD.MOV.U32 R15, RZ, RZ, R39 ;  /* 0x000000ffff0f7224 */ /* 0x000fe200078e0027 */
[----:B------:R-:W-:Y:S06]  /*d1f0*/  BRA `(.L_x_235) ;  /* 0x0000003c00647947 */ /* 0x000fec0003800000 */
.L_x_232:
[----:B------:R-:W-:-:S14]  /*d200*/  DSETP.GT.AND P0, PT, R46, 1, PT ;  /* 0x3ff000002e00742a */ /* 0x000fdc0003f04000 */
[----:B------:R-:W-:Y:S05]  /*d210*/  @!P0 BRA `(.L_x_236) ;  /* 0x0000002400108947 */ /* 0x000fea0003800000 */
[----:B0-----:R-:W-:Y:S01]  /*d220*/  DADD R28, R24, R46 ;  /* 0x00000000181c7229 */ /* 0x001fe2000000002e */
[----:B------:R-:W-:Y:S05]  /*d230*/  BSSY.RECONVERGENT B2, `(.L_x_237) ;  /* 0x0000012000027945 */ /* 0x000fea0003800200 */
[----:B------:R-:W0:Y:S04]  /*d240*/  MUFU.RCP64H R7, R29 ;  /* 0x0000001d00077308 */ /* 0x000e280000001800 */
[----:B------:R-:W-:Y:S01]  /*d250*/  VIADD R6, R29, 0x300402 ;  /* 0x003004021d067836 */ /* 0x000fe20000000000 */
[----:B------:R-:W-:Y:S01]  /*d260*/  MOV R14, R28 ;  /* 0x0000001c000e7202 */ /* 0x000fe20000000f00 */
[----:B------:R-:W-:-:S03]  /*d270*/  IMAD.MOV.U32 R15, RZ, RZ, R29 ;  /* 0x000000ffff0f7224 */ /* 0x000fc600078e001d */
        /* <DEDUP_REMOVED lines=12> */
[----:B------:R-:W-:-:S07]  /*d340*/  IMAD.MOV.U32 R9, RZ, RZ, R5 ;  /* 0x000000ffff097224 */ /* 0x000fce00078e0005 */
.L_x_238:
[----:B------:R-:W-:Y:S05]  /*d350*/  BSYNC.RECONVERGENT B2 ;  /* 0x0000000000027941 */ /* 0x000fea0003800200 */
.L_x_237:
[----:B------:R-:W-:Y:S01]  /*d360*/  HFMA2 R34, -RZ, RZ, -0.0015659332275390625, -164.5 ;  /* 0x966ad924ff227431 */ /* 0x000fe200000001ff */
[----:B------:R-:W-:Y:S01]  /*d370*/  MOV R20, R8 ;  /* 0x0000000800147202 */ /* 0x000fe20000000f00 */
[--C-:B------:R-:W-:Y:S02]  /*d380*/  IMAD.MOV.U32 R21, RZ, RZ, R9.reuse ;  /* 0x000000ffff157224 */ /* 0x100fe400078e0009 */
[----:B------:R-:W-:Y:S02]  /*d390*/  IMAD.MOV.U32 R22, RZ, RZ, R8 ;  /* 0x000000ffff167224 */ /* 0x000fe400078e0008 */
[----:B------:R-:W-:Y:S02]  /*d3a0*/  IMAD.MOV.U32 R23, RZ, RZ, R9 ;  /* 0x000000ffff177224 */ /* 0x000fe400078e0009 */
[----:B------:R-:W-:Y:S02]  /*d3b0*/  IMAD.MOV.U32 R11, RZ, RZ, 0x1 ;  /* 0x00000001ff0b7424 */ /* 0x000fe400078e00ff */
[----:B------:R-:W-:-:S07]  /*d3c0*/  IMAD.MOV.U32 R35, RZ, RZ, 0x47efffff ;  /* 0x47efffffff237424 */ /* 0x000fce00078e00ff */
.L_x_272:
        /* <DEDUP_REMOVED lines=23> */
.L_x_240:
[----:B------:R-:W-:Y:S05]  /*d540*/  BSYNC.RECONVERGENT B2 ;  /* 0x0000000000027941 */ /* 0x000fea0003800200 */
.L_x_239:
        /* <DEDUP_REMOVED lines=21> */
.L_x_242:
[----:B------:R-:W-:Y:S05]  /*d6a0*/  BSYNC.RECONVERGENT B2 ;  /* 0x0000000000027941 */ /* 0x000fea0003800200 */
.L_x_241:
        /* <DEDUP_REMOVED lines=31> */
.L_x_245:
[----:B------:R-:W-:Y:S05]  /*d8a0*/  BSYNC.RECONVERGENT B2 ;  /* 0x0000000000027941 */ /* 0x000fea0003800200 */
.L_x_244:
        /* <DEDUP_REMOVED lines=21> */
.L_x_247:
[----:B------:R-:W-:Y:S05]  /*da00*/  BSYNC.RECONVERGENT B2 ;  /* 0x0000000000027941 */ /* 0x000fea0003800200 */
.L_x_246:
        /* <DEDUP_REMOVED lines=31> */
.L_x_249:
[----:B------:R-:W-:Y:S05]  /*dc00*/  BSYNC.RECONVERGENT B2 ;  /* 0x0000000000027941 */ /* 0x000fea0003800200 */
.L_x_248:
        /* <DEDUP_REMOVED lines=21> */
.L_x_251:
[----:B------:R-:W-:Y:S05]  /*dd60*/  BSYNC.RECONVERGENT B2 ;  /* 0x0000000000027941 */ /* 0x000fea0003800200 */
.L_x_250:
        /* <DEDUP_REMOVED lines=31> */
.L_x_253:
[----:B------:R-:W-:Y:S05]  /*df60*/  BSYNC.RECONVERGENT B2 ;  /* 0x0000000000027941 */ /* 0x000fea0003800200 */
.L_x_252:
        /* <DEDUP_REMOVED lines=21> */
.L_x_255:
[----:B------:R-:W-:Y:S05]  /*e0c0*/  BSYNC.RECONVERGENT B2 ;  /* 0x0000000000027941 */ /* 0x000fea0003800200 */
.L_x_254:
        /* <DEDUP_REMOVED lines=31> */
.L_x_257:
[----:B------:R-:W-:Y:S05]  /*e2c0*/  BSYNC.RECONVERGENT B2 ;  /* 0x0000000000027941 */ /* 0x000fea0003800200 */
.L_x_256:
        /* <DEDUP_REMOVED lines=21> */
.L_x_259:
[----:B------:R-:W-:Y:S05]  /*e420*/  BSYNC.RECONVERGENT B2 ;  /* 0x0000000000027941 */ /* 0x000fea0003800200 */
.L_x_258:
        /* <DEDUP_REMOVED lines=31> */
.L_x_261:
[----:B------:R-:W-:Y:S05]  /*e620*/  BSYNC.RECONVERGENT B2 ;  /* 0x0000000000027941 */ /* 0x000fea0003800200 */
.L_x_260:
        /* <DEDUP_REMOVED lines=21> */
.L_x_263:
[----:B------:R-:W-:Y:S05]  /*e780*/  BSYNC.RECONVERGENT B2 ;  /* 0x0000000000027941 */ /* 0x000fea0003800200 */
.L_x_262:
        /* <DEDUP_REMOVED lines=31> */
.L_x_265:
[----:B------:R-:W-:Y:S05]  /*e980*/  BSYNC.RECONVERGENT B2 ;  /* 0x0000000000027941 */ /* 0x000fea0003800200 */
.L_x_264:
        /* <DEDUP_REMOVED lines=21> */
.L_x_267:
[----:B------:R-:W-:Y:S05]  /*eae0*/  BSYNC.RECONVERGENT B2 ;  /* 0x0000000000027941 */ /* 0x000fea0003800200 */
.L_x_266:
        /* <DEDUP_REMOVED lines=9> */
[----:B------:R-:W-:Y:S01]  /*eb80*/  DADD R14, R14, 2 ;  /* 0x400000000e0e7429 */ /* 0x000fe20000000000 */
[----:B------:R-:W-:Y:S01]  /*eb90*/  IADD3 R5, PT, PT, R11, 0x7, RZ ;  /* 0x000000070b057810 */ /* 0x000fe20007ffe0ff */
        /* <DEDUP_REMOVED lines=20> */
.L_x_269:
[----:B------:R-:W-:Y:S05]  /*ece0*/  BSYNC.RECONVERGENT B2 ;  /* 0x0000000000027941 */ /* 0x000fea0003800200 */
.L_x_268:
        /* <DEDUP_REMOVED lines=21> */
.L_x_271:
[----:B------:R-:W-:Y:S05]  /*ee40*/  BSYNC.RECONVERGENT B2 ;  /* 0x0000000000027941 */ /* 0x000fea0003800200 */
.L_x_270:
        /* <DEDUP_REMOVED lines=24> */
[----:B------:R-:W-:Y:S01]  /*efd0*/  MOV R9, 0x3e928af3 ;  /* 0x3e928af300097802 */ /* 0x000fe20000000f00 */
        /* <DEDUP_REMOVED lines=35> */
[----:B------:R-:W-:Y:S02]  /*f210*/  LEA.HI R5, R6, R6, RZ, 0x1 ;  /* 0x0000000606057211 */ /* 0x000fe400078f08ff */
[----:B------:R-:W-:Y:S02]  /*f220*/  MOV R14, R8 ;  /* 0x00000008000e7202 */ /* 0x000fe40000000f00 */
[----:B------:R-:W-:-:S05]  /*f230*/  SHF.R.S32.HI R5, RZ, 0x1, R5 ;  /* 0x00000001ff057819 */ /* 0x000fca0000011405 */
[----:B------:R-:W-:Y:S02]  /*f240*/  IMAD.IADD R6, R6, 0x1, -R5 ;  /* 0x0000000106067824 */ /* 0x000fe400078e0a05 */
[----:B------:R-:W-:-:S03]  /*f250*/  IMAD R15, R5, 0x100000, R9 ;  /* 0x00100000050f7824 */ /* 0x000fc600078e0209 */
[----:B------:R-:W-:Y:S01]  /*f260*/  LEA R7, R6, 0x3ff00000, 0x14 ;  /* 0x3ff0000006077811 */ /* 0x000fe200078ea0ff */
[----:B------:R-:W-:-:S06]  /*f270*/  IMAD.MOV.U32 R6, RZ, RZ, RZ ;  /* 0x000000ffff067224 */ /* 0x000fcc00078e00ff */
[----:B------:R-:W-:-:S11]  /*f280*/  DMUL R14, R14, R6 ;  /* 0x000000060e0e7228 */ /* 0x000fd60000000000 */
.L_x_273:
[----:B------:R-:W-:Y:S01]  /*f290*/  DMUL R14, R20, R14 ;  /* 0x0000000e140e7228 */ /* 0x000fe20000000000 */
[----:B------:R-:W-:Y:S10]  /*f2a0*/  BRA `(.L_x_235) ;  /* 0x0000001c00387947 */ /* 0x000ff40003800000 */
.L_x_243:
        /* <DEDUP_REMOVED lines=57> */
.L_x_274:
[----:B------:R-:W-:Y:S01]  /*f640*/  DMUL R14, R14, R20 ;  /* 0x000000140e0e7228 */ /* 0x000fe20000000000 */
[----:B------:R-:W-:Y:S10]  /*f650*/  BRA `(.L_x_235) ;  /* 0x00000018004c7947 */ /* 0x000ff40003800000 */
.L_x_236:
[----:B------:R-:W-:Y:S01]  /*f660*/  ISETP.NE.AND P0, PT, R4, RZ, PT ;  /* 0x000000ff0400720c */ /* 0x000fe20003f05270 */
[----:B------:R-:W-:Y:S01]  /*f670*/  BSSY.RECONVERGENT B0, `(.L_x_275) ;  /* 0x000005a000007945 */ /* 0x000fe20003800200 */
[----:B------:R-:W-:Y:S01]  /*f680*/  MOV R14, R26 ;  /* 0x0000001a000e7202 */ /* 0x000fe20000000f00 */
[----:B------:R-:W-:-:S10]  /*f690*/  IMAD.MOV.U32 R15, RZ, RZ, R27 ;  /* 0x000000ffff0f7224 */ /* 0x000fd400078e001b */
[----:B------:R-:W-:Y:S05]  /*f6a0*/  @P0 BRA `(.L_x_276) ;  /* 0x0000000400580947 */ /* 0x000fea0003800000 */
[----:B------:R-:W-:Y:S01]  /*f6b0*/  ISETP.GT.AND P0, PT, R47, 0xfffff, PT ;  /* 0x000fffff2f00780c */ /* 0x000fe20003f04270 */
[----:B------:R-:W-:Y:S01]  /*f6c0*/  IMAD.MOV.U32 R6, RZ, RZ, R46 ;  /* 0x000000ffff067224 */ /* 0x000fe200078e002e */
[----:B------:R-:W-:Y:S01]  /*f6d0*/  MOV R5, R47 ;  /* 0x0000002f00057202 */ /* 0x000fe20000000f00 */
[----:B------:R-:W-:Y:S01]  /*f6e0*/  IMAD.MOV.U32 R7, RZ, RZ, R47 ;  /* 0x000000ffff077224 */ /* 0x000fe200078e002f */
[----:B------:R-:W-:Y:S01]  /*f6f0*/  MOV R14, R46 ;  /* 0x0000002e000e7202 */ /* 0x000fe20000000f00 */
[----:B------:R-:W-:-:S08]  /*f700*/  IMAD.MOV.U32 R28, RZ, RZ, -0x3ff ;  /* 0xfffffc01ff1c7424 */ /* 0x000fd000078e00ff */
        /* <DEDUP_REMOVED lines=15> */
[----:B------:R-:W-:Y:S01]  /*f800*/  IMAD.MOV.U32 R31, RZ, RZ, 0x43300000 ;  /* 0x43300000ff1f7424 */ /* 0x000fe200078e00ff */
[----:B------:R-:W-:Y:S01]  /*f810*/  ISETP.GE.U32.AND P0, PT, R15, 0x3ff6a09f, PT ;  /* 0x3ff6a09f0f00780c */ /* 0x000fe20003f06070 */
[----:B------:R-:W-:Y:S01]  /*f820*/  UMOV UR8, 0x80000000 ;  /* 0x8000000000087882 */ /* 0x000fe20000000000 */
[----:B------:R-:W-:-:S11]  /*f830*/  UMOV UR9, 0x43300000 ;  /* 0x4330000000097882 */ /* 0x000fd60000000000 */
[----:B------:R-:W-:Y:S01]  /*f840*/  @P0 VIADD R7, R15, 0xfff00000 ;  /* 0xfff000000f070836 */ /* 0x000fe20000000000 */
[----:B------:R-:W-:-:S04]  /*f850*/  @P0 IADD3 R30, PT, PT, R30, 0x1, RZ ;  /* 0x000000011e1e0810 */ /* 0x000fc80007ffe0ff */
[----:B------:R-:W-:Y:S02]  /*f860*/  @P0 MOV R15, R7 ;  /* 0x00000007000f0202 */ /* 0x000fe40000000f00 */
[----:B------:R-:W-:-:S04]  /*f870*/  LOP3.LUT R30, R30, 0x80000000, RZ, 0x3c, !PT ;  /* 0x800000001e1e7812 */ /* 0x000fc800078e3cff */
[C---:B------:R-:W-:Y:S02]  /*f880*/  DADD R20, R14.reuse, 1 ;  /* 0x3ff000000e147429 */ /* 0x040fe40000000000 */
[----:B------:R-:W-:-:S04]  /*f890*/  DADD R14, R14, -1 ;  /* 0xbff000000e0e7429 */ /* 0x000fc80000000000 */
[----:B------:R-:W1:Y:S02]  /*f8a0*/  MUFU.RCP64H R9, R21 ;  /* 0x0000001500097308 */ /* 0x000e640000001800 */
[----:B-1----:R-:W-:-:S08]  /*f8b0*/  DFMA R6, -R20, R8, 1 ;  /* 0x3ff000001406742b */ /* 0x002fd00000000108 */
[----:B------:R-:W-:-:S08]  /*f8c0*/  DFMA R6, R6, R6, R6 ;  /* 0x000000060606722b */ /* 0x000fd00000000006 */
[----:B------:R-:W-:-:S08]  /*f8d0*/  DFMA R8, R8, R6, R8 ;  /* 0x000000060808722b */ /* 0x000fd00000000008 */
[----:B------:R-:W-:-:S08]  /*f8e0*/  DMUL R6, R14, R8 ;  /* 0x000000080e067228 */ /* 0x000fd00000000000 */
[----:B------:R-:W-:-:S08]  /*f8f0*/  DFMA R6, R14, R8, R6 ;  /* 0x000000080e06722b */ /* 0x000fd00000000006 */
[----:B------:R-:W-:Y:S02]  /*f900*/  DMUL R10, R6, R6 ;  /* 0x00000006060a7228 */ /* 0x000fe40000000000 */
[----:B------:R-:W-:-:S06]  /*f910*/  DADD R28, R14, -R6 ;  /* 0x000000000e1c7229 */ /* 0x000fcc0000000806 */
[----:B------:R-:W-:Y:S01]  /*f920*/  DFMA R20, R10, UR6, R22 ;  /* 0x000000060a147c2b */ /* 0x000fe20008000016 */
        /* <DEDUP_REMOVED lines=37> */
.L_x_277:
[----:B------:R-:W-:Y:S01]  /*fb80*/  IMAD.MOV.U32 R8, RZ, RZ, 0x0 ;  /* 0x00000000ff087424 */ /* 0x000fe200078e00ff */
[----:B------:R-:W-:Y:S01]  /*fb90*/  LOP3.LUT P0, RZ, R7, 0x7fffffff, RZ, 0xc0, !PT ;  /* 0x7fffffff07ff7812 */ /* 0x000fe2000780c0ff */
[----:B------:R-:W-:-:S06]  /*fba0*/  IMAD.MOV.U32 R9, RZ, RZ, 0x7ff00000 ;  /* 0x7ff00000ff097424 */ /* 0x000fcc00078e00ff */
[----:B------:R-:W-:-:S10]  /*fbb0*/  DFMA R8, R6, R8, +INF ;  /* 0x7ff000000608742b */ /* 0x000fd40000000008 */
[----:B------:R-:W-:Y:S02]  /*fbc0*/  FSEL R14, R8, RZ, P0 ;  /* 0x000000ff080e7208 */ /* 0x000fe40000000000 */
[----:B------:R-:W-:-:S07]  /*fbd0*/  FSEL R15, R9, -QNAN , P0 ;  /* 0xfff00000090f7808 */ /* 0x000fce0000000000 */
.L_x_278:
[----:B------:R-:W-:Y:S01]  /*fbe0*/  UMOV UR6, 0xfc6fb619 ;  /* 0xfc6fb61900067882 */ /* 0x000fe20000000000 */
[----:B------:R-:W-:Y:S02]  /*fbf0*/  UMOV UR7, 0x3fe2788c ;  /* 0x3fe2788c00077882 */ /* 0x000fe40000000000 */
[----:B------:R-:W-:-:S11]  /*fc00*/  DADD R14, -R14, -UR6 ;  /* 0x800000060e0e7e29 */ /* 0x000fd60008000100 */
.L_x_276:
[----:B------:R-:W-:Y:S05]  /*fc10*/  BSYNC.RECONVERGENT B0 ;  /* 0x0000000000007941 */ /* 0x000fea0003800200 */
.L_x_275:
        /* <DEDUP_REMOVED lines=23> */
.L_x_306:
[----:B------:R-:W1:Y:S01]  /*fd90*/  I2F.F64.U32 R30, R23 ;  /* 0x00000017001e7312 */ /* 0x000e620000201800 */
[----:B------:R-:W-:Y:S01]  /*fda0*/  MOV R6, 0x1 ;  /* 0x0000000100067802 */ /* 0x000fe20000000f00 */
[----:B------:R-:W-:Y:S01]  /*fdb0*/  BSSY.RECONVERGENT B2, `(.L_x_279) ;  /* 0x0000011000027945 */ /* 0x000fe20003800200 */
[----:B------:R-:W-:-:S05]  /*fdc0*/  FSETP.GEU.AND P1, PT, |R11|, 6.5827683646048100446e-37, PT ;  /* 0x036000000b00780b */ /* 0x000fca0003f2e200 */
        /* <DEDUP_REMOVED lines=15> */
.L_x_280:
[----:B------:R-:W-:Y:S05]  /*fec0*/  BSYNC.RECONVERGENT B2 ;  /* 0x0000000000027941 */ /* 0x000fea0003800200 */
.L_x_279:
        /* <DEDUP_REMOVED lines=24> */
.L_x_284:
[----:B------:R-:W-:Y:S05]  /*10050*/  BSYNC.RECONVERGENT B3 ;  /* 0x0000000000037941 */ /* 0x000fea0003800200 */
.L_x_283:
[----:B------:R-:W-:Y:S05]  /*10060*/  BRA `(.L_x_285) ;  /* 0x0000000c00a47947 */ /* 0x000fea0003800000 */
.L_x_282:
[----:B------:R-:W-:Y:S01]  /*10070*/  ISETP.GE.AND P0, PT, R4, 0x1, PT ;  /* 0x000000010400780c */ /* 0x000fe20003f06270 */
[----:B------:R-:W-:Y:S01]  /*10080*/  BSSY.RECONVERGENT B3, `(.L_x_286) ;  /* 0x00000a5000037945 */ /* 0x000fe20003800200 */
[----:B------:R-:W-:Y:S01]  /*10090*/  IMAD.MOV.U32 R36, RZ, RZ, -0x39049e7 ;  /* 0xfc6fb619ff247424 */ /* 0x000fe200078e00ff */
[----:B------:R-:W-:-:S10]  /*100a0*/  MOV R37, 0xbfe2788c ;  /* 0xbfe2788c00257802 */ /* 0x000fd40000000f00 */
        /* <DEDUP_REMOVED lines=11> */
.L_x_298:
        /* <DEDUP_REMOVED lines=18> */
.L_x_291:
[----:B------:R-:W-:Y:S05]  /*10280*/  BSYNC.RECONVERGENT B5 ;  /* 0x0000000000057941 */ /* 0x000fea0003800200 */
.L_x_290:
        /* <DEDUP_REMOVED lines=20> */
.L_x_293:
[----:B------:R-:W-:Y:S05]  /*103d0*/  BSYNC.RECONVERGENT B5 ;  /* 0x0000000000057941 */ /* 0x000fea0003800200 */
.L_x_292:
        /* <DEDUP_REMOVED lines=20> */
.L_x_295:
[----:B------:R-:W-:Y:S05]  /*10520*/  BSYNC.RECONVERGENT B5 ;  /* 0x0000000000057941 */ /* 0x000fea0003800200 */
.L_x_294:
        /* <DEDUP_REMOVED lines=19> */
.L_x_297:
[----:B------:R-:W-:Y:S05]  /*10660*/  BSYNC.RECONVERGENT B5 ;  /* 0x0000000000057941 */ /* 0x000fea0003800200 */
.L_x_296:
[----:B------:R-:W-:Y:S01]  /*10670*/  ISETP.NE.AND P0, PT, R35, R0, PT ;  /* 0x000000002300720c */ /* 0x000fe20003f05270 */
[----:B------:R-:W-:Y:S01]  /*10680*/  DADD R36, R36, R8 ;  /* 0x0000000024247229 */ /* 0x000fe20000000008 */
[----:B------:R-:W-:-:S11]  /*10690*/  VIADD R34, R34, 0x4 ;  /* 0x0000000422227836 */ /* 0x000fd60000000000 */
[----:B------:R-:W-:Y:S05]  /*106a0*/  @P0 BRA `(.L_x_298) ;  /* 0xfffffff800ac0947 */ /* 0x000fea000383ffff */
.L_x_289:
[----:B------:R-:W-:Y:S05]  /*106b0*/  BSYNC.RECONVERGENT B4 ;  /* 0x0000000000047941 */ /* 0x000fea0003800200 */
.L_x_288:
        /* <DEDUP_REMOVED lines=20> */
.L_x_300:
[----:B------:R-:W-:Y:S05]  /*10800*/  BSYNC.RECONVERGENT B4 ;  /* 0x0000000000047941 */ /* 0x000fea0003800200 */
.L_x_299:
[----:B------:R-:W-:Y:S01]  /*10810*/  DADD R36, R36, R8 ;  /* 0x0000000024247229 */ /* 0x000fe20000000008 */
[----:B------:R-:W-:Y:S10]  /*10820*/  @!P1 BRA `(.L_x_287) ;  /* 0x0000000000a89947 */ /* 0x000ff40003800000 */
[----:B------:R-:W-:Y:S01]  /*10830*/  VIADD R28, R34, 0x1 ;  /* 0x00000001221c7836 */ /* 0x000fe20000000000 */
[----:B------:R-:W-:Y:S01]  /*10840*/  BSSY.RECONVERGENT B4, `(.L_x_301) ;  /* 0x0000012000047945 */ /* 0x000fe20003800200 */
[----:B------:R-:W-:-:S04]  /*10850*/  ISETP.NE.AND P1, PT, R2, 0x2, PT ;  /* 0x000000020200780c */ /* 0x000fc80003f25270 */
        /* <DEDUP_REMOVED lines=16> */
.L_x_302:
[----:B------:R-:W-:Y:S05]  /*10960*/  BSYNC.RECONVERGENT B4 ;  /* 0x0000000000047941 */ /* 0x000fea0003800200 */
.L_x_301:
        /* <DEDUP_REMOVED lines=19> */
[----:B------:R-:W-:-:S07]  /*10aa0*/  MOV R9, R5 ;  /* 0x0000000500097202 */ /* 0x000fce0000000f00 */
.L_x_304:
[----:B------:R-:W-:Y:S05]  /*10ab0*/  BSYNC.RECONVERGENT B4 ;  /* 0x0000000000047941 */ /* 0x000fea0003800200 */
.L_x_303:
[----:B------:R-:W-:-:S11]  /*10ac0*/  DADD R36, R36, R8 ;  /* 0x0000000024247229 */ /* 0x000fd60000000008 */
.L_x_287:
[----:B------:R-:W-:Y:S05]  /*10ad0*/  BSYNC.RECONVERGENT B3 ;  /* 0x0000000000037941 */ /* 0x000fea0003800200 */
.L_x_286:
[----:B------:R-:W-:Y:S01]  /*10ae0*/  ISETP.GT.U32.AND P0, PT, R40, 0x7feffffe, PT ;  /* 0x7feffffe2800780c */ /* 0x000fe20003f04070 */
[----:B------:R-:W-:Y:S02]  /*10af0*/  IMAD.MOV.U32 R28, RZ, RZ, R20 ;  /* 0x000000ffff1c7224 */ /* 0x000fe400078e0014 */
[----:B------:R-:W-:-:S10]  /*10b00*/  IMAD.MOV.U32 R29, RZ, RZ, R21 ;  /* 0x000000ffff1d7224 */ /* 0x000fd400078e0015 */
[----:B------:R-:W-:Y:S05]  /*10b10*/  @P0 BRA `(.L_x_305) ;  /* 0x0000000000f00947 */ /* 0x000fea0003800000 */
[----:B------:R-:W-:Y:S01]  /*10b20*/  ISETP.GT.U32.AND P0, PT, R22, 0x3ff6a09e, PT ;  /* 0x3ff6a09e1600780c */ /* 0x000fe20003f04070 */
[----:B------:R-:W-:Y:S01]  /*10b30*/  IMAD.MOV.U32 R34, RZ, RZ, RZ ;  /* 0x000000ffff227224 */ /* 0x000fe200078e00ff */
[----:B------:R-:W-:Y:S01]  /*10b40*/  MOV R8, 0x8b7a8b04 ;  /* 0x8b7a8b0400087802 */ /* 0x000fe20000000f00 */
[----:B------:R-:W-:Y:S01]  /*10b50*/  IMAD.MOV.U32 R9, RZ, RZ, 0x3ed0ee25 ;  /* 0x3ed0ee25ff097424 */ /* 0x000fe200078e00ff */
[----:B------:R-:W-:Y:S01]  /*10b60*/  FSEL R49, R41, R22, P0 ;  /* 0x0000001629317208 */ /* 0x000fe20000000000 */
[----:B------:R-:W-:Y:S01]  /*10b70*/  UMOV UR6, 0x3ae80f1e ;  /* 0x3ae80f1e00067882 */ /* 0x000fe20000000000 */
[----:B------:R-:W-:Y:S01]  /*10b80*/  UMOV UR7, 0x3eb1380b ;  /* 0x3eb1380b00077882 */ /* 0x000fe20000000000 */
[----:B------:R-:W-:Y:S02]  /*10b90*/  VIADD R30, R10, 0x1 ;  /* 0x000000010a1e7836 */ /* 0x000fe40000000000 */
[----:B------:R-:W-:Y:S01]  /*10ba0*/  HFMA2 R31, -RZ, RZ, 3.59375, 0 ;  /* 0x43300000ff1f7431 */ /* 0x000fe200000001ff */
[----:B------:R-:W-:Y:S01]  /*10bb0*/  UMOV UR8, 0x80000000 ;  /* 0x8000000000087882 */ /* 0x000fe20000000000 */
[C---:B------:R-:W-:Y:S01]  /*10bc0*/  DADD R28, R48.reuse, 1 ;  /* 0x3ff00000301c7429 */ /* 0x040fe20000000000 */
[----:B------:R-:W-:Y:S01]  /*10bd0*/  UMOV UR9, 0x43300000 ;  /* 0x4330000000097882 */ /* 0x000fe20000000000 */
[----:B------:R-:W-:Y:S01]  /*10be0*/  DADD R38, R48, -1 ;  /* 0xbff0000030267429 */ /* 0x000fe20000000000 */
[----:B------:R-:W-:-:S03]  /*10bf0*/  @!P0 IMAD.MOV R30, RZ, RZ, R10 ;  /* 0x000000ffff1e8224 */ /* 0x000fc600078e020a */
[----:B------:R-:W1:Y:S02]  /*10c00*/  MUFU.RCP64H R35, R29 ;  /* 0x0000001d00237308 */ /* 0x000e640000001800 */
[----:B------:R-:W-:-:S06]  /*10c10*/  LOP3.LUT R30, R30, 0x80000000, RZ, 0x3c, !PT ;  /* 0x800000001e1e7812 */ /* 0x000fcc00078e3cff */
[----:B------:R-:W-:Y:S01]  /*10c20*/  DADD R30, R30, -UR8 ;  /* 0x800000081e1e7e29 */ /* 0x000fe20008000000 */
[----:B------:R-:W-:Y:S01]  /*10c30*/  UMOV UR8, 0xfefa39ef ;  /* 0xfefa39ef00087882 */ /* 0x000fe20000000000 */
[----:B------:R-:W-:Y:S01]  /*10c40*/  UMOV UR9, 0x3fe62e42 ;  /* 0x3fe62e4200097882 */ /* 0x000fe20000000000 */
        /* <DEDUP_REMOVED lines=41> */
.L_x_305:
[----:B------:R-:W-:-:S08]  /*10ee0*/  DADD R36, -R28, R36 ;  /* 0x000000001c247229 */ /* 0x000fd00000000124 */
[----:B------:R-:W-:-:S11]  /*10ef0*/  DMUL R38, R50, R36 ;  /* 0x0000002432267228 */ /* 0x000fd60000000000 */
.L_x_285:
[----:B------:R-:W-:Y:S05]  /*10f00*/  BSYNC.RECONVERGENT B2 ;  /* 0x0000000000027941 */ /* 0x000fea0003800200 */
.L_x_281:
        /* <DEDUP_REMOVED lines=8> */
.L_x_235:
[----:B------:R-:W-:Y:S05]  /*10f90*/  BSYNC.RECONVERGENT B1 ;  /* 0x0000000000017941 */ /* 0x000fea0003800200 */
.L_x_231:
[----:B------:R-:W1:Y:S01]  /*10fa0*/  LDCU UR7, c[0x0][0x38c] ;  /* 0x00007180ff0777ac */ /* 0x000e620008000800 */
[----:B------:R-:W2:Y:S01]  /*10fb0*/  LDC.64 R6, c[0x0][0x398] ;  /* 0x0000e600ff067b82 */ /* 0x000ea20000000a00 */
[----:B-1----:R-:W-:Y:S01]  /*10fc0*/  IMAD R5, R4, UR7, R3 ;  /* 0x0000000704057c24 */ /* 0x002fe2000f8e0203 */
[----:B------:R-:W-:Y:S01]  /*10fd0*/  UIADD3 UR6, UPT, UPT, UR7, -0x4, URZ ;  /* 0xfffffffc07067890 */ /* 0x000fe2000fffe0ff */
[----:B------:R-:W-:Y:S02]  /*10fe0*/  VIADD R3, R3, 0x4 ;  /* 0x0000000403037836 */ /* 0x000fe40000000000 */
[----:B------:R-:W-:-:S03]  /*10ff0*/  VIADD R5, R5, 0xffffffff ;  /* 0xffffffff05057836 */ /* 0x000fc60000000000 */
[----:B------:R-:W-:Y:S01]  /*11000*/  ISETP.GT.AND P0, PT, R3, UR6, PT ;  /* 0x0000000603007c0c */ /* 0x000fe2000bf04270 */
[----:B--2---:R-:W-:-:S05]  /*11010*/  IMAD.WIDE R6, R5, 0x8, R6 ;  /* 0x0000000805067825 */ /* 0x004fca00078e0206 */
[----:B------:R1:W-:Y:S04]  /*11020*/  STG.E.128 desc[UR4][R6.64], R16 ;  /* 0x0000001006007986 */ /* 0x0003e8000c101d04 */
[----:B------:R1:W-:Y:S03]  /*11030*/  STG.E.128 desc[UR4][R6.64+0x10], R12 ;  /* 0x0000100c06007986 */ /* 0x0003e6000c101d04 */
[----:B------:R-:W-:Y:S05]  /*11040*/  @!P0 BRA `(.L_x_307) ;  /* 0xfffffef000808947 */ /* 0x000fea000383ffff */
.L_x_0:
[----:B------:R-:W-:-:S13]  /*11050*/  ISETP.GT.AND P0, PT, R3, UR7, PT ;  /* 0x0000000703007c0c */ /* 0x000fda000bf04270 */
[----:B------:R-:W-:Y:S05]  /*11060*/  @P0 EXIT ;  /* 0x000000000000094d */ /* 0x000fea0003800000 */
[----:B------:R-:W1:Y:S01]  /*11070*/  I2F.F64 R28, R4 ;  /* 0x00000004001c7312 */ /* 0x000e620000201c00 */
        /* <DEDUP_REMOVED lines=17> */
.L_x_309:
[----:B------:R-:W-:Y:S05]  /*11190*/  BSYNC.RECONVERGENT B1 ;  /* 0x0000000000017941 */ /* 0x000fea0003800200 */
.L_x_308:
[----:B------:R-:W1:Y:S01]  /*111a0*/  LDC R5, c[0x0][0x38c] ;  /* 0x0000e300ff057b82 */ /* 0x000e620000000800 */
[C---:B------:R-:W-:Y:S01]  /*111b0*/  VIADD R22, R4.reuse, 0x1 ;  /* 0x0000000104167836 */ /* 0x040fe20000000000 */
[C---:B------:R-:W-:Y:S01]  /*111c0*/  LOP3.LUT R2, R4.reuse, 0x3, RZ, 0xc0, !PT ;  /* 0x0000000304027812 */ /* 0x040fe200078ec0ff */
[C---:B------:R-:W-:Y:S01]  /*111d0*/  VIADD R10, R4.reuse, 0xffffffff ;  /* 0xffffffff040a7836 */ /* 0x040fe20000000000 */
[----:B------:R-:W-:-:S03]  /*111e0*/  LOP3.LUT R0, R4, 0x7ffffffc, RZ, 0xc0, !PT ;  /* 0x7ffffffc04007812 */ /* 0x000fc600078ec0ff */
[----:B------:R-:W2:Y:S02]  /*111f0*/  I2F.F64 R22, R22 ;  /* 0x0000001600167312 */ /* 0x000ea40000201c00 */
[----:B-12---:R-:W-:-:S07]  /*11200*/  IMAD R20, R4, R5, -0x1 ;  /* 0xffffffff04147424 */ /* 0x006fce00078e0205 */
.L_x_387:
[----:B-1----:R-:W1:Y:S01]  /*11210*/  LDC.64 R6, c[0x0][0x390] ;  /* 0x0000e400ff067b82 */ /* 0x002e620000000a00 */
[----:B------:R-:W1:Y:S01]  /*11220*/  LDCU.64 UR6, c[0x0][0x380] ;  /* 0x00007000ff0677ac */ /* 0x000e620008000a00 */
[----:B0-----:R-:W1:Y:S01]  /*11230*/  I2F.F64.U32 R24, R3 ;  /* 0x0000000300187312 */ /* 0x001e620000201800 */
[----:B------:R-:W-:Y:S01]  /*11240*/  ISETP.NE.AND P0, PT, R4, -0x1, PT ;  /* 0xffffffff0400780c */ /* 0x000fe20003f05270 */
[----:B------:R-:W-:Y:S01]  /*11250*/  BSSY.RECONVERGENT B1, `(.L_x_310) ;  /* 0x0000432000017945 */ /* 0x000fe20003800200 */
[----:B-1----:R-:W-:-:S11]  /*11260*/  DFMA R24, R24, UR6, R6 ;  /* 0x0000000618187c2b */ /* 0x002fd60008000006 */
[----:B------:R-:W-:Y:S05]  /*11270*/  @P0 BRA `(.L_x_311) ;  /* 0x00000004004c0947 */ /* 0x000fea0003800000 */
[----:B------:R-:W-:Y:S01]  /*11280*/  IMAD.MOV.U32 R6, RZ, RZ, 0x652b82fe ;  /* 0x652b82feff067424 */ /* 0x000fe200078e00ff */
[----:B------:R-:W-:Y:S01]  /*11290*/  MOV R7, 0x3ff71547 ;  /* 0x3ff7154700077802 */ /* 0x000fe20000000f00 */
[----:B------:R-:W-:Y:S01]  /*112a0*/  UMOV UR6, 0xfefa39ef ;  /* 0xfefa39ef00067882 */ /* 0x000fe20000000000 */
[----:B------:R-:W-:Y:S01]  /*112b0*/  UMOV UR7, 0x3fe62e42 ;  /* 0x3fe62e4200077882 */ /* 0x000fe20000000000 */
[----:B------:R-:W0:Y:S01]  /*112c0*/  MUFU.RCP64H R15, R25 ;  /* 0x00000019000f7308 */ /* 0x000e220000001800 */
[----:B------:R-:W-:Y:S01]  /*112d0*/  IMAD.MOV.U32 R14, RZ, RZ, 0x1 ;  /* 0x00000001ff0e7424 */ /* 0x000fe200078e00ff */
[----:B------:R-:W-:Y:S02]  /*112e0*/  DADD R18, -RZ, -R24 ;  /* 0x00000000ff127229 */ /* 0x000fe40000000918 */
[----:B------:R-:W-:-:S08]  /*112f0*/  DFMA R6, R24, -R6, 6.75539944105574400000e+15 ;  /* 0x433800001806742b */ /* 0x000fd00000000806 */
[----:B------:R-:W-:Y:S01]  /*11300*/  DADD R8, R6, -6.75539944105574400000e+15 ;  /* 0xc338000006087429 */ /* 0x000fe20000000000 */
[----:B------:R-:W-:Y:S01]  /*11310*/  FSETP.GEU.AND P0, PT, |R19|, 4.1917929649353027344, PT ;  /* 0x4086232b1300780b */ /* 0x000fe20003f0e200 */
[----:B0-----:R-:W-:-:S06]  /*11320*/  DFMA R16, -R24, R14, 1 ;  /* 0x3ff000001810742b */ /* 0x001fcc000000010e */
        /* <DEDUP_REMOVED lines=56> */
.L_x_312:
        /* <DEDUP_REMOVED lines=12> */
[----:B------:R-:W-:Y:S05]  /*11770*/  CALL.REL.NOINC `($__internal_1_$__cuda_sm20_div_rn_f64_full) ;  /* 0x0000004000487944 */ /* 0x000fea0003c00000 */
.L_x_313:
[----:B------:R-:W-:Y:S02]  /*11780*/  IMAD.MOV.U32 R48, RZ, RZ, R38 ;  /* 0x000000ffff307224 */ /* 0x000fe400078e0026 */
[----:B------:R-:W-:Y:S01]  /*11790*/  IMAD.MOV.U32 R49, RZ, RZ, R39 ;  /* 0x000000ffff317224 */ /* 0x000fe200078e0027 */
[----:B------:R-:W-:Y:S06]  /*117a0*/  BRA `(.L_x_314) ;  /* 0x0000003c00707947 */ /* 0x000fec0003800000 */
.L_x_311:
[----:B------:R-:W-:-:S14]  /*117b0*/  DSETP.GT.AND P0, PT, R24, 1, PT ;  /* 0x3ff000001800742a */ /* 0x000fdc0003f04000 */
[----:B------:R-:W-:Y:S05]  /*117c0*/  @!P0 BRA `(.L_x_315) ;  /* 0x0000002400108947 */ /* 0x000fea0003800000 */
[----:B------:R-:W-:Y:S01]  /*117d0*/  DADD R28, R22, R24 ;  /* 0x00000000161c7229 */ /* 0x000fe20000000018 */
        /* <DEDUP_REMOVED lines=17> */
[----:B------:R-:W-:-:S07]  /*118f0*/  IMAD.MOV.U32 R9, RZ, RZ, R5 ;  /* 0x000000ffff097224 */ /* 0x000fce00078e0005 */
.L_x_317:
[----:B------:R-:W-:Y:S05]  /*11900*/  BSYNC.RECONVERGENT B2 ;  /* 0x0000000000027941 */ /* 0x000fea0003800200 */
.L_x_316:
[----:B------:R-:W-:Y:S01]  /*11910*/  IMAD.MOV.U32 R48, RZ, RZ, R8 ;  /* 0x000000ffff307224 */ /* 0x000fe200078e0008 */
[----:B------:R-:W-:Y:S01]  /*11920*/  MOV R16, R8 ;  /* 0x0000000800107202 */ /* 0x000fe20000000f00 */
[--C-:B------:R-:W-:Y:S01]  /*11930*/  IMAD.MOV.U32 R49, RZ, RZ, R9.reuse ;  /* 0x000000ffff317224 */ /* 0x100fe200078e0009 */
[----:B------:R-:W-:Y:S01]  /*11940*/  MOV R19, 0x47efffff ;  /* 0x47efffff00137802 */ /* 0x000fe20000000f00 */
[----:B------:R-:W-:Y:S02]  /*11950*/  IMAD.MOV.U32 R17, RZ, RZ, R9 ;  /* 0x000000ffff117224 */ /* 0x000fe400078e0009 */
[----:B------:R-:W-:Y:S02]  /*11960*/  IMAD.MOV.U32 R13, RZ, RZ, 0x1 ;  /* 0x00000001ff0d7424 */ /* 0x000fe400078e00ff */
[----:B------:R-:W-:-:S07]  /*11970*/  IMAD.MOV.U32 R18, RZ, RZ, -0x699526dc ;  /* 0x966ad924ff127424 */ /* 0x000fce00078e00ff */
.L_x_351:
        /* <DEDUP_REMOVED lines=23> */
.L_x_319:
[----:B------:R-:W-:Y:S05]  /*11af0*/  BSYNC.RECONVERGENT B2 ;  /* 0x0000000000027941 */ /* 0x000fea0003800200 */
.L_x_318:
        /* <DEDUP_REMOVED lines=21> */
.L_x_321:
[----:B------:R-:W-:Y:S05]  /*11c50*/  BSYNC.RECONVERGENT B2 ;  /* 0x0000000000027941 */ /* 0x000fea0003800200 */
.L_x_320:
        /* <DEDUP_REMOVED lines=31> */
.L_x_324:
[----:B------:R-:W-:Y:S05]  /*11e50*/  BSYNC.RECONVERGENT B2 ;  /* 0x0000000000027941 */ /* 0x000fea0003800200 */
.L_x_323:
        /* <DEDUP_REMOVED lines=21> */
.L_x_326:
[----:B------:R-:W-:Y:S05]  /*11fb0*/  BSYNC.RECONVERGENT B2 ;  /* 0x0000000000027941 */ /* 0x000fea0003800200 */
.L_x_325:
        /* <DEDUP_REMOVED lines=31> */
.L_x_328:
[----:B------:R-:W-:Y:S05]  /*121b0*/  BSYNC.RECONVERGENT B2 ;  /* 0x0000000000027941 */ /* 0x000fea0003800200 */
.L_x_327:
        /* <DEDUP_REMOVED lines=21> */
.L_x_330:
[----:B------:R-:W-:Y:S05]  /*12310*/  BSYNC.RECONVERGENT B2 ;  /* 0x0000000000027941 */ /* 0x000fea0003800200 */
.L_x_329:
        /* <DEDUP_REMOVED lines=31> */
.L_x_332:
[----:B------:R-:W-:Y:S05]  /*12510*/  BSYNC.RECONVERGENT B2 ;  /* 0x0000000000027941 */ /* 0x000fea0003800200 */
.L_x_331:
        /* <DEDUP_REMOVED lines=21> */
.L_x_334:
[----:B------:R-:W-:Y:S05]  /*12670*/  BSYNC.RECONVERGENT B2 ;  /* 0x0000000000027941 */ /* 0x000fea0003800200 */
.L_x_333:
        /* <DEDUP_REMOVED lines=31> */
.L_x_336:
[----:B------:R-:W-:Y:S05]  /*12870*/  BSYNC.RECONVERGENT B2 ;  /* 0x0000000000027941 */ /* 0x000fea0003800200 */
.L_x_335:
        /* <DEDUP_REMOVED lines=21> */
.L_x_338:
[----:B------:R-:W-:Y:S05]  /*129d0*/  BSYNC.RECONVERGENT B2 ;  /* 0x0000000000027941 */ /* 0x000fea0003800200 */
.L_x_337:
        /* <DEDUP_REMOVED lines=31> */
.L_x_340:
[----:B------:R-:W-:Y:S05]  /*12bd0*/  BSYNC.RECONVERGENT B2 ;  /* 0x0000000000027941 */ /* 0x000fea0003800200 */
.L_x_339:
        /* <DEDUP_REMOVED lines=21> */
.L_x_342:
[----:B------:R-:W-:Y:S05]  /*12d30*/  BSYNC.RECONVERGENT B2 ;  /* 0x0000000000027941 */ /* 0x000fea0003800200 */
.L_x_341:
        /* <DEDUP_REMOVED lines=31> */
.L_x_344:
[----:B------:R-:W-:Y:S05]  /*12f30*/  BSYNC.RECONVERGENT B2 ;  /* 0x0000000000027941 */ /* 0x000fea0003800200 */
.L_x_343:
        /* <DEDUP_REMOVED lines=21> */
.L_x_346:
[----:B------:R-:W-:Y:S05]  /*13090*/  BSYNC.RECONVERGENT B2 ;  /* 0x0000000000027941 */ /* 0x000fea0003800200 */
.L_x_345:
        /* <DEDUP_REMOVED lines=31> */
.L_x_348:
[----:B------:R-:W-:Y:S05]  /*13290*/  BSYNC.RECONVERGENT B2 ;  /* 0x0000000000027941 */ /* 0x000fea0003800200 */
.L_x_347:
        /* <DEDUP_REMOVED lines=21> */
.L_x_350:
[----:B------:R-:W-:Y:S05]  /*133f0*/  BSYNC.RECONVERGENT B2 ;  /* 0x0000000000027941 */ /* 0x000fea0003800200 */
.L_x_349:
        /* <DEDUP_REMOVED lines=12> */
[----:B------:R-:W-:Y:S01]  /*134c0*/  MOV R7, 0x3ff71547 ;  /* 0x3ff7154700077802 */ /* 0x000fe20000000f00 */
        /* <DEDUP_REMOVED lines=53> */
[----:B------:R-:W-:-:S06]  /*13820*/  HFMA2 R6, -RZ, RZ, 0, 0 ;  /* 0x00000000ff067431 */ /* 0x000fcc00000001ff */
[----:B------:R-:W-:-:S11]  /*13830*/  DMUL R8, R8, R6 ;  /* 0x0000000608087228 */ /* 0x000fd60000000000 */
.L_x_352:
[----:B------:R-:W-:Y:S01]  /*13840*/  DMUL R48, R48, R8 ;  /* 0x0000000830307228 */ /* 0x000fe20000000000 */
[----:B------:R-:W-:Y:S10]  /*13850*/  BRA `(.L_x_314) ;  /* 0x0000001c00447947 */ /* 0x000ff40003800000 */
.L_x_322:
        /* <DEDUP_REMOVED lines=57> */
.L_x_353:
[----:B------:R-:W-:Y:S01]  /*13bf0*/  DMUL R48, R8, R48 ;  /* 0x0000003008307228 */ /* 0x000fe20000000000 */
[----:B------:R-:W-:Y:S10]  /*13c00*/  BRA `(.L_x_314) ;  /* 0x0000001800587947 */ /* 0x000ff40003800000 */
.L_x_315:
[----:B------:R-:W-:Y:S01]  /*13c10*/  ISETP.NE.AND P0, PT, R4, RZ, PT ;  /* 0x000000ff0400720c */ /* 0x000fe20003f05270 */
[----:B------:R-:W-:Y:S01]  /*13c20*/  BSSY.RECONVERGENT B0, `(.L_x_354) ;  /* 0x000005a000007945 */ /* 0x000fe20003800200 */
[----:B------:R-:W-:Y:S01]  /*13c30*/  IMAD.MOV.U32 R48, RZ, RZ, R26 ;  /* 0x000000ffff307224 */ /* 0x000fe200078e001a */
[----:B------:R-:W-:-:S10]  /*13c40*/  MOV R49, R27 ;  /* 0x0000001b00317202 */ /* 0x000fd40000000f00 */
        /* <DEDUP_REMOVED lines=8> */
[----:B------:R-:W-:-:S09]  /*13cd0*/  @!P0 MOV R28, 0xfffffbcb ;  /* 0xfffffbcb001c8802 */ /* 0x000fd20000000f00 */
[----:B------:R-:W-:Y:S01]  /*13ce0*/  @!P0 MOV R5, R7 ;  /* 0x0000000700058202 */ /* 0x000fe20000000f00 */
[----:B------:R-:W-:-:S04]  /*13cf0*/  @!P0 IMAD.MOV.U32 R14, RZ, RZ, R6 ;  /* 0x000000ffff0e8224 */ /* 0x000fc800078e0006 */
[----:B------:R-:W-:-:S05]  /*13d00*/  VIADD R8, R5, 0xffffffff ;  /* 0xffffffff05087836 */ /* 0x000fca0000000000 */
[----:B------:R-:W-:-:S13]  /*13d10*/  ISETP.GT.U32.AND P1, PT, R8, 0x7feffffe, PT ;  /* 0x7feffffe0800780c */ /* 0x000fda0003f24070 */
[----:B------:R-:W-:Y:S05]  /*13d20*/  @P1 BRA `(.L_x_356) ;  /* 0x0000000400001947 */ /* 0x000fea0003800000 */
[C---:B------:R-:W-:Y:S01]  /*13d30*/  LOP3.LUT R6, R5.reuse, 0xfffff, RZ, 0xc0, !PT ;  /* 0x000fffff05067812 */ /* 0x040fe200078ec0ff */
[----:B------:R-:W-:Y:S01]  /*13d40*/  IMAD.MOV.U32 R18, RZ, RZ, -0x748574fc ;  /* 0x8b7a8b04ff127424 */ /* 0x000fe200078e00ff */
[----:B------:R-:W-:Y:S01]  /*13d50*/  MOV R8, RZ ;  /* 0x000000ff00087202 */ /* 0x000fe20000000f00 */
[----:B------:R-:W-:Y:S01]  /*13d60*/  IMAD.MOV.U32 R19, RZ, RZ, 0x3ed0ee25 ;  /* 0x3ed0ee25ff137424 */ /* 0x000fe200078e00ff */
[----:B------:R-:W-:Y:S01]  /*13d70*/  LOP3.LUT R15, R6, 0x3ff00000, RZ, 0xfc, !PT ;  /* 0x3ff00000060f7812 */ /* 0x000fe200078efcff */
[----:B------:R-:W-:Y:S01]  /*13d80*/  UMOV UR6, 0x3ae80f1e ;  /* 0x3ae80f1e00067882 */ /* 0x000fe20000000000 */
[----:B------:R-:W-:Y:S01]  /*13d90*/  UMOV UR7, 0x3eb1380b ;  /* 0x3eb1380b00077882 */ /* 0x000fe20000000000 */
[----:B------:R-:W-:Y:S01]  /*13da0*/  LEA.HI R28, R5, R28, RZ, 0xc ;  /* 0x0000001c051c7211 */ /* 0x000fe200078f60ff */
[----:B------:R-:W-:Y:S01]  /*13db0*/  UMOV UR8, 0x80000000 ;  /* 0x8000000000087882 */ /* 0x000fe20000000000 */
[----:B------:R-:W-:Y:S01]  /*13dc0*/  ISETP.GE.U32.AND P0, PT, R15, 0x3ff6a09f, PT ;  /* 0x3ff6a09f0f00780c */ /* 0x000fe20003f06070 */
[----:B------:R-:W-:Y:S01]  /*13dd0*/  UMOV UR9, 0x43300000 ;  /* 0x4330000000097882 */ /* 0x000fe20000000000 */
[----:B------:R-:W-:-:S11]  /*13de0*/  MOV R29, 0x43300000 ;  /* 0x43300000001d7802 */ /* 0x000fd60000000f00 */
        /* <DEDUP_REMOVED lines=8> */
[----:B------:R-:W0:Y:S01]  /*13e70*/  MUFU.RCP64H R9, R17 ;  /* 0x0000001100097308 */ /* 0x000e220000001800 */
[----:B------:R-:W-:Y:S01]  /*13e80*/  UMOV UR9, 0x3fe62e42 ;  /* 0x3fe62e4200097882 */ /* 0x000fe20000000000 */
[----:B0-----:R-:W-:-:S08]  /*13e90*/  DFMA R6, -R16, R8, 1 ;  /* 0x3ff000001006742b */ /* 0x001fd00000000108 */
        /* <DEDUP_REMOVED lines=41> */
.L_x_356:
[----:B------:R-:W-:Y:S01]  /*14130*/  IMAD.MOV.U32 R8, RZ, RZ, 0x0 ;  /* 0x00000000ff087424 */ /* 0x000fe200078e00ff */
[----:B------:R-:W-:Y:S01]  /*14140*/  LOP3.LUT P0, RZ, R7, 0x7fffffff, RZ, 0xc0, !PT ;  /* 0x7fffffff07ff7812 */ /* 0x000fe2000780c0ff */
[----:B------:R-:W-:-:S06]  /*14150*/  IMAD.MOV.U32 R9, RZ, RZ, 0x7ff00000 ;  /* 0x7ff00000ff097424 */ /* 0x000fcc00078e00ff */
[----:B------:R-:W-:-:S10]  /*14160*/  DFMA R8, R6, R8, +INF ;  /* 0x7ff000000608742b */ /* 0x000fd40000000008 */
[----:B------:R-:W-:Y:S02]  /*14170*/  FSEL R14, R8, RZ, P0 ;  /* 0x000000ff080e7208 */ /* 0x000fe40000000000 */
[----:B------:R-:W-:-:S07]  /*14180*/  FSEL R15, R9, -QNAN , P0 ;  /* 0xfff00000090f7808 */ /* 0x000fce0000000000 */
.L_x_357:
[----:B------:R-:W-:Y:S01]  /*14190*/  UMOV UR6, 0xfc6fb619 ;  /* 0xfc6fb61900067882 */ /* 0x000fe20000000000 */
[----:B------:R-:W-:Y:S02]  /*141a0*/  UMOV UR7, 0x3fe2788c ;  /* 0x3fe2788c00077882 */ /* 0x000fe40000000000 */
[----:B------:R-:W-:-:S11]  /*141b0*/  DADD R48, -R14, -UR6 ;  /* 0x800000060e307e29 */ /* 0x000fd60008000100 */
.L_x_355:
[----:B------:R-:W-:Y:S05]  /*141c0*/  BSYNC.RECONVERGENT B0 ;  /* 0x0000000000007941 */ /* 0x000fea0003800200 */
.L_x_354:
[----:B------:R-:W-:Y:S01]  /*141d0*/  DMUL R40, R24, 1.80143985094819840000e+16 ;  /* 0x4350000018287828 */ /* 0x000fe20000000000 */
[----:B------:R-:W-:Y:S01]  /*141e0*/  ISETP.GE.AND P0, PT, R25, 0x100000, PT ;  /* 0x001000001900780c */ /* 0x000fe20003f06270 */
[----:B------:R-:W-:Y:S01]  /*141f0*/  DADD R12, -RZ, -R24 ;  /* 0x00000000ff0c7229 */ /* 0x000fe20000000918 */
[----:B------:R-:W-:Y:S01]  /*14200*/  IMAD.MOV.U32 R6, RZ, RZ, 0x0 ;  /* 0x00000000ff067424 */ /* 0x000fe200078e00ff */
[----:B------:R-:W-:Y:S01]  /*14210*/  MOV R7, 0x7ff00000 ;  /* 0x7ff0000000077802 */ /* 0x000fe20000000f00 */
[----:B------:R-:W-:Y:S01]  /*14220*/  IMAD.MOV.U32 R17, RZ, RZ, 0x1 ;  /* 0x00000001ff117424 */ /* 0x000fe200078e00ff */
[----:B------:R-:W-:Y:S01]  /*14230*/  MOV R46, 0x0 ;  /* 0x00000000002e7802 */ /* 0x000fe20000000f00 */
[----:B------:R-:W-:-:S03]  /*14240*/  IMAD.MOV.U32 R47, RZ, RZ, 0x3ff00000 ;  /* 0x3ff00000ff2f7424 */ /* 0x000fc600078e00ff */
[----:B------:R-:W-:Y:S02]  /*14250*/  FSEL R8, R40, R24, !P0 ;  /* 0x0000001828087208 */ /* 0x000fe40004000000 */
[CC--:B------:R-:W-:Y:S01]  /*14260*/  FSEL R9, R41.reuse, R25.reuse, !P0 ;  /* 0x0000001929097208 */ /* 0x0c0fe20004000000 */
[----:B------:R-:W-:Y:S01]  /*14270*/  IMAD.MOV.U32 R11, RZ, RZ, R13 ;  /* 0x000000ffff0b7224 */ /* 0x000fe200078e000d */
        /* <DEDUP_REMOVED lines=13> */
.L_x_386:
[----:B------:R-:W0:Y:S01]  /*14350*/  I2F.F64.U32 R30, R17 ;  /* 0x00000011001e7312 */ /* 0x000e220000201800 */
[----:B------:R-:W-:Y:S01]  /*14360*/  MOV R6, 0x1 ;  /* 0x0000000100067802 */ /* 0x000fe20000000f00 */
[----:B------:R-:W-:Y:S01]  /*14370*/  BSSY.RECONVERGENT B2, `(.L_x_358) ;  /* 0x0000011000027945 */ /* 0x000fe20003800200 */
[----:B------:R-:W-:-:S05]  /*14380*/  FSETP.GEU.AND P1, PT, |R11|, 6.5827683646048100446e-37, PT ;  /* 0x036000000b00780b */ /* 0x000fca0003f2e200 */
[----:B0-----:R-:W0:Y:S02]  /*14390*/  MUFU.RCP64H R7, R31 ;  /* 0x0000001f00077308 */ /* 0x001e240000001800 */
[----:B0-----:R-:W-:-:S08]  /*143a0*/  DFMA R8, -R30, R6, 1 ;  /* 0x3ff000001e08742b */ /* 0x001fd00000000106 */
        /* <DEDUP_REMOVED lines=12> */
[----:B------:R-:W-:Y:S05]  /*14470*/  CALL.REL.NOINC `($__internal_1_$__cuda_sm20_div_rn_f64_full) ;  /* 0x0000001400087944 */ /* 0x000fea0003c00000 */
.L_x_359:
[----:B------:R-:W-:Y:S05]  /*14480*/  BSYNC.RECONVERGENT B2 ;  /* 0x0000000000027941 */ /* 0x000fea0003800200 */
.L_x_358:
        /* <DEDUP_REMOVED lines=8> */
[----:B------:R-:W0:Y:S05]  /*14510*/  I2F.F64 R30, R30 ;  /* 0x0000001e001e7312 */ /* 0x000e2a0000201c00 */
[----:B------:R-:W-:-:S03]  /*14520*/  FSETP.GEU.AND P1, PT, |R33|, 6.5827683646048100446e-37, PT ;  /* 0x036000002100780b */ /* 0x000fc60003f2e200 */
        /* <DEDUP_REMOVED lines=13> */
[----:B------:R-:W-:Y:S05]  /*14600*/  CALL.REL.NOINC `($__internal_1_$__cuda_sm20_div_rn_f64_full) ;  /* 0x0000001000a47944 */ /* 0x000fea0003c00000 */
.L_x_363:
[----:B------:R-:W-:Y:S05]  /*14610*/  BSYNC.RECONVERGENT B3 ;  /* 0x0000000000037941 */ /* 0x000fea0003800200 */
.L_x_362:
[----:B------:R-:W-:Y:S05]  /*14620*/  BRA `(.L_x_364) ;  /* 0x0000000c00ac7947 */ /* 0x000fea0003800000 */
.L_x_361:
[----:B------:R-:W-:Y:S01]  /*14630*/  ISETP.GE.AND P0, PT, R4, 0x1, PT ;  /* 0x000000010400780c */ /* 0x000fe20003f06270 */
[----:B------:R-:W-:Y:S01]  /*14640*/  BSSY.RECONVERGENT B3, `(.L_x_365) ;  /* 0x00000a7000037945 */ /* 0x000fe20003800200 */
[----:B------:R-:W-:Y:S01]  /*14650*/  IMAD.MOV.U32 R34, RZ, RZ, -0x39049e7 ;  /* 0xfc6fb619ff227424 */ /* 0x000fe200078e00ff */
[----:B------:R-:W-:-:S10]  /*14660*/  MOV R35, 0xbfe2788c ;  /* 0xbfe2788c00237802 */ /* 0x000fd40000000f00 */
[----:B------:R-:W-:Y:S05]  /*14670*/  @!P0 BRA `(.L_x_366) ;  /* 0x00000008008c8947 */ /* 0x000fea0003800000 */
[----:B------:R-:W-:Y:S01]  /*14680*/  ISETP.GE.U32.AND P0, PT, R10, 0x3, PT ;  /* 0x000000030a00780c */ /* 0x000fe20003f06070 */
[----:B------:R-:W-:Y:S01]  /*14690*/  BSSY.RECONVERGENT B4, `(.L_x_367) ;  /* 0x0000060000047945 */ /* 0x000fe20003800200 */
[----:B------:R-:W-:Y:S02]  /*146a0*/  IMAD.MOV.U32 R19, RZ, RZ, 0x1 ;  /* 0x00000001ff137424 */ /* 0x000fe400078e00ff */
[----:B------:R-:W-:Y:S02]  /*146b0*/  IMAD.MOV.U32 R34, RZ, RZ, -0x39049e7 ;  /* 0xfc6fb619ff227424 */ /* 0x000fe400078e00ff */
[----:B------:R-:W-:-:S07]  /*146c0*/  IMAD.MOV.U32 R35, RZ, RZ, -0x401d8774 ;  /* 0xbfe2788cff237424 */ /* 0x000fce00078e00ff */
[----:B------:R-:W-:Y:S05]  /*146d0*/  @!P0 BRA `(.L_x_368) ;  /* 0x00000004006c8947 */ /* 0x000fea0003800000 */
[----:B------:R-:W-:Y:S01]  /*146e0*/  BSSY.RECONVERGENT B5, `(.L_x_369) ;  /* 0x0000059000057945 */ /* 0x000fe20003800200 */
[----:B------:R-:W-:Y:S01]  /*146f0*/  MOV R19, RZ ;  /* 0x000000ff00137202 */ /* 0x000fe20000000f00 */
[----:B------:R-:W-:Y:S02]  /*14700*/  IMAD.MOV.U32 R34, RZ, RZ, -0x39049e7 ;  /* 0xfc6fb619ff227424 */ /* 0x000fe400078e00ff */
[----:B------:R-:W-:-:S07]  /*14710*/  IMAD.MOV.U32 R35, RZ, RZ, -0x401d8774 ;  /* 0xbfe2788cff237424 */ /* 0x000fce00078e00ff */
.L_x_378:
[----:B------:R-:W-:Y:S01]  /*14720*/  VIADD R28, R19, 0x1 ;  /* 0x00000001131c7836 */ /* 0x000fe20000000000 */
[----:B------:R-:W-:Y:S05]  /*14730*/  BSSY.RECONVERGENT B6, `(.L_x_370) ;  /* 0x0000012000067945 */ /* 0x000fea0003800200 */
[----:B------:R-:W0:Y:S08]  /*14740*/  I2F.F64.U32 R28, R28 ;  /* 0x0000001c001c7312 */ /* 0x000e300000201800 */
[----:B0-----:R-:W0:Y:S01]  /*14750*/  MUFU.RCP64H R7, R29 ;  /* 0x0000001d00077308 */ /* 0x001e220000001800 */
        /* <DEDUP_REMOVED lines=15> */
.L_x_371:
[----:B------:R-:W-:Y:S05]  /*14850*/  BSYNC.RECONVERGENT B6 ;  /* 0x0000000000067941 */ /* 0x000fea0003800200 */
.L_x_370:
[----:B------:R-:W-:Y:S01]  /*14860*/  VIADD R28, R19, 0x2 ;  /* 0x00000002131c7836 */ /* 0x000fe20000000000 */
[----:B------:R-:W-:Y:S01]  /*14870*/  BSSY.RECONVERGENT B6, `(.L_x_372) ;  /* 0x0000013000067945 */ /* 0x000fe20003800200 */
[----:B------:R-:W-:-:S04]  /*14880*/  DADD R34, R32, R34 ;  /* 0x0000000020227229 */ /* 0x000fc80000000022 */
[----:B------:R-:W0:Y:S08]  /*14890*/  I2F.F64.U32 R28, R28 ;  /* 0x0000001c001c7312 */ /* 0x000e300000201800 */
        /* <DEDUP_REMOVED lines=16> */
.L_x_373:
[----:B------:R-:W-:Y:S05]  /*149a0*/  BSYNC.RECONVERGENT B6 ;  /* 0x0000000000067941 */ /* 0x000fea0003800200 */
.L_x_372:
[----:B------:R-:W-:Y:S01]  /*149b0*/  VIADD R28, R19, 0x3 ;  /* 0x00000003131c7836 */ /* 0x000fe20000000000 */
[----:B------:R-:W-:Y:S01]  /*149c0*/  BSSY.RECONVERGENT B6, `(.L_x_374) ;  /* 0x0000013000067945 */ /* 0x000fe20003800200 */
[----:B------:R-:W-:-:S04]  /*149d0*/  DADD R34, R34, R30 ;  /* 0x0000000022227229 */ /* 0x000fc8000000001e */
        /* <DEDUP_REMOVED lines=17> */
.L_x_375:
[----:B------:R-:W-:Y:S05]  /*14af0*/  BSYNC.RECONVERGENT B6 ;  /* 0x0000000000067941 */ /* 0x000fea0003800200 */
.L_x_374:
[----:B------:R-:W-:Y:S01]  /*14b00*/  VIADD R19, R19, 0x4 ;  /* 0x0000000413137836 */ /* 0x000fe20000000000 */
[----:B------:R-:W-:Y:S01]  /*14b10*/  BSSY.RECONVERGENT B6, `(.L_x_376) ;  /* 0x0000012000067945 */ /* 0x000fe20003800200 */
[----:B------:R-:W-:Y:S02]  /*14b20*/  DADD R34, R34, R32 ;  /* 0x0000000022227229 */ /* 0x000fe40000000020 */
        /* <DEDUP_REMOVED lines=16> */
.L_x_377:
[----:B------:R-:W-:Y:S05]  /*14c30*/  BSYNC.RECONVERGENT B6 ;  /* 0x0000000000067941 */ /* 0x000fea0003800200 */
.L_x_376:
[----:B------:R-:W-:Y:S01]  /*14c40*/  ISETP.NE.AND P0, PT, R19, R0, PT ;  /* 0x000000001300720c */ /* 0x000fe20003f05270 */
[----:B------:R-:W-:-:S12]  /*14c50*/  DADD R34, R34, R8 ;  /* 0x0000000022227229 */ /* 0x000fd80000000008 */
[----:B------:R-:W-:Y:S05]  /*14c60*/  @P0 BRA `(.L_x_378) ;  /* 0xfffffff800ac0947 */ /* 0x000fea000383ffff */
[----:B------:R-:W-:Y:S05]  /*14c70*/  BSYNC.RECONVERGENT B5 ;  /* 0x0000000000057941 */ /* 0x000fea0003800200 */
.L_x_369:
[----:B------:R-:W-:-:S07]  /*14c80*/  VIADD R19, R19, 0x1 ;  /* 0x0000000113137836 */ /* 0x000fce0000000000 */
.L_x_368:
[----:B------:R-:W-:Y:S05]  /*14c90*/  BSYNC.RECONVERGENT B4 ;  /* 0x0000000000047941 */ /* 0x000fea0003800200 */
.L_x_367:
[----:B------:R-:W-:-:S13]  /*14ca0*/  ISETP.NE.AND P0, PT, R2, RZ, PT ;  /* 0x000000ff0200720c */ /* 0x000fda0003f05270 */
[----:B------:R-:W-:Y:S05]  /*14cb0*/  @!P0 BRA `(.L_x_366) ;  /* 0x0000000000fc8947 */ /* 0x000fea0003800000 */
[----:B------:R-:W0:Y:S01]  /*14cc0*/  I2F.F64.U32 R28, R19 ;  /* 0x00000013001c7312 */ /* 0x000e220000201800 */
[----:B------:R-:W-:Y:S01]  /*14cd0*/  BSSY.RECONVERGENT B4, `(.L_x_379) ;  /* 0x0000011000047945 */ /* 0x000fe20003800200 */
[----:B------:R-:W-:-:S06]  /*14ce0*/  ISETP.NE.AND P1, PT, R2, 0x1, PT ;  /* 0x000000010200780c */ /* 0x000fcc0003f25270 */
        /* <DEDUP_REMOVED lines=15> */
.L_x_380:
[----:B------:R-:W-:Y:S05]  /*14de0*/  BSYNC.RECONVERGENT B4 ;  /* 0x0000000000047941 */ /* 0x000fea0003800200 */
.L_x_379:
[----:B------:R-:W-:Y:S01]  /*14df0*/  DADD R34, R34, R8 ;  /* 0x0000000022227229 */ /* 0x000fe20000000008 */
[----:B------:R-:W-:Y:S10]  /*14e00*/  @!P1 BRA `(.L_x_366) ;  /* 0x0000000000a89947 */ /* 0x000ff40003800000 */
[----:B------:R-:W-:Y:S01]  /*14e10*/  VIADD R28, R19, 0x1 ;  /* 0x00000001131c7836 */ /* 0x000fe20000000000 */
[----:B------:R-:W-:Y:S01]  /*14e20*/  BSSY.RECONVERGENT B4, `(.L_x_381) ;  /* 0x0000012000047945 */ /* 0x000fe20003800200 */
[----:B------:R-:W-:-:S04]  /*14e30*/  ISETP.NE.AND P1, PT, R2, 0x2, PT ;  /* 0x000000020200780c */ /* 0x000fc80003f25270 */
        /* <DEDUP_REMOVED lines=16> */
.L_x_382:
[----:B------:R-:W-:Y:S05]  /*14f40*/  BSYNC.RECONVERGENT B4 ;  /* 0x0000000000047941 */ /* 0x000fea0003800200 */
.L_x_381:
[----:B------:R-:W-:Y:S01]  /*14f50*/  DADD R34, R34, R8 ;  /* 0x0000000022227229 */ /* 0x000fe20000000008 */
[----:B------:R-:W-:Y:S10]  /*14f60*/  @!P1 BRA `(.L_x_366) ;  /* 0x0000000000509947 */ /* 0x000ff40003800000 */
[----:B------:R-:W-:Y:S01]  /*14f70*/  IADD3 R28, PT, PT, R19, 0x2, RZ ;  /* 0x00000002131c7810 */ /* 0x000fe20007ffe0ff */
[----:B------:R-:W-:Y:S05]  /*14f80*/  BSSY.RECONVERGENT B4, `(.L_x_383) ;  /* 0x0000011000047945 */ /* 0x000fea0003800200 */
        /* <DEDUP_REMOVED lines=16> */
.L_x_384:
[----:B------:R-:W-:Y:S05]  /*15090*/  BSYNC.RECONVERGENT B4 ;  /* 0x0000000000047941 */ /* 0x000fea0003800200 */
.L_x_383:
[----:B------:R-:W-:-:S11]  /*150a0*/  DADD R34, R34, R8 ;  /* 0x0000000022227229 */ /* 0x000fd60000000008 */
.L_x_366:
[----:B------:R-:W-:Y:S05]  /*150b0*/  BSYNC.RECONVERGENT B3 ;  /* 0x0000000000037941 */ /* 0x000fea0003800200 */
.L_x_365:
        /* <DEDUP_REMOVED lines=13> */
[----:B------:R-:W0:Y:S02]  /*15190*/  MUFU.RCP64H R43, R7 ;  /* 0x00000007002b7308 */ /* 0x000e240000001800 */
[----:B0-----:R-:W-:-:S08]  /*151a0*/  DFMA R8, -R6, R42, 1 ;  /* 0x3ff000000608742b */ /* 0x001fd0000000012a */
        /* <DEDUP_REMOVED lines=18> */
[----:B------:R-:W-:Y:S02]  /*152d0*/  VIADD R6, R18, 0x1 ;  /* 0x0000000112067836 */ /* 0x000fe40000000000 */
[----:B------:R-:W-:Y:S02]  /*152e0*/  HFMA2 R7, -RZ, RZ, 3.59375, 0 ;  /* 0x43300000ff077431 */ /* 0x000fe400000001ff */
[----:B------:R-:W-:Y:S01]  /*152f0*/  @!P0 IMAD.MOV R6, RZ, RZ, R18 ;  /* 0x000000ffff068224 */ /* 0x000fe200078e0212 */
[----:B------:R-:W-:Y:S02]  /*15300*/  DFMA R8, R28, -R38, R8 ;  /* 0x800000261c08722b */ /* 0x000fe40000000008 */
[----:B------:R-:W-:Y:S01]  /*15310*/  DFMA R30, R36, R30, UR6 ;  /* 0x00000006241e7e2b */ /* 0x000fe2000800001e */
[----:B------:R-:W-:Y:S01]  /*15320*/  UMOV UR6, 0x923be72d ;  /* 0x923be72d00067882 */ /* 0x000fe20000000000 */
[----:B------:R-:W-:Y:S01]  /*15330*/  UMOV UR7, 0x3f624924 ;  /* 0x3f62492400077882 */ /* 0x000fe20000000000 */
[----:B------:R-:W-:-:S03]  /*15340*/  LOP3.LUT R6, R6, 0x80000000, RZ, 0x3c, !PT ;  /* 0x8000000006067812 */ /* 0x000fc600078e3cff */
[----:B------:R-:W-:Y:S02]  /*15350*/  DMUL R8, R42, R8 ;  /* 0x000000082a087228 */ /* 0x000fe40000000000 */
        /* <DEDUP_REMOVED lines=22> */
.L_x_385:
[----:B------:R-:W-:-:S08]  /*154c0*/  DADD R34, -R28, R34 ;  /* 0x000000001c227229 */ /* 0x000fd00000000122 */
[----:B------:R-:W-:-:S11]  /*154d0*/  DMUL R38, R46, R34 ;  /* 0x000000222e267228 */ /* 0x000fd60000000000 */
.L_x_364:
[----:B------:R-:W-:Y:S05]  /*154e0*/  BSYNC.RECONVERGENT B2 ;  /* 0x0000000000027941 */ /* 0x000fea0003800200 */
.L_x_360:
        /* <DEDUP_REMOVED lines=8> */
.L_x_314:
[----:B------:R-:W-:Y:S05]  /*15570*/  BSYNC.RECONVERGENT B1 ;  /* 0x0000000000017941 */ /* 0x000fea0003800200 */
.L_x_310:
[----:B------:R-:W0:Y:S01]  /*15580*/  LDC.64 R6, c[0x0][0x398] ;  /* 0x0000e600ff067b82 */ /* 0x000e220000000a00 */
[----:B------:R-:W1:Y:S01]  /*15590*/  LDCU UR6, c[0x0][0x38c] ;  /* 0x00007180ff0677ac */ /* 0x000e620008000800 */
[----:B------:R-:W-:Y:S01]  /*155a0*/  IMAD.IADD R5, R20, 0x1, R3 ;  /* 0x0000000114057824 */ /* 0x000fe200078e0203 */
[C---:B-1----:R-:W-:Y:S01]  /*155b0*/  ISETP.NE.AND P0, PT, R3.reuse, UR6, PT ;  /* 0x0000000603007c0c */ /* 0x042fe2000bf05270 */
[----:B------:R-:W-:Y:S02]  /*155c0*/  VIADD R3, R3, 0x1 ;  /* 0x0000000103037836 */ /* 0x000fe40000000000 */
[----:B0-----:R-:W-:-:S05]  /*155d0*/  IMAD.WIDE R6, R5, 0x8, R6 ;  /* 0x0000000805067825 */ /* 0x001fca00078e0206 */
[----:B------:R1:W-:Y:S05]  /*155e0*/  STG.E.64 desc[UR4][R6.64], R48 ;  /* 0x0000003006007986 */ /* 0x0003ea000c101b04 */
[----:B------:R-:W-:Y:S05]  /*155f0*/  @P0 BRA `(.L_x_387) ;  /* 0xffffffbc00040947 */ /* 0x000fea000383ffff */
[----:B------:R-:W-:Y:S05]  /*15600*/  EXIT ;  /* 0x000000000000794d */ /* 0x000fea0003800000 */
        .weak           $__internal_0_$__cuda_sm20_dblrcp_rn_slowpath_v3
        .type           $__internal_0_$__cuda_sm20_dblrcp_rn_slowpath_v3,@function
        .size           $__internal_0_$__cuda_sm20_dblrcp_rn_slowpath_v3,($__internal_1_$__cuda_sm20_div_rn_f64_full - $__internal_0_$__cuda_sm20_dblrcp_rn_slowpath_v3)
$__internal_0_$__cuda_sm20_dblrcp_rn_slowpath_v3:
[----:B------:R-:W-:Y:S01]  /*15610*/  MOV R29, R5 ;  /* 0x00000005001d7202 */ /* 0x000fe20000000f00 */
[----:B------:R-:W-:Y:S05]  /*15620*/  BSSY.RECONVERGENT B0, `(.L_x_388) ;  /* 0x0000023000007945 */ /* 0x000fea0003800200 */
[----:B------:R-:W-:-:S14]  /*15630*/  DSETP.GTU.AND P0, PT, |R28|, +INF , PT ;  /* 0x7ff000001c00742a */ /* 0x000fdc0003f0c200 */
[----:B------:R-:W-:Y:S05]  /*15640*/  @P0 BRA `(.L_x_389) ;  /* 0x0000000000780947 */ /* 0x000fea0003800000 */
[----:B------:R-:W-:-:S05]  /*15650*/  LOP3.LUT R5, R5, 0x7fffffff, RZ, 0xc0, !PT ;  /* 0x7fffffff05057812 */ /* 0x000fca00078ec0ff */
[----:B------:R-:W-:-:S05]  /*15660*/  VIADD R7, R5, 0xffffffff ;  /* 0xffffffff05077836 */ /* 0x000fca0000000000 */
[----:B------:R-:W-:-:S13]  /*15670*/  ISETP.GE.U32.AND P0, PT, R7, 0x7fefffff, PT ;  /* 0x7fefffff0700780c */ /* 0x000fda0003f06070 */
[----:B------:R-:W-:Y:S01]  /*15680*/  @P0 LOP3.LUT R31, R29, 0x7ff00000, RZ, 0x3c, !PT ;  /* 0x7ff000001d1f0812 */ /* 0x000fe200078e3cff */
[----:B------:R-:W-:Y:S01]  /*15690*/  @P0 IMAD.MOV.U32 R30, RZ, RZ, RZ ;  /* 0x000000ffff1e0224 */ /* 0x000fe200078e00ff */
[----:B------:R-:W-:Y:S06]  /*156a0*/  @P0 BRA `(.L_x_390) ;  /* 0x0000000000680947 */ /* 0x000fec0003800000 */
[----:B------:R-:W-:-:S13]  /*156b0*/  ISETP.GE.U32.AND P0, PT, R5, 0x1000001, PT ;  /* 0x010000010500780c */ /* 0x000fda0003f06070 */
[----:B------:R-:W-:Y:S05]  /*156c0*/  @!P0 BRA `(.L_x_391) ;  /* 0x0000000000348947 */ /* 0x000fea0003800000 */
[----:B------:R-:W-:Y:S01]  /*156d0*/  VIADD R31, R29, 0xc0200000 ;  /* 0xc02000001d1f7836 */ /* 0x000fe20000000000 */
[----:B------:R-:W-:-:S03]  /*156e0*/  MOV R30, R28 ;  /* 0x0000001c001e7202 */ /* 0x000fc60000000f00 */
[----:B------:R-:W0:Y:S03]  /*156f0*/  MUFU.RCP64H R9, R31 ;  /* 0x0000001f00097308 */ /* 0x000e260000001800 */
[----:B0-----:R-:W-:-:S08]  /*15700*/  DFMA R32, -R30, R8, 1 ;  /* 0x3ff000001e20742b */ /* 0x001fd00000000108 */
[----:B------:R-:W-:-:S08]  /*15710*/  DFMA R32, R32, R32, R32 ;  /* 0x000000202020722b */ /* 0x000fd00000000020 */
[----:B------:R-:W-:-:S08]  /*15720*/  DFMA R32, R8, R32, R8 ;  /* 0x000000200820722b */ /* 0x000fd00000000008 */
[----:B------:R-:W-:-:S08]  /*15730*/  DFMA R8, -R30, R32, 1 ;  /* 0x3ff000001e08742b */ /* 0x000fd00000000120 */
[----:B------:R-:W-:-:S08]  /*15740*/  DFMA R8, R32, R8, R32 ;  /* 0x000000082008722b */ /* 0x000fd00000000020 */
[----:B------:R-:W-:-:S08]  /*15750*/  DMUL R8, R8, 2.2250738585072013831e-308 ;  /* 0x0010000008087828 */ /* 0x000fd00000000000 */
[----:B------:R-:W-:-:S08]  /*15760*/  DFMA R28, -R28, R8, 1 ;  /* 0x3ff000001c1c742b */ /* 0x000fd00000000108 */
[----:B------:R-:W-:-:S08]  /*15770*/  DFMA R28, R28, R28, R28 ;  /* 0x0000001c1c1c722b */ /* 0x000fd0000000001c */
[----:B------:R-:W-:Y:S01]  /*15780*/  DFMA R30, R8, R28, R8 ;  /* 0x0000001c081e722b */ /* 0x000fe20000000008 */
[----:B------:R-:W-:Y:S10]  /*15790*/  BRA `(.L_x_390) ;  /* 0x00000000002c7947 */ /* 0x000ff40003800000 */
.L_x_391:
[----:B------:R-:W-:-:S06]  /*157a0*/  DMUL R28, R28, 8.11296384146066816958e+31 ;  /* 0x469000001c1c7828 */ /* 0x000fcc0000000000 */
[----:B------:R-:W0:Y:S02]  /*157b0*/  MUFU.RCP64H R9, R29 ;  /* 0x0000001d00097308 */ /* 0x000e240000001800 */
[----:B0-----:R-:W-:-:S08]  /*157c0*/  DFMA R30, -R28, R8, 1 ;  /* 0x3ff000001c1e742b */ /* 0x001fd00000000108 */
[----:B------:R-:W-:-:S08]  /*157d0*/  DFMA R30, R30, R30, R30 ;  /* 0x0000001e1e1e722b */ /* 0x000fd0000000001e */
[----:B------:R-:W-:-:S08]  /*157e0*/  DFMA R30, R8, R30, R8 ;  /* 0x0000001e081e722b */ /* 0x000fd00000000008 */
[----:B------:R-:W-:-:S08]  /*157f0*/  DFMA R8, -R28, R30, 1 ;  /* 0x3ff000001c08742b */ /* 0x000fd0000000011e */
[----:B------:R-:W-:-:S08]  /*15800*/  DFMA R8, R30, R8, R30 ;  /* 0x000000081e08722b */ /* 0x000fd0000000001e */
[----:B------:R-:W-:Y:S01]  /*15810*/  DMUL R30, R8, 8.11296384146066816958e+31 ;  /* 0x46900000081e7828 */ /* 0x000fe20000000000 */
[----:B------:R-:W-:Y:S10]  /*15820*/  BRA `(.L_x_390) ;  /* 0x0000000000087947 */ /* 0x000ff40003800000 */
.L_x_389:
[----:B------:R-:W-:Y:S01]  /*15830*/  LOP3.LUT R31, R29, 0x80000, RZ, 0xfc, !PT ;  /* 0x000800001d1f7812 */ /* 0x000fe200078efcff */
[----:B------:R-:W-:-:S07]  /*15840*/  IMAD.MOV.U32 R30, RZ, RZ, R28 ;  /* 0x000000ffff1e7224 */ /* 0x000fce00078e001c */
.L_x_390:
[----:B------:R-:W-:Y:S05]  /*15850*/  BSYNC.RECONVERGENT B0 ;  /* 0x0000000000007941 */ /* 0x000fea0003800200 */
.L_x_388:
[----:B------:R-:W-:Y:S01]  /*15860*/  MOV R7, 0x0 ;  /* 0x0000000000077802 */ /* 0x000fe20000000f00 */
[----:B------:R-:W-:Y:S02]  /*15870*/  IMAD.MOV.U32 R8, RZ, RZ, R30 ;  /* 0x000000ffff087224 */ /* 0x000fe400078e001e */
[----:B------:R-:W-:Y:S01]  /*15880*/  IMAD.MOV.U32 R5, RZ, RZ, R31 ;  /* 0x000000ffff057224 */ /* 0x000fe200078e001f */
[----:B------:R-:W-:Y:S06]  /*15890*/  RET.REL.NODEC R6 `(_Z18device_part_doublediidPd) ;  /* 0xfffffea406d87950 */ /* 0x000fec0003c3ffff */
        .weak           $__internal_1_$__cuda_sm20_div_rn_f64_full
        .type           $__internal_1_$__cuda_sm20_div_rn_f64_full,@function
        .size           $__internal_1_$__cuda_sm20_div_rn_f64_full,(.L_x_823 - $__internal_1_$__cuda_sm20_div_rn_f64_full)
$__internal_1_$__cuda_sm20_div_rn_f64_full:
[C---:B------:R-:W-:Y:S01]  /*158a0*/  FSETP.GEU.AND P0, PT, |R31|.reuse, 1.469367938527859385e-39, PT ;  /* 0x001000001f00780b */ /* 0x040fe20003f0e200 */
[----:B------:R-:W-:Y:S01]  /*158b0*/  IMAD.MOV.U32 R34, RZ, RZ, 0x1 ;  /* 0x00000001ff227424 */ /* 0x000fe200078e00ff */
[----:B------:R-:W-:Y:S01]  /*158c0*/  LOP3.LUT R28, R31, 0x800fffff, RZ, 0xc0, !PT ;  /* 0x800fffff1f1c7812 */ /* 0x000fe200078ec0ff */
[----:B------:R-:W-:Y:S01]  /*158d0*/  IMAD.MOV.U32 R7, RZ, RZ, 0x1ca00000 ;  /* 0x1ca00000ff077424 */ /* 0x000fe200078e00ff */
[C---:B------:R-:W-:Y:S01]  /*158e0*/  FSETP.GEU.AND P2, PT, |R33|.reuse, 1.469367938527859385e-39, PT ;  /* 0x001000002100780b */ /* 0x040fe20003f4e200 */
[----:B------:R-:W-:Y:S01]  /*158f0*/  BSSY.RECONVERGENT B0, `(.L_x_392) ;  /* 0x0000052000007945 */ /* 0x000fe20003800200 */
[----:B------:R-:W-:Y:S01]  /*15900*/  LOP3.LUT R29, R28, 0x3ff00000, RZ, 0xfc, !PT ;  /* 0x3ff000001c1d7812 */ /* 0x000fe200078efcff */
[----:B------:R-:W-:Y:S01]  /*15910*/  IMAD.MOV.U32 R28, RZ, RZ, R30 ;  /* 0x000000ffff1c7224 */ /* 0x000fe200078e001e */
[----:B------:R-:W-:Y:S02]  /*15920*/  LOP3.LUT R5, R33, 0x7ff00000, RZ, 0xc0, !PT ;  /* 0x7ff0000021057812 */ /* 0x000fe400078ec0ff */
[----:B------:R-:W-:-:S03]  /*15930*/  LOP3.LUT R9, R31, 0x7ff00000, RZ, 0xc0, !PT ;  /* 0x7ff000001f097812 */ /* 0x000fc600078ec0ff */
[----:B------:R-:W-:Y:S01]  /*15940*/  @!P0 DMUL R28, R30, 8.98846567431157953865e+307 ;  /* 0x7fe000001e1c8828 */ /* 0x000fe20000000000 */
[----:B------:R-:W-:-:S03]  /*15950*/  ISETP.GE.U32.AND P1, PT, R5, R9, PT ;  /* 0x000000090500720c */ /* 0x000fc60003f26070 */
[----:B------:R-:W-:Y:S01]  /*15960*/  @!P2 LOP3.LUT R8, R31, 0x7ff00000, RZ, 0xc0, !PT ;  /* 0x7ff000001f08a812 */ /* 0x000fe200078ec0ff */
[----:B------:R-:W-:Y:S01]  /*15970*/  @!P2 IMAD.MOV.U32 R42, RZ, RZ, RZ ;  /* 0x000000ffff2aa224 */ /* 0x000fe200078e00ff */
[----:B------:R-:W0:Y:S02]  /*15980*/  MUFU.RCP64H R35, R29 ;  /* 0x0000001d00237308 */ /* 0x000e240000001800 */
[----:B------:R-:W-:Y:S02]  /*15990*/  @!P2 ISETP.GE.U32.AND P3, PT, R5, R8, PT ;  /* 0x000000080500a20c */ /* 0x000fe40003f66070 */
[----:B------:R-:W-:Y:S02]  /*159a0*/  @!P0 LOP3.LUT R9, R29, 0x7ff00000, RZ, 0xc0, !PT ;  /* 0x7ff000001d098812 */ /* 0x000fe400078ec0ff */
[----:B------:R-:W-:-:S04]  /*159b0*/  @!P2 SEL R37, R7, 0x63400000, !P3 ;  /* 0x634000000725a807 */ /* 0x000fc80005800000 */
[----:B------:R-:W-:-:S04]  /*159c0*/  @!P2 LOP3.LUT R8, R37, 0x80000000, R33, 0xf8, !PT ;  /* 0x800000002508a812 */ /* 0x000fc800078ef821 */
[----:B------:R-:W-:Y:S01]  /*159d0*/  @!P2 LOP3.LUT R43, R8, 0x100000, RZ, 0xfc, !PT ;  /* 0x00100000082ba812 */ /* 0x000fe200078efcff */
[----:B------:R-:W-:Y:S01]  /*159e0*/  IMAD.MOV.U32 R8, RZ, RZ, R5 ;  /* 0x000000ffff087224 */ /* 0x000fe200078e0005 */
[----:B0-----:R-:W-:-:S08]  /*159f0*/  DFMA R38, R34, -R28, 1 ;  /* 0x3ff000002226742b */ /* 0x001fd0000000081c */
[----:B------:R-:W-:-:S08]  /*15a00*/  DFMA R38, R38, R38, R38 ;  /* 0x000000262626722b */ /* 0x000fd00000000026 */
[----:B------:R-:W-:Y:S01]  /*15a10*/  DFMA R38, R34, R38, R34 ;  /* 0x000000262226722b */ /* 0x000fe20000000022 */
[----:B------:R-:W-:Y:S02]  /*15a20*/  SEL R35, R7, 0x63400000, !P1 ;  /* 0x6340000007237807 */ /* 0x000fe40004800000 */
[----:B------:R-:W-:Y:S02]  /*15a30*/  MOV R34, R32 ;  /* 0x0000002000227202 */ /* 0x000fe40000000f00 */
[----:B------:R-:W-:-:S03]  /*15a40*/  LOP3.LUT R35, R35, 0x800fffff, R33, 0xf8, !PT ;  /* 0x800fffff23237812 */ /* 0x000fc600078ef821 */
[----:B------:R-:W-:-:S03]  /*15a50*/  DFMA R36, R38, -R28, 1 ;  /* 0x3ff000002624742b */ /* 0x000fc6000000081c */
[----:B------:R-:W-:-:S05]  /*15a60*/  @!P2 DFMA R34, R34, 2, -R42 ;  /* 0x400000002222a82b */ /* 0x000fca000000082a */
[----:B------:R-:W-:-:S05]  /*15a70*/  DFMA R36, R38, R36, R38 ;  /* 0x000000242624722b */ /* 0x000fca0000000026 */
[----:B------:R-:W-:-:S03]  /*15a80*/  @!P2 LOP3.LUT R8, R35, 0x7ff00000, RZ, 0xc0, !PT ;  /* 0x7ff000002308a812 */ /* 0x000fc600078ec0ff */
[----:B------:R-:W-:Y:S02]  /*15a90*/  DMUL R38, R36, R34 ;  /* 0x0000002224267228 */ /* 0x000fe40000000000 */
[----:B------:R-:W-:-:S05]  /*15aa0*/  VIADD R42, R8, 0xffffffff ;  /* 0xffffffff082a7836 */ /* 0x000fca0000000000 */
[----:B------:R-:W-:Y:S01]  /*15ab0*/  ISETP.GT.U32.AND P0, PT, R42, 0x7feffffe, PT ;  /* 0x7feffffe2a00780c */ /* 0x000fe20003f04070 */
[----:B------:R-:W-:Y:S01]  /*15ac0*/  DFMA R44, R38, -R28, R34 ;  /* 0x8000001c262c722b */ /* 0x000fe20000000022 */
[----:B------:R-:W-:-:S04]  /*15ad0*/  IADD3 R42, PT, PT, R9, -0x1, RZ ;  /* 0xffffffff092a7810 */ /* 0x000fc80007ffe0ff */
[----:B------:R-:W-:-:S03]  /*15ae0*/  ISETP.GT.U32.OR P0, PT, R42, 0x7feffffe, P0 ;  /* 0x7feffffe2a00780c */ /* 0x000fc60000704470 */
[----:B------:R-:W-:-:S10]  /*15af0*/  DFMA R36, R36, R44, R38 ;  /* 0x0000002c2424722b */ /* 0x000fd40000000026 */
[----:B------:R-:W-:Y:S05]  /*15b00*/  @P0 BRA `(.L_x_393) ;  /* 0x00000000006c0947 */ /* 0x000fea0003800000 */
[----:B------:R-:W-:Y:S01]  /*15b10*/  LOP3.LUT R8, R31, 0x7ff00000, RZ, 0xc0, !PT ;  /* 0x7ff000001f087812 */ /* 0x000fe200078ec0ff */
[----:B------:R-:W-:-:S03]  /*15b20*/  IMAD.MOV.U32 R32, RZ, RZ, RZ ;  /* 0x000000ffff207224 */ /* 0x000fc600078e00ff */
[CC--:B------:R-:W-:Y:S02]  /*15b30*/  VIADDMNMX R9, R5.reuse, -R8.reuse, 0xb9600000, !PT ;  /* 0xb960000005097446 */ /* 0x0c0fe40007800908 */
[----:B------:R-:W-:Y:S02]  /*15b40*/  ISETP.GE.U32.AND P0, PT, R5, R8, PT ;  /* 0x000000080500720c */ /* 0x000fe40003f06070 */
[----:B------:R-:W-:Y:S02]  /*15b50*/  VIMNMX R9, PT, PT, R9, 0x46a00000, PT ;  /* 0x46a0000009097848 */ /* 0x000fe40003fe0100 */
[----:B------:R-:W-:-:S05]  /*15b60*/  SEL R8, R7, 0x63400000, !P0 ;  /* 0x6340000007087807 */ /* 0x000fca0004000000 */
[----:B------:R-:W-:-:S04]  /*15b70*/  IMAD.IADD R8, R9, 0x1, -R8 ;  /* 0x0000000109087824 */ /* 0x000fc800078e0a08 */
[----:B------:R-:W-:-:S06]  /*15b80*/  VIADD R33, R8, 0x7fe00000 ;  /* 0x7fe0000008217836 */ /* 0x000fcc0000000000 */
[----:B------:R-:W-:-:S10]  /*15b90*/  DMUL R38, R36, R32 ;  /* 0x0000002024267228 */ /* 0x000fd40000000000 */
[----:B------:R-:W-:-:S13]  /*15ba0*/  FSETP.GTU.AND P0, PT, |R39|, 1.469367938527859385e-39, PT ;  /* 0x001000002700780b */ /* 0x000fda0003f0c200 */
[----:B------:R-:W-:Y:S05]  /*15bb0*/  @P0 BRA `(.L_x_394) ;  /* 0x0000000000940947 */ /* 0x000fea0003800000 */
[----:B------:R-:W-:Y:S01]  /*15bc0*/  DFMA R28, R36, -R28, R34 ;  /* 0x8000001c241c722b */ /* 0x000fe20000000022 */
[----:B------:R-:W-:-:S09]  /*15bd0*/  MOV R32, RZ ;  /* 0x000000ff00207202 */ /* 0x000fd20000000f00 */
[C---:B------:R-:W-:Y:S02]  /*15be0*/  FSETP.NEU.AND P0, PT, R29.reuse, RZ, PT ;  /* 0x000000ff1d00720b */ /* 0x040fe40003f0d000 */
[----:B------:R-:W-:-:S04]  /*15bf0*/  LOP3.LUT R30, R29, 0x80000000, R31, 0x48, !PT ;  /* 0x800000001d1e7812 */ /* 0x000fc800078e481f */
[----:B------:R-:W-:-:S07]  /*15c00*/  LOP3.LUT R33, R30, R33, RZ, 0xfc, !PT ;  /* 0x000000211e217212 */ /* 0x000fce00078efcff */
[----:B------:R-:W-:Y:S05]  /*15c10*/  @!P0 BRA `(.L_x_394) ;  /* 0x00000000007c8947 */ /* 0x000fea0003800000 */
[----:B------:R-:W-:Y:S01]  /*15c20*/  IMAD.MOV R29, RZ, RZ, -R8 ;  /* 0x000000ffff1d7224 */ /* 0x000fe200078e0a08 */
[----:B------:R-:W-:Y:S01]  /*15c30*/  IADD3 R8, PT, PT, -R8, -0x43300000, RZ ;  /* 0xbcd0000008087810 */ /* 0x000fe20007ffe1ff */
[----:B------:R-:W-:-:S06]  /*15c40*/  IMAD.MOV.U32 R28, RZ, RZ, RZ ;  /* 0x000000ffff1c7224 */ /* 0x000fcc00078e00ff */
[----:B------:R-:W-:Y:S02]  /*15c50*/  DFMA R28, R38, -R28, R36 ;  /* 0x8000001c261c722b */ /* 0x000fe40000000024 */
[----:B------:R-:W-:-:S08]  /*15c60*/  DMUL.RP R36, R36, R32 ;  /* 0x0000002024247228 */ /* 0x000fd00000008000 */
[----:B------:R-:W-:Y:S02]  /*15c70*/  FSETP.NEU.AND P0, PT, |R29|, R8, PT ;  /* 0x000000081d00720b */ /* 0x000fe40003f0d200 */
[----:B------:R-:W-:Y:S02]  /*15c80*/  LOP3.LUT R5, R37, R30, RZ, 0x3c, !PT ;  /* 0x0000001e25057212 */ /* 0x000fe400078e3cff */
[----:B------:R-:W-:Y:S02]  /*15c90*/  FSEL R38, R36, R38, !P0 ;  /* 0x0000002624267208 */ /* 0x000fe40004000000 */
[----:B------:R-:W-:Y:S01]  /*15ca0*/  FSEL R39, R5, R39, !P0 ;  /* 0x0000002705277208 */ /* 0x000fe20004000000 */
[----:B------:R-:W-:Y:S06]  /*15cb0*/  BRA `(.L_x_394) ;  /* 0x0000000000547947 */ /* 0x000fec0003800000 */
.L_x_393:
[----:B------:R-:W-:-:S14]  /*15cc0*/  DSETP.NAN.AND P0, PT, R32, R32, PT ;  /* 0x000000202000722a */ /* 0x000fdc0003f08000 */
[----:B------:R-:W-:Y:S05]  /*15cd0*/  @P0 BRA `(.L_x_395) ;  /* 0x0000000000440947 */ /* 0x000fea0003800000 */
[----:B------:R-:W-:-:S14]  /*15ce0*/  DSETP.NAN.AND P0, PT, R30, R30, PT ;  /* 0x0000001e1e00722a */ /* 0x000fdc0003f08000 */
[----:B------:R-:W-:Y:S05]  /*15cf0*/  @P0 BRA `(.L_x_396) ;  /* 0x0000000000300947 */ /* 0x000fea0003800000 */
[----:B------:R-:W-:Y:S01]  /*15d00*/  ISETP.NE.AND P0, PT, R8, R9, PT ;  /* 0x000000090800720c */ /* 0x000fe20003f05270 */
[----:B------:R-:W-:Y:S01]  /*15d10*/  IMAD.MOV.U32 R38, RZ, RZ, 0x0 ;  /* 0x00000000ff267424 */ /* 0x000fe200078e00ff */
[----:B------:R-:W-:-:S11]  /*15d20*/  MOV R39, 0xfff80000 ;  /* 0xfff8000000277802 */ /* 0x000fd60000000f00 */
[----:B------:R-:W-:Y:S05]  /*15d30*/  @!P0 BRA `(.L_x_394) ;  /* 0x0000000000348947 */ /* 0x000fea0003800000 */
[----:B------:R-:W-:Y:S02]  /*15d40*/  ISETP.NE.AND P0, PT, R8, 0x7ff00000, PT ;  /* 0x7ff000000800780c */ /* 0x000fe40003f05270 */
[----:B------:R-:W-:Y:S02]  /*15d50*/  LOP3.LUT R39, R33, 0x80000000, R31, 0x48, !PT ;  /* 0x8000000021277812 */ /* 0x000fe400078e481f */
[----:B------:R-:W-:-:S13]  /*15d60*/  ISETP.EQ.OR P0, PT, R9, RZ, !P0 ;  /* 0x000000ff0900720c */ /* 0x000fda0004702670 */
[----:B------:R-:W-:Y:S01]  /*15d70*/  @P0 LOP3.LUT R5, R39, 0x7ff00000, RZ, 0xfc, !PT ;  /* 0x7ff0000027050812 */ /* 0x000fe200078efcff */
[----:B------:R-:W-:Y:S02]  /*15d80*/  @!P0 IMAD.MOV.U32 R38, RZ, RZ, RZ ;  /* 0x000000ffff268224 */ /* 0x000fe400078e00ff */
[----:B------:R-:W-:Y:S02]  /*15d90*/  @P0 IMAD.MOV.U32 R38, RZ, RZ, RZ ;  /* 0x000000ffff260224 */ /* 0x000fe400078e00ff */
[----:B------:R-:W-:Y:S01]  /*15da0*/  @P0 IMAD.MOV.U32 R39, RZ, RZ, R5 ;  /* 0x000000ffff270224 */ /* 0x000fe200078e0005 */
[----:B------:R-:W-:Y:S06]  /*15db0*/  BRA `(.L_x_394) ;  /* 0x0000000000147947 */ /* 0x000fec0003800000 */
.L_x_396:
[----:B------:R-:W-:Y:S02]  /*15dc0*/  LOP3.LUT R39, R31, 0x80000, RZ, 0xfc, !PT ;  /* 0x000800001f277812 */ /* 0x000fe400078efcff */
[----:B------:R-:W-:Y:S01]  /*15dd0*/  MOV R38, R30 ;  /* 0x0000001e00267202 */ /* 0x000fe20000000f00 */
[----:B------:R-:W-:Y:S06]  /*15de0*/  BRA `(.L_x_394) ;  /* 0x0000000000087947 */ /* 0x000fec0003800000 */
.L_x_395:
[----:B------:R-:W-:Y:S01]  /*15df0*/  LOP3.LUT R39, R33, 0x80000, RZ, 0xfc, !PT ;  /* 0x0008000021277812 */ /* 0x000fe200078efcff */
[----:B------:R-:W-:-:S07]  /*15e00*/  IMAD.MOV.U32 R38, RZ, RZ, R32 ;  /* 0x000000ffff267224 */ /* 0x000fce00078e0020 */
.L_x_394:
[----:B------:R-:W-:Y:S05]  /*15e10*/  BSYNC.RECONVERGENT B0 ;  /* 0x0000000000007941 */ /* 0x000fea0003800200 */
.L_x_392:
[----:B------:R-:W-:-:S04]  /*15e20*/  IMAD.MOV.U32 R7, RZ, RZ, 0x0 ;  /* 0x00000000ff077424 */ /* 0x000fc800078e00ff */
[----:B------:R-:W-:Y:S05]  /*15e30*/  RET.REL.NODEC R6 `(_Z18device_part_doublediidPd) ;  /* 0xfffffea006707950 */ /* 0x000fea0003c3ffff */
.L_x_397:
[----:B------:R-:W-:-:S00]  /*15e40*/  BRA `(.L_x_397) ;  /* 0xfffffffc00fc7947 */ /* 0x000fc0000383ffff */
[----:B------:R-:W-:-:S00]  /*15e50*/  NOP ;  /* 0x0000000000007918 */ /* 0x000fc00000000000 */
        /* <DEDUP_REMOVED lines=10> */
.L_x_823:


//--------------------- .text._Z17device_part_floatfiifPf --------------------------
	.section	.text._Z17device_part_floatfiifPf,"ax",@progbits
	.align	128
        .global         _Z17device_part_floatfiifPf
        .type           _Z17device_part_floatfiifPf,@function
        .size           _Z17device_part_floatfiifPf,(.L_x_826 - _Z17device_part_floatfiifPf)
        .other          _Z17device_part_floatfiifPf,@"STO_CUDA_ENTRY STV_DEFAULT"
_Z17device_part_floatfiifPf:
.text._Z17device_part_floatfiifPf:
        /* <DEDUP_REMOVED lines=9> */
[----:B------:R-:W-:Y:S01]  /*0090*/  IADD3 R14, PT, PT, R15, 0x1, RZ ;  /* 0x000000010f0e7810 */ /* 0x000fe20007ffe0ff */
[----:B------:R-:W1:Y:S01]  /*00a0*/  LDCU.64 UR6, c[0x0][0x358] ;  /* 0x00006b00ff0677ac */ /* 0x000e620008000a00 */
[----:B0-----:R-:W-:-:S03]  /*00b0*/  UISETP.GE.AND UP0, UPT, UR4, 0x5, UPT ;  /* 0x000000050400788c */ /* 0x001fc6000bf06270 */
[----:B------:R-:W-:-:S06]  /*00c0*/  UMOV UR4, 0x1 ;  /* 0x0000000100047882 */ /* 0x000fcc0000000000 */
[----:B-1----:R-:W-:Y:S05]  /*00d0*/  BRA.U !UP0, `(.L_x_398) ;  /* 0x000000ad08407547 */ /* 0x002fea000b800000 */
[----:B------:R-:W0:Y:S01]  /*00e0*/  I2F.F64 R16, R15 ;  /* 0x0000000f00107312 */ /* 0x000e220000201c00 */
[----:B------:R-:W-:Y:S07]  /*00f0*/  BSSY.RECONVERGENT B1, `(.L_x_399) ;  /* 0x0000010000017945 */ /* 0x000fee0003800200 */
        /* <DEDUP_REMOVED lines=13> */
[----:B------:R-:W-:Y:S05]  /*01d0*/  CALL.REL.NOINC `($__internal_2_$__cuda_sm20_dblrcp_rn_slowpath_v3) ;  /* 0x000000d800447944 */ /* 0x000fea0003c00000 */
[----:B------:R-:W-:-:S07]  /*01e0*/  MOV R22, R2 ;  /* 0x0000000200167202 */ /* 0x000fce0000000f00 */
.L_x_400:
[----:B------:R-:W-:Y:S05]  /*01f0*/  BSYNC.RECONVERGENT B1 ;  /* 0x0000000000017941 */ /* 0x000fea0003800200 */
.L_x_399:
[----:B------:R-:W0:Y:S01]  /*0200*/  LDC R0, c[0x0][0x388] ;  /* 0x0000e200ff007b82 */ /* 0x000e220000000800 */
[----:B------:R1:W2:Y:S01]  /*0210*/  F2F.F32.F64 R12, R22 ;  /* 0x00000016000c7310 */ /* 0x0002a20000301000 */
[----:B------:R-:W-:Y:S01]  /*0220*/  I2FP.F32.S32 R13, R14 ;  /* 0x0000000e000d7245 */ /* 0x000fe20000201400 */
[----:B------:R-:W-:Y:S01]  /*0230*/  UMOV UR4, 0x1 ;  /* 0x0000000100047882 */ /* 0x000fe20000000000 */
[C---:B------:R-:W-:Y:S02]  /*0240*/  IADD3 R7, PT, PT, R15.reuse, -0x1, RZ ;  /* 0xffffffff0f077810 */ /* 0x040fe40007ffe0ff */
[C---:B------:R-:W-:Y:S02]  /*0250*/  LOP3.LUT R6, R15.reuse, 0x3, RZ, 0xc0, !PT ;  /* 0x000000030f067812 */ /* 0x040fe400078ec0ff */
[C---:B------:R-:W-:Y:S01]  /*0260*/  LOP3.LUT R5, R15.reuse, 0x7ffffffc, RZ, 0xc0, !PT ;  /* 0x7ffffffc0f057812 */ /* 0x040fe200078ec0ff */
[----:B0-----:R-:W-:Y:S01]  /*0270*/  IMAD R4, R15, R0, -0x1 ;  /* 0xffffffff0f047424 */ /* 0x001fe200078e0200 */
[----:B-12---:R-:W-:-:S07]  /*0280*/  IADD3 R3, PT, PT, R0, -0x4, RZ ;  /* 0xfffffffc00037810 */ /* 0x006fce0007ffe0ff */
.L_x_719:
[----:B0-----:R-:W0:Y:S01]  /*0290*/  LDC R9, c[0x0][0x38c] ;  /* 0x0000e300ff097b82 */ /* 0x001e220000000800 */
[----:B------:R-:W0:Y:S01]  /*02a0*/  LDCU UR5, c[0x0][0x380] ;  /* 0x00007000ff0577ac */ /* 0x000e220008000800 */
[----:B------:R-:W-:Y:S01]  /*02b0*/  ISETP.NE.AND P0, PT, R14, RZ, PT ;  /* 0x000000ff0e00720c */ /* 0x000fe20003f05270 */
[----:B------:R-:W-:Y:S01]  /*02c0*/  BSSY.RECONVERGENT B2, `(.L_x_401) ;  /* 0x00002a8000027945 */ /* 0x000fe20003800200 */
[----:B------:R-:W-:-:S05]  /*02d0*/  I2FP.F32.U32 R0, UR4 ;  /* 0x0000000400007c45 */ /* 0x000fca0008201000 */
[----:B0-----:R-:W-:-:S06]  /*02e0*/  FFMA R0, R0, UR5, R9 ;  /* 0x0000000500007c23 */ /* 0x001fcc0008000009 */
[----:B--2345:R-:W-:Y:S05]  /*02f0*/  @P0 BRA `(.L_x_402) ;  /* 0x00000000005c0947 */ /* 0x03cfea0003800000 */
[----:B------:R-:W-:Y:S02]  /*0300*/  HFMA2 R11, -RZ, RZ, 3.7421875, 0 ;  /* 0x437c0000ff0b7431 */ /* 0x000fe400000001ff */
[----:B------:R-:W-:-:S04]  /*0310*/  IMAD.MOV.U32 R9, RZ, RZ, 0x3bbb989d ;  /* 0x3bbb989dff097424 */ /* 0x000fc800078e00ff */
[----:B------:R-:W-:-:S04]  /*0320*/  FFMA.SAT R2, R0, -R9, 0.5 ;  /* 0x3f00000000027423 */ /* 0x000fc80000002809 */
[----:B------:R-:W-:Y:S02]  /*0330*/  FFMA.RM R2, R2, R11, 12582913 ;  /* 0x4b40000102027423 */ /* 0x000fe4000000400b */
[----:B------:R-:W0:Y:S02]  /*0340*/  MUFU.RCP R11, R0 ;  /* 0x00000000000b7308 */ /* 0x000e240000001000 */
[C---:B------:R-:W-:Y:S01]  /*0350*/  FADD R9, R2.reuse, -12583039 ;  /* 0xcb40007f02097421 */ /* 0x040fe20000000000 */
[----:B------:R-:W-:-:S03]  /*0360*/  SHF.L.U32 R23, R2, 0x17, RZ ;  /* 0x0000001702177819 */ /* 0x000fc600000006ff */
[----:B------:R-:W-:-:S04]  /*0370*/  FFMA R9, R0, -1.4426950216293334961, -R9 ;  /* 0xbfb8aa3b00097823 */ /* 0x000fc80000000809 */
[----:B------:R-:W-:-:S04]  /*0380*/  FFMA R9, R0, -1.925963033500011079e-08, R9 ;  /* 0xb2a5706000097823 */ /* 0x000fc80000000009 */
[----:B------:R-:W1:Y:S01]  /*0390*/  MUFU.EX2 R8, R9 ;  /* 0x0000000900087308 */ /* 0x000e620000000800 */
[----:B0-----:R-:W-:-:S04]  /*03a0*/  FFMA R2, -R0, R11, 1 ;  /* 0x3f80000000027423 */ /* 0x001fc8000000010b */
[----:B------:R-:W-:Y:S01]  /*03b0*/  FFMA R2, R11, R2, R11 ;  /* 0x000000020b027223 */ /* 0x000fe2000000000b */
[----:B-1----:R-:W-:-:S04]  /*03c0*/  FMUL R23, R23, R8 ;  /* 0x0000000817177220 */ /* 0x002fc80000400000 */
[----:B------:R-:W0:Y:S01]  /*03d0*/  FCHK P0, R23, R0 ;  /* 0x0000000017007302 */ /* 0x000e220000000000 */
[----:B------:R-:W-:-:S04]  /*03e0*/  FFMA R11, R23, R2, RZ ;  /* 0x00000002170b7223 */ /* 0x000fc800000000ff */
[----:B------:R-:W-:-:S04]  /*03f0*/  FFMA R8, -R0, R11, R23 ;  /* 0x0000000b00087223 */ /* 0x000fc80000000117 */
[----:B------:R-:W-:Y:S01]  /*0400*/  FFMA R2, R2, R8, R11 ;  /* 0x0000000802027223 */ /* 0x000fe2000000000b */
[----:B0-----:R-:W-:Y:S06]  /*0410*/  @!P0 BRA `(.L_x_403) ;  /* 0x00000000000c8947 */ /* 0x001fec0003800000 */
[----:B------:R-:W-:Y:S02]  /*0420*/  MOV R21, R0 ;  /* 0x0000000000157202 */ /* 0x000fe40000000f00 */
[----:B------:R-:W-:-:S07]  /*0430*/  MOV R16, 0x450 ;  /* 0x0000045000107802 */ /* 0x000fce0000000f00 */
[----:B------:R-:W-:Y:S05]  /*0440*/  CALL.REL.NOINC `($__internal_4_$__cuda_sm3x_div_rn_noftz_f32_slowpath) ;  /* 0x000000dc00187944 */ /* 0x000fea0003c00000 */
.L_x_403:
[----:B------:R-:W-:Y:S01]  /*0450*/  IMAD.MOV.U32 R8, RZ, RZ, R2 ;  /* 0x000000ffff087224 */ /* 0x000fe200078e0002 */
[----:B------:R-:W-:Y:S06]  /*0460*/  BRA `(.L_x_404) ;  /* 0x0000002800347947 */ /* 0x000fec0003800000 */
.L_x_402:
[----:B------:R-:W-:-:S13]  /*0470*/  FSETP.GT.AND P0, PT, R0, 1, PT ;  /* 0x3f8000000000780b */ /* 0x000fda0003f04000 */
[----:B------:R-:W-:Y:S05]  /*0480*/  @!P0 BRA `(.L_x_405) ;  /* 0x0000001400b88947 */ /* 0x000fea0003800000 */
[----:B------:R-:W-:Y:S01]  /*0490*/  FADD R19, R13, R0 ;  /* 0x000000000d137221 */ /* 0x000fe20000000000 */
[----:B------:R-:W-:Y:S04]  /*04a0*/  BSSY.RECONVERGENT B1, `(.L_x_406) ;  /* 0x000000d000017945 */ /* 0x000fe80003800200 */
[----:B------:R-:W-:Y:S02]  /*04b0*/  IADD3 R2, PT, PT, R19, 0x1800000, RZ ;  /* 0x0180000013027810 */ /* 0x000fe40007ffe0ff */
[----:B------:R-:W-:Y:S02]  /*04c0*/  MOV R8, R19 ;  /* 0x0000001300087202 */ /* 0x000fe40000000f00 */
[----:B------:R-:W-:-:S04]  /*04d0*/  LOP3.LUT R2, R2, 0x7f800000, RZ, 0xc0, !PT ;  /* 0x7f80000002027812 */ /* 0x000fc800078ec0ff */
[----:B------:R-:W-:-:S13]  /*04e0*/  ISETP.GT.U32.AND P0, PT, R2, 0x1ffffff, PT ;  /* 0x01ffffff0200780c */ /* 0x000fda0003f04070 */
[----:B------:R-:W-:Y:S05]  /*04f0*/  @P0 BRA `(.L_x_407) ;  /* 0x00000000000c0947 */ /* 0x000fea0003800000 */
[----:B------:R-:W-:-:S07]  /*0500*/  MOV R18, 0x520 ;  /* 0x0000052000127802 */ /* 0x000fce0000000f00 */
[----:B------:R-:W-:Y:S05]  /*0510*/  CALL.REL.NOINC `($__internal_3_$__cuda_sm20_rcp_rn_f32_slowpath) ;  /* 0x000000d800147944 */ /* 0x000fea0003c00000 */
[----:B------:R-:W-:Y:S05]  /*0520*/  BRA `(.L_x_408) ;  /* 0x0000000000107947 */ /* 0x000fea0003800000 */
.L_x_407:
[----:B------:R-:W0:Y:S02]  /*0530*/  MUFU.RCP R16, R19 ;  /* 0x0000001300107308 */ /* 0x000e240000001000 */
[----:B0-----:R-:W-:-:S04]  /*0540*/  FFMA R2, R19, R16, -1 ;  /* 0xbf80000013027423 */ /* 0x001fc80000000010 */
[----:B------:R-:W-:-:S04]  /*0550*/  FADD.FTZ R9, -R2, -RZ ;  /* 0x800000ff02097221 */ /* 0x000fc80000010100 */
[----:B------:R-:W-:-:S07]  /*0560*/  FFMA R16, R16, R9, R16 ;  /* 0x0000000910107223 */ /* 0x000fce0000000010 */
.L_x_408:
[----:B------:R-:W-:Y:S05]  /*0570*/  BSYNC.RECONVERGENT B1 ;  /* 0x0000000000017941 */ /* 0x000fea0003800200 */
.L_x_406:
[----:B------:R-:W-:Y:S01]  /*0580*/  HFMA2 R10, -RZ, RZ, 0, 5.9604644775390625e-08 ;  /* 0x00000001ff0a7431 */ /* 0x000fe200000001ff */
[----:B------:R-:W-:Y:S01]  /*0590*/  MOV R11, R16 ;  /* 0x00000010000b7202 */ /* 0x000fe20000000f00 */
[----:B------:R-:W-:Y:S01]  /*05a0*/  IMAD.MOV.U32 R25, RZ, RZ, R16 ;  /* 0x000000ffff197224 */ /* 0x000fe200078e0010 */
[----:B------:R-:W-:-:S07]  /*05b0*/  MOV R22, 0x7f7ffffd ;  /* 0x7f7ffffd00167802 */ /* 0x000fce0000000f00 */
.L_x_450:
[----:B------:R-:W-:Y:S01]  /*05c0*/  IADD3 R9, PT, PT, R15, R10, RZ ;  /* 0x0000000a0f097210 */ /* 0x000fe20007ffe0ff */
[----:B------:R-:W-:Y:S01]  /*05d0*/  FADD R8, R8, 2 ;  /* 0x4000000008087421 */ /* 0x000fe20000000000 */
[----:B------:R-:W-:Y:S03]  /*05e0*/  BSSY.RECONVERGENT B1, `(.L_x_409) ;  /* 0x0000011000017945 */ /* 0x000fe60003800200 */
[----:B------:R-:W-:-:S04]  /*05f0*/  IMAD.MOV R27, RZ, RZ, -R9 ;  /* 0x000000ffff1b7224 */ /* 0x000fc800078e0a09 */
[----:B------:R-:W-:-:S05]  /*0600*/  IMAD R27, R27, R10, RZ ;  /* 0x0000000a1b1b7224 */ /* 0x000fca00078e02ff */
[----:B------:R-:W-:-:S05]  /*0610*/  I2FP.F32.S32 R27, R27 ;  /* 0x0000001b001b7245 */ /* 0x000fca0000201400 */
[----:B------:R-:W-:-:S05]  /*0620*/  FFMA R19, R27, R25, R8 ;  /* 0x000000191b137223 */ /* 0x000fca0000000008 */
[----:B------:R-:W-:-:S04]  /*0630*/  IADD3 R2, PT, PT, R19, 0x1800000, RZ ;  /* 0x0180000013027810 */ /* 0x000fc80007ffe0ff */
[----:B------:R-:W-:-:S04]  /*0640*/  LOP3.LUT R2, R2, 0x7f800000, RZ, 0xc0, !PT ;  /* 0x7f80000002027812 */ /* 0x000fc800078ec0ff */
[----:B------:R-:W-:-:S13]  /*0650*/  ISETP.GT.U32.AND P0, PT, R2, 0x1ffffff, PT ;  /* 0x01ffffff0200780c */ /* 0x000fda0003f04070 */
[----:B------:R-:W-:Y:S05]  /*0660*/  @P0 BRA `(.L_x_410) ;  /* 0x0000000000100947 */ /* 0x000fea0003800000 */
[----:B------:R-:W-:-:S07]  /*0670*/  MOV R18, 0x690 ;  /* 0x0000069000127802 */ /* 0x000fce0000000f00 */
[----:B------:R-:W-:Y:S05]  /*0680*/  CALL.REL.NOINC `($__internal_3_$__cuda_sm20_rcp_rn_f32_slowpath) ;  /* 0x000000d400b87944 */ /* 0x000fea0003c00000 */
[----:B------:R-:W-:Y:S01]  /*0690*/  MOV R25, R16 ;  /* 0x0000001000197202 */ /* 0x000fe20000000f00 */
[----:B------:R-:W-:Y:S06]  /*06a0*/  BRA `(.L_x_411) ;  /* 0x0000000000107947 */ /* 0x000fec0003800000 */
.L_x_410:
[----:B------:R-:W0:Y:S02]  /*06b0*/  MUFU.RCP R25, R19 ;  /* 0x0000001300197308 */ /* 0x000e240000001000 */
[----:B0-----:R-:W-:-:S04]  /*06c0*/  FFMA R2, R19, R25, -1 ;  /* 0xbf80000013027423 */ /* 0x001fc80000000019 */
[----:B------:R-:W-:-:S04]  /*06d0*/  FADD.FTZ R2, -R2, -RZ ;  /* 0x800000ff02027221 */ /* 0x000fc80000010100 */
[----:B------:R-:W-:-:S07]  /*06e0*/  FFMA R25, R25, R2, R25 ;  /* 0x0000000219197223 */ /* 0x000fce0000000019 */
.L_x_411:
[----:B------:R-:W-:Y:S05]  /*06f0*/  BSYNC.RECONVERGENT B1 ;  /* 0x0000000000017941 */ /* 0x000fea0003800200 */
.L_x_409:
[----:B------:R-:W0:Y:S01]  /*0700*/  MUFU.RCP R17, R22 ;  /* 0x0000001600117308 */ /* 0x000e220000001000 */
[----:B------:R-:W-:Y:S07]  /*0710*/  BSSY.RECONVERGENT B3, `(.L_x_412) ;  /* 0x000000c000037945 */ /* 0x000fee0003800200 */
[----:B------:R-:W1:Y:S01]  /*0720*/  FCHK P0, R27, R22 ;  /* 0x000000161b007302 */ /* 0x000e620000000000 */
[----:B0-----:R-:W-:-:S04]  /*0730*/  FFMA R2, R17, -R22, 1 ;  /* 0x3f80000011027423 */ /* 0x001fc80000000816 */
[----:B------:R-:W-:-:S04]  /*0740*/  FFMA R2, R17, R2, R17 ;  /* 0x0000000211027223 */ /* 0x000fc80000000011 */
[----:B------:R-:W-:-:S04]  /*0750*/  FFMA R17, R27, R2, RZ ;  /* 0x000000021b117223 */ /* 0x000fc800000000ff */
[----:B------:R-:W-:-:S04]  /*0760*/  FFMA R16, R17, -R22, R27 ;  /* 0x8000001611107223 */ /* 0x000fc8000000001b */
[----:B------:R-:W-:Y:S01]  /*0770*/  FFMA R2, R2, R16, R17 ;  /* 0x0000001002027223 */ /* 0x000fe20000000011 */
[----:B-1----:R-:W-:Y:S06]  /*0780*/  @!P0 BRA `(.L_x_413) ;  /* 0x0000000000108947 */ /* 0x002fec0003800000 */
[----:B------:R-:W-:Y:S01]  /*0790*/  MOV R23, R27 ;  /* 0x0000001b00177202 */ /* 0x000fe20000000f00 */
[----:B------:R-:W-:Y:S01]  /*07a0*/  IMAD.MOV.U32 R21, RZ, RZ, R22 ;  /* 0x000000ffff157224 */ /* 0x000fe200078e0016 */
[----:B------:R-:W-:-:S07]  /*07b0*/  MOV R16, 0x7d0 ;  /* 0x000007d000107802 */ /* 0x000fce0000000f00 */
[----:B------:R-:W-:Y:S05]  /*07c0*/  CALL.REL.NOINC `($__internal_4_$__cuda_sm3x_div_rn_noftz_f32_slowpath) ;  /* 0x000000d800387944 */ /* 0x000fea0003c00000 */
.L_x_413:
[----:B------:R-:W-:Y:S05]  /*07d0*/  BSYNC.RECONVERGENT B3 ;  /* 0x0000000000037941 */ /* 0x000fea0003800200 */
.L_x_412:
[----:B------:R-:W-:-:S04]  /*07e0*/  FADD R22, R8, R2 ;  /* 0x0000000208167221 */ /* 0x000fc80000000000 */
[----:B------:R-:W-:-:S04]  /*07f0*/  FMUL R2, R22, R25 ;  /* 0x0000001916027220 */ /* 0x000fc80000400000 */
[C---:B------:R-:W-:Y:S01]  /*0800*/  FADD R16, R2.reuse, -1 ;  /* 0xbf80000002107421 */ /* 0x040fe20000000000 */
[----:B------:R-:W-:-:S04]  /*0810*/  FMUL R11, R2, R11 ;  /* 0x0000000b020b7220 */ /* 0x000fc80000400000 */
[----:B------:R-:W-:-:S13]  /*0820*/  FSETP.GTU.AND P0, PT, |R16|, 1.000000003171076851e-30, PT ;  /* 0x0da242601000780b */ /* 0x000fda0003f0c200 */
[----:B------:R-:W-:Y:S05]  /*0830*/  @!P0 BRA `(.L_x_414) ;  /* 0x00000010009c8947 */ /* 0x000fea0003800000 */
[----:B------:R-:W-:Y:S01]  /*0840*/  LOP3.LUT R2, RZ, R10, RZ, 0x33, !PT ;  /* 0x0000000aff027212 */ /* 0x000fe200078e33ff */
[----:B------:R-:W-:Y:S01]  /*0850*/  FADD R8, R8, 2 ;  /* 0x4000000008087421 */ /* 0x000fe20000000000 */
[----:B------:R-:W-:Y:S02]  /*0860*/  BSSY.RECONVERGENT B1, `(.L_x_415) ;  /* 0x0000011000017945 */ /* 0x000fe40003800200 */
[----:B------:R-:W-:-:S05]  /*0870*/  IADD3 R17, PT, PT, -R15, R2, RZ ;  /* 0x000000020f117210 */ /* 0x000fca0007ffe1ff */
[----:B------:R-:W-:-:S05]  /*0880*/  IMAD R27, R17, R10, R17 ;  /* 0x0000000a111b7224 */ /* 0x000fca00078e0211 */
        /* <DEDUP_REMOVED lines=10> */
.L_x_416:
[----:B------:R-:W0:Y:S02]  /*0930*/  MUFU.RCP R25, R19 ;  /* 0x0000001300197308 */ /* 0x000e240000001000 */
[----:B0-----:R-:W-:-:S04]  /*0940*/  FFMA R2, R19, R25, -1 ;  /* 0xbf80000013027423 */ /* 0x001fc80000000019 */
[----:B------:R-:W-:-:S04]  /*0950*/  FADD.FTZ R2, -R2, -RZ ;  /* 0x800000ff02027221 */ /* 0x000fc80000010100 */
[----:B------:R-:W-:-:S07]  /*0960*/  FFMA R25, R25, R2, R25 ;  /* 0x0000000219197223 */ /* 0x000fce0000000019 */
.L_x_417:
[----:B------:R-:W-:Y:S05]  /*0970*/  BSYNC.RECONVERGENT B1 ;  /* 0x0000000000017941 */ /* 0x000fea0003800200 */
.L_x_415:
        /* <DEDUP_REMOVED lines=9> */
[----:B------:R-:W-:Y:S01]  /*0a10*/  IMAD.MOV.U32 R23, RZ, RZ, R27 ;  /* 0x000000ffff177224 */ /* 0x000fe200078e001b */
[----:B------:R-:W-:Y:S02]  /*0a20*/  MOV R21, R22 ;  /* 0x0000001600157202 */ /* 0x000fe40000000f00 */
[----:B------:R-:W-:-:S07]  /*0a30*/  MOV R16, 0xa50 ;  /* 0x00000a5000107802 */ /* 0x000fce0000000f00 */
[----:B------:R-:W-:Y:S05]  /*0a40*/  CALL.REL.NOINC `($__internal_4_$__cuda_sm3x_div_rn_noftz_f32_slowpath) ;  /* 0x000000d400987944 */ /* 0x000fea0003c00000 */
.L_x_419:
[----:B------:R-:W-:Y:S05]  /*0a50*/  BSYNC.RECONVERGENT B3 ;  /* 0x0000000000037941 */ /* 0x000fea0003800200 */
.L_x_418:
[----:B------:R-:W-:-:S04]  /*0a60*/  FADD R22, R8, R2 ;  /* 0x0000000208167221 */ /* 0x000fc80000000000 */
[----:B------:R-:W-:-:S04]  /*0a70*/  FMUL R2, R22, R25 ;  /* 0x0000001916027220 */ /* 0x000fc80000400000 */
[----:B------:R-:W-:Y:S01]  /*0a80*/  FADD R16, R2, -1 ;  /* 0xbf80000002107421 */ /* 0x000fe20000000000 */
[----:B------:R-:W-:-:S04]  /*0a90*/  FMUL R11, R11, R2 ;  /* 0x000000020b0b7220 */ /* 0x000fc80000400000 */
[----:B------:R-:W-:-:S13]  /*0aa0*/  FSETP.GTU.AND P0, PT, |R16|, 1.000000003171076851e-30, PT ;  /* 0x0da242601000780b */ /* 0x000fda0003f0c200 */
[----:B------:R-:W-:Y:S05]  /*0ab0*/  @!P0 BRA `(.L_x_414) ;  /* 0x0000000c00fc8947 */ /* 0x000fea0003800000 */
[----:B------:R-:W-:Y:S01]  /*0ac0*/  IADD3 R2, PT, PT, R10, 0x2, RZ ;  /* 0x000000020a027810 */ /* 0x000fe20007ffe0ff */
[----:B------:R-:W-:Y:S01]  /*0ad0*/  FADD R8, R8, 2 ;  /* 0x4000000008087421 */ /* 0x000fe20000000000 */
[----:B------:R-:W-:Y:S01]  /*0ae0*/  IADD3 R17, PT, PT, -R9, -0x2, RZ ;  /* 0xfffffffe09117810 */ /* 0x000fe20007ffe1ff */
[----:B------:R-:W-:Y:S04]  /*0af0*/  BSSY.RECONVERGENT B1, `(.L_x_420) ;  /* 0x0000010000017945 */ /* 0x000fe80003800200 */
        /* <DEDUP_REMOVED lines=9> */
[----:B------:R-:W-:Y:S01]  /*0b90*/  IMAD.MOV.U32 R25, RZ, RZ, R16 ;  /* 0x000000ffff197224 */ /* 0x000fe200078e0010 */
[----:B------:R-:W-:Y:S06]  /*0ba0*/  BRA `(.L_x_422) ;  /* 0x0000000000107947 */ /* 0x000fec0003800000 */
.L_x_421:
[----:B------:R-:W0:Y:S02]  /*0bb0*/  MUFU.RCP R25, R19 ;  /* 0x0000001300197308 */ /* 0x000e240000001000 */
[----:B0-----:R-:W-:-:S04]  /*0bc0*/  FFMA R2, R19, R25, -1 ;  /* 0xbf80000013027423 */ /* 0x001fc80000000019 */
[----:B------:R-:W-:-:S04]  /*0bd0*/  FADD.FTZ R2, -R2, -RZ ;  /* 0x800000ff02027221 */ /* 0x000fc80000010100 */
[----:B------:R-:W-:-:S07]  /*0be0*/  FFMA R25, R25, R2, R25 ;  /* 0x0000000219197223 */ /* 0x000fce0000000019 */
.L_x_422:
[----:B------:R-:W-:Y:S05]  /*0bf0*/  BSYNC.RECONVERGENT B1 ;  /* 0x0000000000017941 */ /* 0x000fea0003800200 */
.L_x_420:
[----:B------:R-:W0:Y:S01]  /*0c00*/  MUFU.RCP R17, R22 ;  /* 0x0000001600117308 */ /* 0x000e220000001000 */
[----:B------:R-:W-:Y:S07]  /*0c10*/  BSSY.RECONVERGENT B3, `(.L_x_423) ;  /* 0x000000c000037945 */ /* 0x000fee0003800200 */
[----:B------:R-:W1:Y:S01]  /*0c20*/  FCHK P0, R27, R22 ;  /* 0x000000161b007302 */ /* 0x000e620000000000 */
[----:B0-----:R-:W-:-:S04]  /*0c30*/  FFMA R2, -R22, R17, 1 ;  /* 0x3f80000016027423 */ /* 0x001fc80000000111 */
[----:B------:R-:W-:-:S04]  /*0c40*/  FFMA R2, R17, R2, R17 ;  /* 0x0000000211027223 */ /* 0x000fc80000000011 */
[----:B------:R-:W-:-:S04]  /*0c50*/  FFMA R17, R27, R2, RZ ;  /* 0x000000021b117223 */ /* 0x000fc800000000ff */
[----:B------:R-:W-:-:S04]  /*0c60*/  FFMA R16, -R22, R17, R27 ;  /* 0x0000001116107223 */ /* 0x000fc8000000011b */
[----:B------:R-:W-:Y:S01]  /*0c70*/  FFMA R2, R2, R16, R17 ;  /* 0x0000001002027223 */ /* 0x000fe20000000011 */
[----:B-1----:R-:W-:Y:S06]  /*0c80*/  @!P0 BRA `(.L_x_424) ;  /* 0x0000000000108947 */ /* 0x002fec0003800000 */
[----:B------:R-:W-:Y:S02]  /*0c90*/  MOV R23, R27 ;  /* 0x0000001b00177202 */ /* 0x000fe40000000f00 */
[----:B------:R-:W-:Y:S02]  /*0ca0*/  MOV R21, R22 ;  /* 0x0000001600157202 */ /* 0x000fe40000000f00 */
[----:B------:R-:W-:-:S07]  /*0cb0*/  MOV R16, 0xcd0 ;  /* 0x00000cd000107802 */ /* 0x000fce0000000f00 */
[----:B------:R-:W-:Y:S05]  /*0cc0*/  CALL.REL.NOINC `($__internal_4_$__cuda_sm3x_div_rn_noftz_f32_slowpath) ;  /* 0x000000d000f87944 */ /* 0x000fea0003c00000 */
.L_x_424:
[----:B------:R-:W-:Y:S05]  /*0cd0*/  BSYNC.RECONVERGENT B3 ;  /* 0x0000000000037941 */ /* 0x000fea0003800200 */
.L_x_423:
        /* <DEDUP_REMOVED lines=12> */
[----:B------:R-:W-:-:S04]  /*0da0*/  FFMA R19, R27, R25, R8 ;  /* 0x000000191b137223 */ /* 0x000fc80000000008 */
[----:B------:R-:W-:-:S05]  /*0db0*/  VIADD R2, R19, 0x1800000 ;  /* 0x0180000013027836 */ /* 0x000fca0000000000 */
[----:B------:R-:W-:-:S04]  /*0dc0*/  LOP3.LUT R2, R2, 0x7f800000, RZ, 0xc0, !PT ;  /* 0x7f80000002027812 */ /* 0x000fc800078ec0ff */
[----:B------:R-:W-:-:S13]  /*0dd0*/  ISETP.GT.U32.AND P0, PT, R2, 0x1ffffff, PT ;  /* 0x01ffffff0200780c */ /* 0x000fda0003f04070 */
[----:B------:R-:W-:Y:S05]  /*0de0*/  @P0 BRA `(.L_x_426) ;  /* 0x0000000000100947 */ /* 0x000fea0003800000 */
[----:B------:R-:W-:-:S07]  /*0df0*/  MOV R18, 0xe10 ;  /* 0x00000e1000127802 */ /* 0x000fce0000000f00 */
[----:B------:R-:W-:Y:S05]  /*0e00*/  CALL.REL.NOINC `($__internal_3_$__cuda_sm20_rcp_rn_f32_slowpath) ;  /* 0x000000cc00d87944 */ /* 0x000fea0003c00000 */
[----:B------:R-:W-:Y:S01]  /*0e10*/  MOV R25, R16 ;  /* 0x0000001000197202 */ /* 0x000fe20000000f00 */
[----:B------:R-:W-:Y:S06]  /*0e20*/  BRA `(.L_x_427) ;  /* 0x0000000000107947 */ /* 0x000fec0003800000 */
.L_x_426:
[----:B------:R-:W0:Y:S02]  /*0e30*/  MUFU.RCP R25, R19 ;  /* 0x0000001300197308 */ /* 0x000e240000001000 */
[----:B0-----:R-:W-:-:S04]  /*0e40*/  FFMA R2, R19, R25, -1 ;  /* 0xbf80000013027423 */ /* 0x001fc80000000019 */
[----:B------:R-:W-:-:S04]  /*0e50*/  FADD.FTZ R2, -R2, -RZ ;  /* 0x800000ff02027221 */ /* 0x000fc80000010100 */
[----:B------:R-:W-:-:S07]  /*0e60*/  FFMA R25, R25, R2, R25 ;  /* 0x0000000219197223 */ /* 0x000fce0000000019 */
.L_x_427:
[----:B------:R-:W-:Y:S05]  /*0e70*/  BSYNC.RECONVERGENT B1 ;  /* 0x0000000000017941 */ /* 0x000fea0003800200 */
.L_x_425:
        /* <DEDUP_REMOVED lines=13> */
.L_x_429:
[----:B------:R-:W-:Y:S05]  /*0f50*/  BSYNC.RECONVERGENT B3 ;  /* 0x0000000000037941 */ /* 0x000fea0003800200 */
.L_x_428:
[----:B------:R-:W-:-:S04]  /*0f60*/  FADD R22, R8, R2 ;  /* 0x0000000208167221 */ /* 0x000fc80000000000 */
[----:B------:R-:W-:-:S04]  /*0f70*/  FMUL R2, R22, R25 ;  /* 0x0000001916027220 */ /* 0x000fc80000400000 */
[----:B------:R-:W-:Y:S01]  /*0f80*/  FADD R16, R2, -1 ;  /* 0xbf80000002107421 */ /* 0x000fe20000000000 */
[----:B------:R-:W-:-:S04]  /*0f90*/  FMUL R11, R11, R2 ;  /* 0x000000020b0b7220 */ /* 0x000fc80000400000 */
[----:B------:R-:W-:-:S13]  /*0fa0*/  FSETP.GTU.AND P0, PT, |R16|, 1.000000003171076851e-30, PT ;  /* 0x0da242601000780b */ /* 0x000fda0003f0c200 */
[----:B------:R-:W-:Y:S05]  /*0fb0*/  @!P0 BRA `(.L_x_414) ;  /* 0x0000000800bc8947 */ /* 0x000fea0003800000 */
[----:B------:R-:W-:Y:S01]  /*0fc0*/  IADD3 R17, PT, PT, -R9, -0x4, RZ ;  /* 0xfffffffc09117810 */ /* 0x000fe20007ffe1ff */
[----:B------:R-:W-:Y:S02]  /*0fd0*/  VIADD R2, R10, 0x4 ;  /* 0x000000040a027836 */ /* 0x000fe40000000000 */
[----:B------:R-:W-:Y:S01]  /*0fe0*/  FADD R8, R8, 2 ;  /* 0x4000000008087421 */ /* 0x000fe20000000000 */
[----:B------:R-:W-:Y:S01]  /*0ff0*/  BSSY.RECONVERGENT B1, `(.L_x_430) ;  /* 0x0000010000017945 */ /* 0x000fe20003800200 */
        /* <DEDUP_REMOVED lines=11> */
.L_x_431:
[----:B------:R-:W0:Y:S02]  /*10b0*/  MUFU.RCP R25, R19 ;  /* 0x0000001300197308 */ /* 0x000e240000001000 */
[----:B0-----:R-:W-:-:S04]  /*10c0*/  FFMA R2, R19, R25, -1 ;  /* 0xbf80000013027423 */ /* 0x001fc80000000019 */
[----:B------:R-:W-:-:S04]  /*10d0*/  FADD.FTZ R2, -R2, -RZ ;  /* 0x800000ff02027221 */ /* 0x000fc80000010100 */
[----:B------:R-:W-:-:S07]  /*10e0*/  FFMA R25, R25, R2, R25 ;  /* 0x0000000219197223 */ /* 0x000fce0000000019 */
.L_x_432:
[----:B------:R-:W-:Y:S05]  /*10f0*/  BSYNC.RECONVERGENT B1 ;  /* 0x0000000000017941 */ /* 0x000fea0003800200 */
.L_x_430:
        /* <DEDUP_REMOVED lines=9> */
[----:B------:R-:W-:Y:S01]  /*1190*/  MOV R23, R27 ;  /* 0x0000001b00177202 */ /* 0x000fe20000000f00 */
[----:B------:R-:W-:Y:S01]  /*11a0*/  IMAD.MOV.U32 R21, RZ, RZ, R22 ;  /* 0x000000ffff157224 */ /* 0x000fe200078e0016 */
[----:B------:R-:W-:-:S07]  /*11b0*/  MOV R16, 0x11d0 ;  /* 0x000011d000107802 */ /* 0x000fce0000000f00 */
[----:B------:R-:W-:Y:S05]  /*11c0*/  CALL.REL.NOINC `($__internal_4_$__cuda_sm3x_div_rn_noftz_f32_slowpath) ;  /* 0x000000cc00b87944 */ /* 0x000fea0003c00000 */
.L_x_434:
[----:B------:R-:W-:Y:S05]  /*11d0*/  BSYNC.RECONVERGENT B3 ;  /* 0x0000000000037941 */ /* 0x000fea0003800200 */
.L_x_433:
        /* <DEDUP_REMOVED lines=21> */
.L_x_436:
[----:B------:R-:W0:Y:S02]  /*1330*/  MUFU.RCP R25, R19 ;  /* 0x0000001300197308 */ /* 0x000e240000001000 */
[----:B0-----:R-:W-:-:S04]  /*1340*/  FFMA R2, R19, R25, -1 ;  /* 0xbf80000013027423 */ /* 0x001fc80000000019 */
[----:B------:R-:W-:-:S04]  /*1350*/  FADD.FTZ R2, -R2, -RZ ;  /* 0x800000ff02027221 */ /* 0x000fc80000010100 */
[----:B------:R-:W-:-:S07]  /*1360*/  FFMA R25, R25, R2, R25 ;  /* 0x0000000219197223 */ /* 0x000fce0000000019 */
.L_x_437:
[----:B------:R-:W-:Y:S05]  /*1370*/  BSYNC.RECONVERGENT B1 ;  /* 0x0000000000017941 */ /* 0x000fea0003800200 */
.L_x_435:
        /* <DEDUP_REMOVED lines=9> */
[----:B------:R-:W-:Y:S01]  /*1410*/  IMAD.MOV.U32 R23, RZ, RZ, R27 ;  /* 0x000000ffff177224 */ /* 0x000fe200078e001b */
[----:B------:R-:W-:Y:S02]  /*1420*/  MOV R21, R22 ;  /* 0x0000001600157202 */ /* 0x000fe40000000f00 */
[----:B------:R-:W-:-:S07]  /*1430*/  MOV R16, 0x1450 ;  /* 0x0000145000107802 */ /* 0x000fce0000000f00 */
[----:B------:R-:W-:Y:S05]  /*1440*/  CALL.REL.NOINC `($__internal_4_$__cuda_sm3x_div_rn_noftz_f32_slowpath) ;  /* 0x000000cc00187944 */ /* 0x000fea0003c00000 */
.L_x_439:
[----:B------:R-:W-:Y:S05]  /*1450*/  BSYNC.RECONVERGENT B3 ;  /* 0x0000000000037941 */ /* 0x000fea0003800200 */
.L_x_438:
        /* <DEDUP_REMOVED lines=21> */
.L_x_441:
[----:B------:R-:W0:Y:S02]  /*15b0*/  MUFU.RCP R25, R19 ;  /* 0x0000001300197308 */ /* 0x000e240000001000 */
[----:B0-----:R-:W-:-:S04]  /*15c0*/  FFMA R2, R19, R25, -1 ;  /* 0xbf80000013027423 */ /* 0x001fc80000000019 */
[----:B------:R-:W-:-:S04]  /*15d0*/  FADD.FTZ R2, -R2, -RZ ;  /* 0x800000ff02027221 */ /* 0x000fc80000010100 */
[----:B------:R-:W-:-:S07]  /*15e0*/  FFMA R25, R25, R2, R25 ;  /* 0x0000000219197223 */ /* 0x000fce0000000019 */
.L_x_442:
[----:B------:R-:W-:Y:S05]  /*15f0*/  BSYNC.RECONVERGENT B1 ;  /* 0x0000000000017941 */ /* 0x000fea0003800200 */
.L_x_440:
        /* <DEDUP_REMOVED lines=13> */
.L_x_444:
[----:B------:R-:W-:Y:S05]  /*16d0*/  BSYNC.RECONVERGENT B3 ;  /* 0x0000000000037941 */ /* 0x000fea0003800200 */
.L_x_443:
[----:B------:R-:W-:-:S04]  /*16e0*/  FADD R22, R8, R2 ;  /* 0x0000000208167221 */ /* 0x000fc80000000000 */
[----:B------:R-:W-:-:S04]  /*16f0*/  FMUL R2, R22, R25 ;  /* 0x0000001916027220 */ /* 0x000fc80000400000 */
[----:B------:R-:W-:Y:S01]  /*1700*/  FADD R16, R2, -1 ;  /* 0xbf80000002107421 */ /* 0x000fe20000000000 */
[----:B------:R-:W-:-:S04]  /*1710*/  FMUL R11, R11, R2 ;  /* 0x000000020b0b7220 */ /* 0x000fc80000400000 */
[----:B------:R-:W-:-:S13]  /*1720*/  FSETP.GTU.AND P0, PT, |R16|, 1.000000003171076851e-30, PT ;  /* 0x0da242601000780b */ /* 0x000fda0003f0c200 */
[----:B------:R-:W-:Y:S05]  /*1730*/  @!P0 BRA `(.L_x_414) ;  /* 0x0000000000dc8947 */ /* 0x000fea0003800000 */
[----:B------:R-:W-:Y:S01]  /*1740*/  IADD3 R9, PT, PT, -R9, -0x7, RZ ;  /* 0xfffffff909097810 */ /* 0x000fe20007ffe1ff */
[----:B------:R-:W-:Y:S01]  /*1750*/  FADD R8, R8, 2 ;  /* 0x4000000008087421 */ /* 0x000fe20000000000 */
[----:B------:R-:W-:Y:S01]  /*1760*/  IADD3 R2, PT, PT, R10, 0x7, RZ ;  /* 0x000000070a027810 */ /* 0x000fe20007ffe0ff */
        /* <DEDUP_REMOVED lines=10> */
[----:B------:R-:W-:Y:S05]  /*1810*/  BRA `(.L_x_447) ;  /* 0x0000000000107947 */ /* 0x000fea0003800000 */
.L_x_446:
[----:B------:R-:W0:Y:S02]  /*1820*/  MUFU.RCP R16, R19 ;  /* 0x0000001300107308 */ /* 0x000e240000001000 */
[----:B0-----:R-:W-:-:S04]  /*1830*/  FFMA R2, R19, R16, -1 ;  /* 0xbf80000013027423 */ /* 0x001fc80000000010 */
[----:B------:R-:W-:-:S04]  /*1840*/  FADD.FTZ R17, -R2, -RZ ;  /* 0x800000ff02117221 */ /* 0x000fc80000010100 */
[----:B------:R-:W-:-:S07]  /*1850*/  FFMA R16, R16, R17, R16 ;  /* 0x0000001110107223 */ /* 0x000fce0000000010 */
.L_x_447:
[----:B------:R-:W-:Y:S05]  /*1860*/  BSYNC.RECONVERGENT B1 ;  /* 0x0000000000017941 */ /* 0x000fea0003800200 */
.L_x_445:
[----:B------:R-:W0:Y:S01]  /*1870*/  MUFU.RCP R17, R22 ;  /* 0x0000001600117308 */ /* 0x000e220000001000 */
[----:B------:R-:W-:Y:S01]  /*1880*/  BSSY.RECONVERGENT B3, `(.L_x_448) ;  /* 0x000000d000037945 */ /* 0x000fe20003800200 */
[----:B------:R-:W-:-:S06]  /*1890*/  MOV R25, R16 ;  /* 0x0000001000197202 */ /* 0x000fcc0000000f00 */
        /* <DEDUP_REMOVED lines=11> */
.L_x_449:
[----:B------:R-:W-:Y:S05]  /*1950*/  BSYNC.RECONVERGENT B3 ;  /* 0x0000000000037941 */ /* 0x000fea0003800200 */
.L_x_448:
[----:B------:R-:W-:-:S04]  /*1960*/  FADD R22, R8, R2 ;  /* 0x0000000208167221 */ /* 0x000fc80000000000 */
[----:B------:R-:W-:-:S04]  /*1970*/  FMUL R2, R25, R22 ;  /* 0x0000001619027220 */ /* 0x000fc80000400000 */
[----:B------:R-:W-:Y:S01]  /*1980*/  FADD R9, R2, -1 ;  /* 0xbf80000002097421 */ /* 0x000fe20000000000 */
[----:B------:R-:W-:-:S04]  /*1990*/  FMUL R11, R11, R2 ;  /* 0x000000020b0b7220 */ /* 0x000fc80000400000 */
[----:B------:R-:W-:-:S13]  /*19a0*/  FSETP.GTU.AND P0, PT, |R9|, 1.000000003171076851e-30, PT ;  /* 0x0da242600900780b */ /* 0x000fda0003f0c200 */
[----:B------:R-:W-:Y:S05]  /*19b0*/  @!P0 BRA `(.L_x_414) ;  /* 0x00000000003c8947 */ /* 0x000fea0003800000 */
[----:B------:R-:W-:-:S05]  /*19c0*/  VIADD R10, R10, 0x8 ;  /* 0x000000080a0a7836 */ /* 0x000fca0000000000 */
[----:B------:R-:W-:-:S13]  /*19d0*/  ISETP.NE.AND P0, PT, R10, 0x77359401, PT ;  /* 0x773594010a00780c */ /* 0x000fda0003f05270 */
[----:B------:R-:W-:Y:S05]  /*19e0*/  @P0 BRA `(.L_x_450) ;  /* 0xffffffe800f40947 */ /* 0x000fea000383ffff */
[----:B------:R-:W-:Y:S01]  /*19f0*/  HFMA2 R9, -RZ, RZ, 0.96630859375, -0.0022525787353515625 ;  /* 0x3bbb989dff097431 */ /* 0x000fe200000001ff */
[----:B------:R-:W-:-:S04]  /*1a00*/  MOV R2, 0x437c0000 ;  /* 0x437c000000027802 */ /* 0x000fc80000000f00 */
[----:B------:R-:W-:-:S04]  /*1a10*/  FFMA.SAT R9, R0, -R9, 0.5 ;  /* 0x3f00000000097423 */ /* 0x000fc80000002809 */
[----:B------:R-:W-:-:S04]  /*1a20*/  FFMA.RM R2, R9, R2, 12582913 ;  /* 0x4b40000109027423 */ /* 0x000fc80000004002 */
[C---:B------:R-:W-:Y:S01]  /*1a30*/  FADD R9, R2.reuse, -12583039 ;  /* 0xcb40007f02097421 */ /* 0x040fe20000000000 */
[----:B------:R-:W-:-:S03]  /*1a40*/  SHF.L.U32 R2, R2, 0x17, RZ ;  /* 0x0000001702027819 */ /* 0x000fc600000006ff */
[----:B------:R-:W-:-:S04]  /*1a50*/  FFMA R9, R0, -1.4426950216293334961, -R9 ;  /* 0xbfb8aa3b00097823 */ /* 0x000fc80000000809 */
[----:B------:R-:W-:-:S06]  /*1a60*/  FFMA R9, R0, -1.925963033500011079e-08, R9 ;  /* 0xb2a5706000097823 */ /* 0x000fcc0000000009 */
[----:B------:R-:W0:Y:S02]  /*1a70*/  MUFU.EX2 R9, R9 ;  /* 0x0000000900097308 */ /* 0x000e240000000800 */
[----:B0-----:R-:W-:-:S04]  /*1a80*/  FMUL R2, R2, R9 ;  /* 0x0000000902027220 */ /* 0x001fc80000400000 */
[----:B------:R-:W-:Y:S01]  /*1a90*/  FMUL R8, R11, R2 ;  /* 0x000000020b087220 */ /* 0x000fe20000400000 */
[----:B------:R-:W-:Y:S06]  /*1aa0*/  BRA `(.L_x_404) ;  /* 0x0000001000a47947 */ /* 0x000fec0003800000 */
.L_x_414:
[----:B------:R-:W-:Y:S02]  /*1ab0*/  HFMA2 R2, -RZ, RZ, 3.7421875, 0 ;  /* 0x437c0000ff027431 */ /* 0x000fe400000001ff */
[----:B------:R-:W-:-:S04]  /*1ac0*/  IMAD.MOV.U32 R9, RZ, RZ, 0x3bbb989d ;  /* 0x3bbb989dff097424 */ /* 0x000fc800078e00ff */
        /* <DEDUP_REMOVED lines=10> */
.L_x_405:
[C---:B------:R-:W-:Y:S01]  /*1b70*/  FMUL R9, R0.reuse, 8388608 ;  /* 0x4b00000000097820 */ /* 0x040fe20000400000 */
[----:B------:R-:W-:Y:S01]  /*1b80*/  FSETP.GEU.AND P0, PT, R0, 1.175494350822287508e-38, PT ;  /* 0x008000000000780b */ /* 0x000fe20003f0e000 */
[----:B------:R-:W-:Y:S01]  /*1b90*/  BSSY.RECONVERGENT B0, `(.L_x_451) ;  /* 0x0000039000007945 */ /* 0x000fe20003800200 */
[----:B------:R-:W-:Y:S01]  /*1ba0*/  MOV R11, 0x3e055027 ;  /* 0x3e055027000b7802 */ /* 0x000fe20000000f00 */
[----:B------:R-:W-:Y:S01]  /*1bb0*/  HFMA2 R24, -RZ, RZ, 0, 5.9604644775390625e-08 ;  /* 0x00000001ff187431 */ /* 0x000fe200000001ff */
[----:B------:R-:W-:-:S04]  /*1bc0*/  FSEL R2, R9, R0, !P0 ;  /* 0x0000000009027208 */ /* 0x000fc80004000000 */
[C---:B------:R-:W-:Y:S02]  /*1bd0*/  IADD3 R8, PT, PT, R2.reuse, -0x3f2aaaab, RZ ;  /* 0xc0d5555502087810 */ /* 0x040fe40007ffe0ff */
[----:B------:R-:W-:Y:S02]  /*1be0*/  ISETP.GT.U32.AND P1, PT, R2, 0x7f7fffff, PT ;  /* 0x7f7fffff0200780c */ /* 0x000fe40003f24070 */
[----:B------:R-:W-:Y:S02]  /*1bf0*/  LOP3.LUT R9, R8, 0xff800000, RZ, 0xc0, !PT ;  /* 0xff80000008097812 */ /* 0x000fe400078ec0ff */
[----:B------:R-:W-:-:S03]  /*1c00*/  FSETP.NEU.AND P2, PT, R2, RZ, PT ;  /* 0x000000ff0200720b */ /* 0x000fc60003f4d000 */
[----:B------:R-:W-:Y:S01]  /*1c10*/  IMAD.IADD R8, R2, 0x1, -R9 ;  /* 0x0000000102087824 */ /* 0x000fe200078e0a09 */
[----:B------:R-:W-:-:S03]  /*1c20*/  I2FP.F32.S32 R9, R9 ;  /* 0x0000000900097245 */ /* 0x000fc60000201400 */
[----:B------:R-:W-:Y:S01]  /*1c30*/  FADD R10, R8, -1 ;  /* 0xbf800000080a7421 */ /* 0x000fe20000000000 */
[----:B------:R-:W-:Y:S02]  /*1c40*/  FSEL R8, RZ, -23, P0 ;  /* 0xc1b80000ff087808 */ /* 0x000fe40000000000 */
[----:B------:R-:W-:Y:S01]  /*1c50*/  ISETP.NE.AND P0, PT, R15, RZ, PT ;  /* 0x000000ff0f00720c */ /* 0x000fe20003f05270 */
[C---:B------:R-:W-:Y:S02]  /*1c60*/  FFMA R11, R10.reuse, -R11, 0.14084610342979431152 ;  /* 0x3e1039f60a0b7423 */ /* 0x040fe4000000080b */
[----:B------:R-:W-:Y:S01]  /*1c70*/  FFMA R9, R9, 1.1920928955078125e-07, R8 ;  /* 0x3400000009097823 */ /* 0x000fe20000000008 */
[----:B------:R-:W-:Y:S02]  /*1c80*/  IMAD.MOV.U32 R8, RZ, RZ, R12 ;  /* 0x000000ffff087224 */ /* 0x000fe400078e000c */
[----:B------:R-:W-:-:S04]  /*1c90*/  FFMA R11, R10, R11, -0.12148627638816833496 ;  /* 0xbdf8cdcc0a0b7423 */ /* 0x000fc8000000000b */
[----:B------:R-:W-:-:S04]  /*1ca0*/  FFMA R11, R10, R11, 0.13980610668659210205 ;  /* 0x3e0f29550a0b7423 */ /* 0x000fc8000000000b */
[----:B------:R-:W-:-:S04]  /*1cb0*/  FFMA R11, R10, R11, -0.16684235632419586182 ;  /* 0xbe2ad8b90a0b7423 */ /* 0x000fc8000000000b */
[----:B------:R-:W-:-:S04]  /*1cc0*/  FFMA R11, R10, R11, 0.20012299716472625732 ;  /* 0x3e4ced0b0a0b7423 */ /* 0x000fc8000000000b */
[----:B------:R-:W-:-:S04]  /*1cd0*/  FFMA R11, R10, R11, -0.24999669194221496582 ;  /* 0xbe7fff220a0b7423 */ /* 0x000fc8000000000b */
[----:B------:R-:W-:-:S04]  /*1ce0*/  FFMA R11, R10, R11, 0.33333182334899902344 ;  /* 0x3eaaaa780a0b7423 */ /* 0x000fc8000000000b */
[----:B------:R-:W-:-:S04]  /*1cf0*/  FFMA R11, R10, R11, -0.5 ;  /* 0xbf0000000a0b7423 */ /* 0x000fc8000000000b */
[----:B------:R-:W-:-:S04]  /*1d00*/  FMUL R11, R10, R11 ;  /* 0x0000000b0a0b7220 */ /* 0x000fc80000400000 */
[----:B------:R-:W-:Y:S01]  /*1d10*/  FFMA R10, R10, R11, R10 ;  /* 0x0000000b0a0a7223 */ /* 0x000fe2000000000a */
[----:B------:R-:W-:-:S03]  /*1d20*/  MOV R11, 0x7f800000 ;  /* 0x7f800000000b7802 */ /* 0x000fc60000000f00 */
[----:B------:R-:W-:Y:S02]  /*1d30*/  FFMA R9, R9, 0.69314718246459960938, R10 ;  /* 0x3f31721809097823 */ /* 0x000fe4000000000a */
[----:B------:R-:W-:Y:S01]  /*1d40*/  @P1 FFMA R9, R2, R11, +INF ;  /* 0x7f80000002091423 */ /* 0x000fe2000000000b */
[----:B------:R-:W-:Y:S06]  /*1d50*/  @P0 BRA `(.L_x_452) ;  /* 0x0000000000700947 */ /* 0x000fec0003800000 */
[C---:B------:R-:W-:Y:S01]  /*1d60*/  FMUL R11, R0.reuse, 8388608 ;  /* 0x4b000000000b7820 */ /* 0x040fe20000400000 */
[----:B------:R-:W-:Y:S02]  /*1d70*/  FSETP.GEU.AND P0, PT, R0, 1.175494350822287508e-38, PT ;  /* 0x008000000000780b */ /* 0x000fe40003f0e000 */
[----:B------:R-:W-:Y:S02]  /*1d80*/  MOV R17, 0x3e055027 ;  /* 0x3e05502700117802 */ /* 0x000fe40000000f00 */
[----:B------:R-:W-:-:S04]  /*1d90*/  FSEL R2, R11, R0, !P0 ;  /* 0x000000000b027208 */ /* 0x000fc80004000000 */
[----:B------:R-:W-:-:S04]  /*1da0*/  IADD3 R8, PT, PT, R2, -0x3f2aaaab, RZ ;  /* 0xc0d5555502087810 */ /* 0x000fc80007ffe0ff */
[----:B------:R-:W-:-:S04]  /*1db0*/  LOP3.LUT R11, R8, 0xff800000, RZ, 0xc0, !PT ;  /* 0xff800000080b7812 */ /* 0x000fc800078ec0ff */
[-C--:B------:R-:W-:Y:S02]  /*1dc0*/  IADD3 R8, PT, PT, R2, -R11.reuse, RZ ;  /* 0x8000000b02087210 */ /* 0x080fe40007ffe0ff */
[----:B------:R-:W-:-:S03]  /*1dd0*/  I2FP.F32.S32 R11, R11 ;  /* 0x0000000b000b7245 */ /* 0x000fc60000201400 */
[----:B------:R-:W-:Y:S01]  /*1de0*/  FADD R10, R8, -1 ;  /* 0xbf800000080a7421 */ /* 0x000fe20000000000 */
[----:B------:R-:W-:Y:S02]  /*1df0*/  FSEL R8, RZ, -23, P0 ;  /* 0xc1b80000ff087808 */ /* 0x000fe40000000000 */
[----:B------:R-:W-:Y:S01]  /*1e00*/  ISETP.GT.U32.AND P0, PT, R2, 0x7f7fffff, PT ;  /* 0x7f7fffff0200780c */ /* 0x000fe20003f04070 */
[C---:B------:R-:W-:Y:S02]  /*1e10*/  FFMA R17, R10.reuse, -R17, 0.14084610342979431152 ;  /* 0x3e1039f60a117423 */ /* 0x040fe40000000811 */
[----:B------:R-:W-:Y:S01]  /*1e20*/  FFMA R8, R11, 1.1920928955078125e-07, R8 ;  /* 0x340000000b087823 */ /* 0x000fe20000000008 */
[----:B------:R-:W-:Y:S02]  /*1e30*/  IMAD.MOV.U32 R11, RZ, RZ, 0x7f800000 ;  /* 0x7f800000ff0b7424 */ /* 0x000fe400078e00ff */
        /* <DEDUP_REMOVED lines=8> */
[----:B------:R-:W-:-:S04]  /*1ec0*/  FFMA R17, R10, R17, R10 ;  /* 0x000000110a117223 */ /* 0x000fc8000000000a */
[----:B------:R-:W-:Y:S01]  /*1ed0*/  FFMA R8, R8, 0.69314718246459960938, R17 ;  /* 0x3f31721808087823 */ /* 0x000fe20000000011 */
[C---:B------:R-:W-:Y:S01]  /*1ee0*/  @P0 FFMA R8, R2.reuse, R11, +INF ;  /* 0x7f80000002080423 */ /* 0x040fe2000000000b */
[----:B------:R-:W-:-:S03]  /*1ef0*/  FSETP.NEU.AND P0, PT, R2, RZ, PT ;  /* 0x000000ff0200720b */ /* 0x000fc60003f0d000 */
[----:B------:R-:W-:-:S05]  /*1f00*/  FADD R8, -R8, -0.57721567153930664062 ;  /* 0xbf13c46808087421 */ /* 0x000fca0000000100 */
[----:B------:R-:W-:-:S07]  /*1f10*/  FSEL R8, R8, +INF , P0 ;  /* 0x7f80000008087808 */ /* 0x000fce0000000000 */
.L_x_452:
[----:B------:R-:W-:Y:S05]  /*1f20*/  BSYNC.RECONVERGENT B0 ;  /* 0x0000000000007941 */ /* 0x000fea0003800200 */
.L_x_451:
[----:B------:R-:W-:Y:S02]  /*1f30*/  MOV R10, 0x3f800000 ;  /* 0x3f800000000a7802 */ /* 0x000fe40000000f00 */
[----:B------:R-:W-:-:S07]  /*1f40*/  FSEL R9, R9, -INF , P2 ;  /* 0xff80000009097808 */ /* 0x000fce0001000000 */
.L_x_480:
[----:B------:R-:W-:Y:S01]  /*1f50*/  I2FP.F32.U32 R21, R24 ;  /* 0x0000001800157245 */ /* 0x000fe20000201000 */
[----:B------:R-:W-:Y:S03]  /*1f60*/  BSSY.RECONVERGENT B3, `(.L_x_453) ;  /* 0x000000c000037945 */ /* 0x000fe60003800200 */
[----:B------:R-:W0:Y:S08]  /*1f70*/  MUFU.RCP R2, R21 ;  /* 0x0000001500027308 */ /* 0x000e300000001000 */
[----:B------:R-:W1:Y:S01]  /*1f80*/  FCHK P0, -R0, R21 ;  /* 0x0000001500007302 */ /* 0x000e620000000100 */
[----:B0-----:R-:W-:-:S04]  /*1f90*/  FFMA R11, -R21, R2, 1 ;  /* 0x3f800000150b7423 */ /* 0x001fc80000000102 */
[----:B------:R-:W-:-:S04]  /*1fa0*/  FFMA R11, R2, R11, R2 ;  /* 0x0000000b020b7223 */ /* 0x000fc80000000002 */
[----:B------:R-:W-:-:S04]  /*1fb0*/  FFMA R2, -R0, R11, RZ ;  /* 0x0000000b00027223 */ /* 0x000fc800000001ff */
[----:B------:R-:W-:-:S04]  /*1fc0*/  FFMA R16, -R21, R2, -R0 ;  /* 0x0000000215107223 */ /* 0x000fc80000000900 */
[----:B------:R-:W-:Y:S01]  /*1fd0*/  FFMA R2, R11, R16, R2 ;  /* 0x000000100b027223 */ /* 0x000fe20000000002 */
[----:B-123-5:R-:W-:Y:S06]  /*1fe0*/  @!P0 BRA `(.L_x_454) ;  /* 0x00000000000c8947 */ /* 0x02efec0003800000 */
[----:B------:R-:W-:Y:S01]  /*1ff0*/  FADD R23, -R0, -RZ ;  /* 0x800000ff00177221 */ /* 0x000fe20000000100 */
[----:B------:R-:W-:-:S07]  /*2000*/  MOV R16, 0x2020 ;  /* 0x0000202000107802 */ /* 0x000fce0000000f00 */
[----:B------:R-:W-:Y:S05]  /*2010*/  CALL.REL.NOINC `($__internal_4_$__cuda_sm3x_div_rn_noftz_f32_slowpath) ;  /* 0x000000c000247944 */ /* 0x000fea0003c00000 */
.L_x_454:
[----:B------:R-:W-:Y:S05]  /*2020*/  BSYNC.RECONVERGENT B3 ;  /* 0x0000000000037941 */ /* 0x000fea0003800200 */
.L_x_453:
[----:B------:R-:W-:Y:S01]  /*2030*/  ISETP.NE.AND P0, PT, R24, R15, PT ;  /* 0x0000000f1800720c */ /* 0x000fe20003f05270 */
[----:B------:R-:W-:Y:S01]  /*2040*/  BSSY.RECONVERGENT B3, `(.L_x_455) ;  /* 0x00000c9000037945 */ /* 0x000fe20003800200 */
[----:B------:R-:W-:-:S11]  /*2050*/  FMUL R10, R2, R10 ;  /* 0x0000000a020a7220 */ /* 0x000fd60000400000 */
[----:B------:R-:W-:Y:S05]  /*2060*/  @P0 BRA `(.L_x_456) ;  /* 0x0000000800d80947 */ /* 0x000fea0003800000 */
[----:B------:R-:W-:Y:S01]  /*2070*/  ISETP.GE.AND P0, PT, R15, 0x1, PT ;  /* 0x000000010f00780c */ /* 0x000fe20003f06270 */
[----:B------:R-:W-:Y:S01]  /*2080*/  BSSY.RECONVERGENT B1, `(.L_x_457) ;  /* 0x00000b1000017945 */ /* 0x000fe20003800200 */
[----:B------:R-:W-:-:S11]  /*2090*/  HFMA2 R30, -RZ, RZ, -1.7685546875, -4.40625 ;  /* 0xbf13c468ff1e7431 */ /* 0x000fd600000001ff */
[----:B------:R-:W-:Y:S05]  /*20a0*/  @!P0 BRA `(.L_x_458) ;  /* 0x0000000800b88947 */ /* 0x000fea0003800000 */
[----:B------:R-:W-:Y:S01]  /*20b0*/  ISETP.GE.U32.AND P0, PT, R7, 0x3, PT ;  /* 0x000000030700780c */ /* 0x000fe20003f06070 */
[----:B------:R-:W-:Y:S01]  /*20c0*/  BSSY.RECONVERGENT B4, `(.L_x_459) ;  /* 0x0000066000047945 */ /* 0x000fe20003800200 */
[----:B------:R-:W-:Y:S01]  /*20d0*/  MOV R25, 0x1 ;  /* 0x0000000100197802 */ /* 0x000fe20000000f00 */
[----:B------:R-:W-:Y:S01]  /*20e0*/  IMAD.MOV.U32 R26, RZ, RZ, 0x0 ;  /* 0x00000000ff1a7424 */ /* 0x000fe200078e00ff */
[----:B------:R-:W-:-:S09]  /*20f0*/  MOV R27, 0xbfe2788d ;  /* 0xbfe2788d001b7802 */ /* 0x000fd20000000f00 */
[----:B------:R-:W-:Y:S05]  /*2100*/  @!P0 BRA `(.L_x_460) ;  /* 0x0000000400848947 */ /* 0x000fea0003800000 */
[----:B------:R-:W-:Y:S01]  /*2110*/  HFMA2 R30, -RZ, RZ, -1.7685546875, -4.40625 ;  /* 0xbf13c468ff1e7431 */ /* 0x000fe200000001ff */
[----:B------:R-:W-:Y:S01]  /*2120*/  BSSY.RECONVERGENT B5, `(.L_x_461) ;  /* 0x000005e000057945 */ /* 0x000fe20003800200 */
[----:B------:R-:W-:-:S07]  /*2130*/  MOV R25, 0x1 ;  /* 0x0000000100197802 */ /* 0x000fce0000000f00 */
.L_x_470:
[----:B0-----:R-:W0:Y:S01]  /*2140*/  I2F.F64.U32 R16, R25 ;  /* 0x0000001900107312 */ /* 0x001e220000201800 */
[----:B------:R-:W-:Y:S07]  /*2150*/  BSSY.RECONVERGENT B6, `(.L_x_462) ;  /* 0x0000011000067945 */ /* 0x000fee0003800200 */
        /* <DEDUP_REMOVED lines=8> */
[----:B-1----:R-:W-:Y:S10]  /*21e0*/  @P0 BRA `(.L_x_463) ;  /* 0x00000000001c0947 */ /* 0x002ff40003800000 */
[----:B------:R-:W-:Y:S02]  /*21f0*/  LOP3.LUT R18, R17, 0x7fffffff, RZ, 0xc0, !PT ;  /* 0x7fffffff11127812 */ /* 0x000fe400078ec0ff */
[----:B------:R-:W-:Y:S02]  /*2200*/  MOV R20, R16 ;  /* 0x0000001000147202 */ /* 0x000fe40000000f00 */
[----:B------:R-:W-:Y:S02]  /*2210*/  IADD3 R18, PT, PT, R18, -0x100000, RZ ;  /* 0xfff0000012127810 */ /* 0x000fe40007ffe0ff */
[----:B------:R-:W-:-:S07]  /*2220*/  MOV R16, 0x2240 ;  /* 0x0000224000107802 */ /* 0x000fce0000000f00 */
[----:B------:R-:W-:Y:S05]  /*2230*/  CALL.REL.NOINC `($__internal_2_$__cuda_sm20_dblrcp_rn_slowpath_v3) ;  /* 0x000000b8002c7944 */ /* 0x000fea0003c00000 */
[----:B------:R-:W-:Y:S01]  /*2240*/  MOV R20, R2 ;  /* 0x0000000200147202 */ /* 0x000fe20000000f00 */
[----:B------:R-:W-:-:S07]  /*2250*/  IMAD.MOV.U32 R21, RZ, RZ, R23 ;  /* 0x000000ffff157224 */ /* 0x000fce00078e0017 */
.L_x_463:
[----:B------:R-:W-:Y:S05]  /*2260*/  BSYNC.RECONVERGENT B6 ;  /* 0x0000000000067941 */ /* 0x000fea0003800200 */
.L_x_462:
[----:B------:R-:W-:Y:S01]  /*2270*/  IADD3 R16, PT, PT, R25, 0x1, RZ ;  /* 0x0000000119107810 */ /* 0x000fe20007ffe0ff */
[----:B------:R-:W0:Y:S01]  /*2280*/  F2F.F64.F32 R30, R30 ;  /* 0x0000001e001e7310 */ /* 0x000e220000201800 */
[----:B------:R-:W-:Y:S07]  /*2290*/  BSSY.RECONVERGENT B6, `(.L_x_464) ;  /* 0x0000013000067945 */ /* 0x000fee0003800200 */
[----:B------:R-:W1:Y:S01]  /*22a0*/  I2F.F64.U32 R16, R16 ;  /* 0x0000001000107312 */ /* 0x000e620000201800 */
[----:B0-----:R-:W-:-:S07]  /*22b0*/  DADD R26, R30, R20 ;  /* 0x000000001e1a7229 */ /* 0x001fce0000000014 */
[----:B------:R0:W2:Y:S01]  /*22c0*/  F2F.F32.F64 R11, R26 ;  /* 0x0000001a000b7310 */ /* 0x0000a20000301000 */
[----:B-1----:R-:W-:-:S04]  /*22d0*/  IADD3 R18, PT, PT, R17, 0x300402, RZ ;  /* 0x0030040211127810 */ /* 0x002fc80007ffe0ff */
[----:B------:R-:W-:-:S03]  /*22e0*/  FSETP.GEU.AND P0, PT, |R18|, 5.8789094863358348022e-39, PT ;  /* 0x004004021200780b */ /* 0x000fc60003f0e200 */
[----:B------:R-:W1:Y:S02]  /*22f0*/  MUFU.RCP64H R19, R17 ;  /* 0x0000001100137308 */ /* 0x000e640000001800 */
[----:B-1----:R-:W-:-:S08]  /*2300*/  DFMA R22, -R16, R18, 1 ;  /* 0x3ff000001016742b */ /* 0x002fd00000000112 */
[----:B------:R-:W-:-:S08]  /*2310*/  DFMA R22, R22, R22, R22 ;  /* 0x000000161616722b */ /* 0x000fd00000000016 */
[----:B------:R-:W-:-:S08]  /*2320*/  DFMA R22, R18, R22, R18 ;  /* 0x000000161216722b */ /* 0x000fd00000000012 */
[----:B------:R-:W-:-:S08]  /*2330*/  DFMA R20, -R16, R22, 1 ;  /* 0x3ff000001014742b */ /* 0x000fd00000000116 */
[----:B------:R-:W-:Y:S01]  /*2340*/  DFMA R22, R22, R20, R22 ;  /* 0x000000141616722b */ /* 0x000fe20000000016 */
[----:B0-2---:R-:W-:Y:S10]  /*2350*/  @P0 BRA `(.L_x_465) ;  /* 0x0000000000180947 */ /* 0x005ff40003800000 */
[----:B------:R-:W-:Y:S02]  /*2360*/  LOP3.LUT R18, R17, 0x7fffffff, RZ, 0xc0, !PT ;  /* 0x7fffffff11127812 */ /* 0x000fe400078ec0ff */
[----:B------:R-:W-:Y:S02]  /*2370*/  MOV R20, R16 ;  /* 0x0000001000147202 */ /* 0x000fe40000000f00 */
[----:B------:R-:W-:Y:S01]  /*2380*/  MOV R16, 0x23b0 ;  /* 0x000023b000107802 */ /* 0x000fe20000000f00 */
[----:B------:R-:W-:-:S07]  /*2390*/  VIADD R18, R18, 0xfff00000 ;  /* 0xfff0000012127836 */ /* 0x000fce0000000000 */
[----:B------:R-:W-:Y:S05]  /*23a0*/  CALL.REL.NOINC `($__internal_2_$__cuda_sm20_dblrcp_rn_slowpath_v3) ;  /* 0x000000b400d07944 */ /* 0x000fea0003c00000 */
[----:B------:R-:W-:-:S07]  /*23b0*/  MOV R22, R2 ;  /* 0x0000000200167202 */ /* 0x000fce0000000f00 */
.L_x_465:
[----:B------:R-:W-:Y:S05]  /*23c0*/  BSYNC.RECONVERGENT B6 ;  /* 0x0000000000067941 */ /* 0x000fea0003800200 */
.L_x_464:
        /* <DEDUP_REMOVED lines=15> */
[----:B------:R-:W-:Y:S01]  /*24c0*/  LOP3.LUT R18, R17, 0x7fffffff, RZ, 0xc0, !PT ;  /* 0x7fffffff11127812 */ /* 0x000fe200078ec0ff */
[----:B------:R-:W-:Y:S01]  /*24d0*/  IMAD.MOV.U32 R20, RZ, RZ, R16 ;  /* 0x000000ffff147224 */ /* 0x000fe200078e0010 */
[----:B------:R-:W-:Y:S02]  /*24e0*/  MOV R16, 0x2510 ;  /* 0x0000251000107802 */ /* 0x000fe40000000f00 */
[----:B------:R-:W-:-:S07]  /*24f0*/  IADD3 R18, PT, PT, R18, -0x100000, RZ ;  /* 0xfff0000012127810 */ /* 0x000fce0007ffe0ff */
[----:B------:R-:W-:Y:S05]  /*2500*/  CALL.REL.NOINC `($__internal_2_$__cuda_sm20_dblrcp_rn_slowpath_v3) ;  /* 0x000000b400787944 */ /* 0x000fea0003c00000 */
[----:B------:R-:W-:Y:S02]  /*2510*/  MOV R28, R2 ;  /* 0x00000002001c7202 */ /* 0x000fe40000000f00 */
[----:B------:R-:W-:-:S07]  /*2520*/  MOV R29, R23 ;  /* 0x00000017001d7202 */ /* 0x000fce0000000f00 */
.L_x_467:
[----:B------:R-:W-:Y:S05]  /*2530*/  BSYNC.RECONVERGENT B6 ;  /* 0x0000000000067941 */ /* 0x000fea0003800200 */
.L_x_466:
[----:B------:R-:W-:Y:S01]  /*2540*/  VIADD R26, R25, 0x3 ;  /* 0x00000003191a7836 */ /* 0x000fe20000000000 */
        /* <DEDUP_REMOVED lines=16> */
[----:B------:R-:W-:Y:S02]  /*2650*/  IADD3 R18, PT, PT, R18, -0x100000, RZ ;  /* 0xfff0000012127810 */ /* 0x000fe40007ffe0ff */
[----:B------:R-:W-:-:S07]  /*2660*/  MOV R16, 0x2680 ;  /* 0x0000268000107802 */ /* 0x000fce0000000f00 */
[----:B------:R-:W-:Y:S05]  /*2670*/  CALL.REL.NOINC `($__internal_2_$__cuda_sm20_dblrcp_rn_slowpath_v3) ;  /* 0x000000b4001c7944 */ /* 0x000fea0003c00000 */
[----:B------:R-:W-:-:S07]  /*2680*/  IMAD.MOV.U32 R22, RZ, RZ, R2 ;  /* 0x000000ffff167224 */ /* 0x000fce00078e0002 */
.L_x_469:
[----:B------:R-:W-:Y:S05]  /*2690*/  BSYNC.RECONVERGENT B6 ;  /* 0x0000000000067941 */ /* 0x000fea0003800200 */
.L_x_468:
[----:B------:R-:W0:Y:S01]  /*26a0*/  F2F.F64.F32 R16, R11 ;  /* 0x0000000b00107310 */ /* 0x000e220000201800 */
[----:B------:R-:W-:Y:S02]  /*26b0*/  ISETP.NE.AND P0, PT, R26, R5, PT ;  /* 0x000000051a00720c */ /* 0x000fe40003f05270 */
[----:B------:R-:W-:Y:S01]  /*26c0*/  IADD3 R25, PT, PT, R25, 0x4, RZ ;  /* 0x0000000419197810 */ /* 0x000fe20007ffe0ff */
[----:B0-----:R-:W-:-:S06]  /*26d0*/  DADD R16, R16, R22 ;  /* 0x0000000010107229 */ /* 0x001fcc0000000016 */
[----:B------:R0:W1:Y:S04]  /*26e0*/  F2F.F32.F64 R30, R16 ;  /* 0x00000010001e7310 */ /* 0x0000680000301000 */
[----:B------:R-:W-:Y:S05]  /*26f0*/  @P0 BRA `(.L_x_470) ;  /* 0xfffffff800900947 */ /* 0x000fea000383ffff */
[----:B------:R-:W-:Y:S05]  /*2700*/  BSYNC.RECONVERGENT B5 ;  /* 0x0000000000057941 */ /* 0x000fea0003800200 */
.L_x_461:
[----:B-1----:R1:W2:Y:S02]  /*2710*/  F2F.F64.F32 R26, R30 ;  /* 0x0000001e001a7310 */ /* 0x0022a40000201800 */
.L_x_460:
[----:B------:R-:W-:Y:S05]  /*2720*/  BSYNC.RECONVERGENT B4 ;  /* 0x0000000000047941 */ /* 0x000fea0003800200 */
.L_x_459:
[----:B------:R-:W-:-:S13]  /*2730*/  ISETP.NE.AND P0, PT, R6, RZ, PT ;  /* 0x000000ff0600720c */ /* 0x000fda0003f05270 */
[----:B------:R-:W-:Y:S05]  /*2740*/  @!P0 BRA `(.L_x_458) ;  /* 0x0000000400108947 */ /* 0x000fea0003800000 */
[----:B0-----:R-:W0:Y:S01]  /*2750*/  I2F.F64.U32 R16, R25 ;  /* 0x0000001900107312 */ /* 0x001e220000201800 */
[----:B------:R-:W-:Y:S01]  /*2760*/  BSSY.RECONVERGENT B4, `(.L_x_471) ;  /* 0x0000011000047945 */ /* 0x000fe20003800200 */
[----:B------:R-:W-:-:S06]  /*2770*/  ISETP.NE.AND P1, PT, R6, 0x1, PT ;  /* 0x000000010600780c */ /* 0x000fcc0003f25270 */
        /* <DEDUP_REMOVED lines=13> */
[----:B-12---:R-:W-:Y:S05]  /*2850*/  CALL.REL.NOINC `($__internal_2_$__cuda_sm20_dblrcp_rn_slowpath_v3) ;  /* 0x000000b000a47944 */ /* 0x006fea0003c00000 */
[----:B------:R-:W-:-:S07]  /*2860*/  MOV R22, R2 ;  /* 0x0000000200167202 */ /* 0x000fce0000000f00 */
.L_x_472:
[----:B------:R-:W-:Y:S05]  /*2870*/  BSYNC.RECONVERGENT B4 ;  /* 0x0000000000047941 */ /* 0x000fea0003800200 */
.L_x_471:
[----:B--2---:R-:W-:-:S06]  /*2880*/  DADD R22, R22, R26 ;  /* 0x0000000016167229 */ /* 0x004fcc000000001a */
[----:B-1----:R3:W4:Y:S01]  /*2890*/  F2F.F32.F64 R30, R22 ;  /* 0x00000016001e7310 */ /* 0x0027220000301000 */
[----:B------:R-:W-:Y:S05]  /*28a0*/  @!P1 BRA `(.L_x_458) ;  /* 0x0000000000b89947 */ /* 0x000fea0003800000 */
[----:B------:R-:W-:Y:S01]  /*28b0*/  IADD3 R16, PT, PT, R25, 0x1, RZ ;  /* 0x0000000119107810 */ /* 0x000fe20007ffe0ff */
[----:B------:R-:W-:Y:S01]  /*28c0*/  BSSY.RECONVERGENT B4, `(.L_x_473) ;  /* 0x0000012000047945 */ /* 0x000fe20003800200 */
[----:B------:R-:W-:-:S04]  /*28d0*/  ISETP.NE.AND P1, PT, R6, 0x2, PT ;  /* 0x000000020600780c */ /* 0x000fc80003f25270 */
[----:B------:R-:W3:Y:S08]  /*28e0*/  I2F.F64.U32 R16, R16 ;  /* 0x0000001000107312 */ /* 0x000ef00000201800 */
[----:B---3--:R-:W0:Y:S01]  /*28f0*/  MUFU.RCP64H R23, R17 ;  /* 0x0000001100177308 */ /* 0x008e220000001800 */
        /* <DEDUP_REMOVED lines=12> */
[----:B----4-:R-:W-:Y:S05]  /*29c0*/  CALL.REL.NOINC `($__internal_2_$__cuda_sm20_dblrcp_rn_slowpath_v3) ;  /* 0x000000b000487944 */ /* 0x010fea0003c00000 */
[----:B------:R-:W-:-:S07]  /*29d0*/  MOV R22, R2 ;  /* 0x0000000200167202 */ /* 0x000fce0000000f00 */
.L_x_474:
[----:B------:R-:W-:Y:S05]  /*29e0*/  BSYNC.RECONVERGENT B4 ;  /* 0x0000000000047941 */ /* 0x000fea0003800200 */
.L_x_473:
[----:B----4-:R-:W0:Y:S02]  /*29f0*/  F2F.F64.F32 R30, R30 ;  /* 0x0000001e001e7310 */ /* 0x010e240000201800 */
[----:B0-----:R-:W-:-:S06]  /*2a00*/  DADD R22, R30, R22 ;  /* 0x000000001e167229 */ /* 0x001fcc0000000016 */
[----:B------:R5:W0:Y:S01]  /*2a10*/  F2F.F32.F64 R30, R22 ;  /* 0x00000016001e7310 */ /* 0x000a220000301000 */
[----:B------:R-:W-:Y:S05]  /*2a20*/  @!P1 BRA `(.L_x_458) ;  /* 0x0000000000589947 */ /* 0x000fea0003800000 */
[----:B------:R-:W-:Y:S01]  /*2a30*/  IADD3 R16, PT, PT, R25, 0x2, RZ ;  /* 0x0000000219107810 */ /* 0x000fe20007ffe0ff */
[----:B------:R-:W-:Y:S05]  /*2a40*/  BSSY.RECONVERGENT B4, `(.L_x_475) ;  /* 0x0000011000047945 */ /* 0x000fea0003800200 */
[----:B------:R-:W5:Y:S08]  /*2a50*/  I2F.F64.U32 R16, R16 ;  /* 0x0000001000107312 */ /* 0x000f700000201800 */
[----:B-----5:R-:W1:Y:S01]  /*2a60*/  MUFU.RCP64H R23, R17 ;  /* 0x0000001100177308 */ /* 0x020e620000001800 */
        /* <DEDUP_REMOVED lines=10> */
[----:B------:R-:W-:Y:S02]  /*2b10*/  IADD3 R18, PT, PT, R18, -0x100000, RZ ;  /* 0xfff0000012127810 */ /* 0x000fe40007ffe0ff */
[----:B------:R-:W-:-:S07]  /*2b20*/  MOV R16, 0x2b40 ;  /* 0x00002b4000107802 */ /* 0x000fce0000000f00 */
[----:B0-----:R-:W-:Y:S05]  /*2b30*/  CALL.REL.NOINC `($__internal_2_$__cuda_sm20_dblrcp_rn_slowpath_v3) ;  /* 0x000000ac00ec7944 */ /* 0x001fea0003c00000 */
[----:B------:R-:W-:-:S07]  /*2b40*/  MOV R22, R2 ;  /* 0x0000000200167202 */ /* 0x000fce0000000f00 */
.L_x_476:
[----:B------:R-:W-:Y:S05]  /*2b50*/  BSYNC.RECONVERGENT B4 ;  /* 0x0000000000047941 */ /* 0x000fea0003800200 */
.L_x_475:
[----:B0-----:R-:W0:Y:S02]  /*2b60*/  F2F.F64.F32 R30, R30 ;  /* 0x0000001e001e7310 */ /* 0x001e240000201800 */
[----:B0-----:R-:W-:-:S06]  /*2b70*/  DADD R22, R30, R22 ;  /* 0x000000001e167229 */ /* 0x001fcc0000000016 */
[----:B------:R0:W1:Y:S05]  /*2b80*/  F2F.F32.F64 R30, R22 ;  /* 0x00000016001e7310 */ /* 0x00006a0000301000 */
.L_x_458:
[----:B------:R-:W-:Y:S05]  /*2b90*/  BSYNC.RECONVERGENT B1 ;  /* 0x0000000000017941 */ /* 0x000fea0003800200 */
.L_x_457:
[----:B01--4-:R-:W-:-:S04]  /*2ba0*/  FADD R11, -R9, R30 ;  /* 0x0000001e090b7221 */ /* 0x013fc80000000100 */
[----:B------:R-:W-:Y:S01]  /*2bb0*/  FMUL R11, R10, R11 ;  /* 0x0000000b0a0b7220 */ /* 0x000fe20000400000 */
[----:B------:R-:W-:Y:S06]  /*2bc0*/  BRA `(.L_x_477) ;  /* 0x0000000000407947 */ /* 0x000fec0003800000 */
.L_x_456:
[----:B------:R-:W-:Y:S01]  /*2bd0*/  IMAD.IADD R2, R24, 0x1, -R15 ;  /* 0x0000000118027824 */ /* 0x000fe200078e0a0f */
[----:B------:R-:W-:Y:S04]  /*2be0*/  BSSY.RECONVERGENT B4, `(.L_x_478) ;  /* 0x000000d000047945 */ /* 0x000fe80003800200 */
[----:B------:R-:W-:-:S04]  /*2bf0*/  I2FP.F32.S32 R21, R2 ;  /* 0x0000000200157245 */ /* 0x000fc80000201400 */
[----:B------:R-:W0:Y:S08]  /*2c00*/  MUFU.RCP R2, R21 ;  /* 0x0000001500027308 */ /* 0x000e300000001000 */
[----:B------:R-:W1:Y:S01]  /*2c10*/  FCHK P0, -R10, R21 ;  /* 0x000000150a007302 */ /* 0x000e620000000100 */
[----:B0-----:R-:W-:-:S04]  /*2c20*/  FFMA R11, -R21, R2, 1 ;  /* 0x3f800000150b7423 */ /* 0x001fc80000000102 */
[----:B------:R-:W-:-:S04]  /*2c30*/  FFMA R11, R2, R11, R2 ;  /* 0x0000000b020b7223 */ /* 0x000fc80000000002 */
[----:B------:R-:W-:-:S04]  /*2c40*/  FFMA R2, -R10, R11, RZ ;  /* 0x0000000b0a027223 */ /* 0x000fc800000001ff */
[----:B------:R-:W-:-:S04]  /*2c50*/  FFMA R16, -R21, R2, -R10 ;  /* 0x0000000215107223 */ /* 0x000fc8000000090a */
[----:B------:R-:W-:Y:S01]  /*2c60*/  FFMA R2, R11, R16, R2 ;  /* 0x000000100b027223 */ /* 0x000fe20000000002 */
[----:B-1----:R-:W-:Y:S06]  /*2c70*/  @!P0 BRA `(.L_x_479) ;  /* 0x00000000000c8947 */ /* 0x002fec0003800000 */
[----:B------:R-:W-:Y:S01]  /*2c80*/  FADD R23, -R10, -RZ ;  /* 0x800000ff0a177221 */ /* 0x000fe20000000100 */
[----:B------:R-:W-:-:S07]  /*2c90*/  MOV R16, 0x2cb0 ;  /* 0x00002cb000107802 */ /* 0x000fce0000000f00 */
[----:B------:R-:W-:Y:S05]  /*2ca0*/  CALL.REL.NOINC `($__internal_4_$__cuda_sm3x_div_rn_noftz_f32_slowpath) ;  /* 0x000000b400007944 */ /* 0x000fea0003c00000 */
.L_x_479:
[----:B------:R-:W-:Y:S05]  /*2cb0*/  BSYNC.RECONVERGENT B4 ;  /* 0x0000000000047941 */ /* 0x000fea0003800200 */
.L_x_478:
[----:B------:R-:W-:-:S07]  /*2cc0*/  MOV R11, R2 ;  /* 0x00000002000b7202 */ /* 0x000fce0000000f00 */
.L_x_477:
[----:B------:R-:W-:Y:S05]  /*2cd0*/  BSYNC.RECONVERGENT B3 ;  /* 0x0000000000037941 */ /* 0x000fea0003800200 */
.L_x_455:
[----:B------:R-:W-:Y:S01]  /*2ce0*/  FADD R8, R11, R8 ;  /* 0x000000080b087221 */ /* 0x000fe20000000000 */
[C---:B------:R-:W-:Y:S02]  /*2cf0*/  ISETP.GE.U32.AND P0, PT, R24.reuse, 0x77359400, PT ;  /* 0x773594001800780c */ /* 0x040fe40003f06070 */
[----:B------:R-:W-:Y:S01]  /*2d00*/  IADD3 R24, PT, PT, R24, 0x1, RZ ;  /* 0x0000000118187810 */ /* 0x000fe20007ffe0ff */
[----:B------:R-:W-:-:S05]  /*2d10*/  FMUL R2, |R8|, 1.000000003171076851e-30 ;  /* 0x0da2426008027820 */ /* 0x000fca0000400200 */
[----:B------:R-:W-:-:S13]  /*2d20*/  FSETP.GEU.AND P1, PT, |R11|, R2, PT ;  /* 0x000000020b00720b */ /* 0x000fda0003f2e200 */
[----:B------:R-:W-:Y:S05]  /*2d30*/  @!P0 BRA P1, `(.L_x_480) ;  /* 0xfffffff000848947 */ /* 0x000fea000083ffff */
.L_x_404:
[----:B------:R-:W-:Y:S05]  /*2d40*/  BSYNC.RECONVERGENT B2 ;  /* 0x0000000000027941 */ /* 0x000fea0003800200 */
.L_x_401:
[----:B------:R-:W0:Y:S01]  /*2d50*/  LDC R9, c[0x0][0x38c] ;  /* 0x0000e300ff097b82 */ /* 0x000e220000000800 */
[----:B------:R-:W0:Y:S01]  /*2d60*/  LDCU UR8, c[0x0][0x380] ;  /* 0x00007000ff0877ac */ /* 0x000e220008000800 */
[----:B------:R-:W-:Y:S01]  /*2d70*/  ISETP.NE.AND P0, PT, R14, RZ, PT ;  /* 0x000000ff0e00720c */ /* 0x000fe20003f05270 */
[----:B------:R-:W-:Y:S01]  /*2d80*/  BSSY.RECONVERGENT B2, `(.L_x_481) ;  /* 0x00002a7000027945 */ /* 0x000fe20003800200 */
[----:B------:R-:W-:-:S06]  /*2d90*/  UIADD3 UR5, UPT, UPT, UR4, 0x1, URZ ;  /* 0x0000000104057890 */ /* 0x000fcc000fffe0ff */
[----:B------:R-:W-:-:S05]  /*2da0*/  I2FP.F32.U32 R0, UR5 ;  /* 0x0000000500007c45 */ /* 0x000fca0008201000 */
[----:B0-----:R-:W-:Y:S01]  /*2db0*/  FFMA R0, R0, UR8, R9 ;  /* 0x0000000800007c23 */ /* 0x001fe20008000009 */
[----:B------:R-:W-:Y:S06]  /*2dc0*/  @P0 BRA `(.L_x_482) ;  /* 0x00000000005c0947 */ /* 0x000fec0003800000 */
[----:B------:R-:W-:Y:S02]  /*2dd0*/  HFMA2 R9, -RZ, RZ, 0.96630859375, -0.0022525787353515625 ;  /* 0x3bbb989dff097431 */ /* 0x000fe400000001ff */
[----:B------:R-:W-:-:S03]  /*2de0*/  IMAD.MOV.U32 R11, RZ, RZ, 0x437c0000 ;  /* 0x437c0000ff0b7424 */ /* 0x000fc600078e00ff */
[----:B------:R-:W-:-:S04]  /*2df0*/  FFMA.SAT R2, R0, -R9, 0.5 ;  /* 0x3f00000000027423 */ /* 0x000fc80000002809 */
[----:B------:R-:W-:Y:S02]  /*2e00*/  FFMA.RM R2, R2, R11, 12582913 ;  /* 0x4b40000102027423 */ /* 0x000fe4000000400b */
[----:B------:R-:W0:Y:S02]  /*2e10*/  MUFU.RCP R11, R0 ;  /* 0x00000000000b7308 */ /* 0x000e240000001000 */
[C---:B------:R-:W-:Y:S01]  /*2e20*/  FADD R9, R2.reuse, -12583039 ;  /* 0xcb40007f02097421 */ /* 0x040fe20000000000 */
[----:B---3-5:R-:W-:-:S03]  /*2e30*/  SHF.L.U32 R23, R2, 0x17, RZ ;  /* 0x0000001702177819 */ /* 0x028fc600000006ff */
        /* <DEDUP_REMOVED lines=13> */
[----:B--2---:R-:W-:Y:S05]  /*2f10*/  CALL.REL.NOINC `($__internal_4_$__cuda_sm3x_div_rn_noftz_f32_slowpath) ;  /* 0x000000b000647944 */ /* 0x004fea0003c00000 */
.L_x_483:
[----:B------:R-:W-:Y:S01]  /*2f20*/  MOV R9, R2 ;  /* 0x0000000200097202 */ /* 0x000fe20000000f00 */
[----:B------:R-:W-:Y:S06]  /*2f30*/  BRA `(.L_x_484) ;  /* 0x00000028002c7947 */ /* 0x000fec0003800000 */
.L_x_482:
[----:B------:R-:W-:-:S13]  /*2f40*/  FSETP.GT.AND P0, PT, R0, 1, PT ;  /* 0x3f8000000000780b */ /* 0x000fda0003f04000 */
[----:B------:R-:W-:Y:S05]  /*2f50*/  @!P0 BRA `(.L_x_485) ;  /* 0x0000001400b88947 */ /* 0x000fea0003800000 */
[----:B------:R-:W-:Y:S01]  /*2f60*/  FADD R9, R13, R0 ;  /* 0x000000000d097221 */ /* 0x000fe20000000000 */
[----:B------:R-:W-:Y:S03]  /*2f70*/  BSSY.RECONVERGENT B1, `(.L_x_486) ;  /* 0x000000d000017945 */ /* 0x000fe60003800200 */
[----:B------:R-:W-:-:S05]  /*2f80*/  VIADD R2, R9, 0x1800000 ;  /* 0x0180000009027836 */ /* 0x000fca0000000000 */
[----:B------:R-:W-:-:S04]  /*2f90*/  LOP3.LUT R2, R2, 0x7f800000, RZ, 0xc0, !PT ;  /* 0x7f80000002027812 */ /* 0x000fc800078ec0ff */
[----:B------:R-:W-:-:S13]  /*2fa0*/  ISETP.GT.U32.AND P0, PT, R2, 0x1ffffff, PT ;  /* 0x01ffffff0200780c */ /* 0x000fda0003f04070 */
[----:B------:R-:W-:Y:S05]  /*2fb0*/  @P0 BRA `(.L_x_487) ;  /* 0x0000000000100947 */ /* 0x000fea0003800000 */
[----:B------:R-:W-:Y:S02]  /*2fc0*/  MOV R19, R9 ;  /* 0x0000000900137202 */ /* 0x000fe40000000f00 */
[----:B------:R-:W-:-:S07]  /*2fd0*/  MOV R18, 0x2ff0 ;  /* 0x00002ff000127802 */ /* 0x000fce0000000f00 */
[----:B--23-5:R-:W-:Y:S05]  /*2fe0*/  CALL.REL.NOINC `($__internal_3_$__cuda_sm20_rcp_rn_f32_slowpath) ;  /* 0x000000ac00607944 */ /* 0x02cfea0003c00000 */
[----:B------:R-:W-:Y:S05]  /*2ff0*/  BRA `(.L_x_488) ;  /* 0x0000000000107947 */ /* 0x000fea0003800000 */
.L_x_487:
[----:B------:R-:W0:Y:S02]  /*3000*/  MUFU.RCP R16, R9 ;  /* 0x0000000900107308 */ /* 0x000e240000001000 */
[----:B0-----:R-:W-:-:S04]  /*3010*/  FFMA R2, R9, R16, -1 ;  /* 0xbf80000009027423 */ /* 0x001fc80000000010 */
[----:B------:R-:W-:-:S04]  /*3020*/  FADD.FTZ R11, -R2, -RZ ;  /* 0x800000ff020b7221 */ /* 0x000fc80000010100 */
[----:B------:R-:W-:-:S07]  /*3030*/  FFMA R16, R16, R11, R16 ;  /* 0x0000000b10107223 */ /* 0x000fce0000000010 */
.L_x_488:
[----:B------:R-:W-:Y:S05]  /*3040*/  BSYNC.RECONVERGENT B1 ;  /* 0x0000000000017941 */ /* 0x000fea0003800200 */
.L_x_486:
[-C--:B------:R-:W-:Y:S01]  /*3050*/  MOV R11, R16.reuse ;  /* 0x00000010000b7202 */ /* 0x080fe20000000f00 */
[----:B------:R-:W-:Y:S01]  /*3060*/  IMAD.MOV.U32 R24, RZ, RZ, 0x1 ;  /* 0x00000001ff187424 */ /* 0x000fe200078e00ff */
[----:B--2---:R-:W-:Y:S02]  /*3070*/  MOV R26, R16 ;  /* 0x00000010001a7202 */ /* 0x004fe40000000f00 */
[----:B---3-5:R-:W-:-:S07]  /*3080*/  MOV R22, 0x7f7ffffd ;  /* 0x7f7ffffd00167802 */ /* 0x028fce0000000f00 */
.L_x_530:
[----:B------:R-:W-:Y:S01]  /*3090*/  IADD3 R10, PT, PT, R15, R24, RZ ;  /* 0x000000180f0a7210 */ /* 0x000fe20007ffe0ff */
[----:B------:R-:W-:Y:S01]  /*30a0*/  FADD R9, R9, 2 ;  /* 0x4000000009097421 */ /* 0x000fe20000000000 */
[----:B------:R-:W-:Y:S02]  /*30b0*/  BSSY.RECONVERGENT B1, `(.L_x_489) ;  /* 0x0000011000017945 */ /* 0x000fe40003800200 */
[----:B------:R-:W-:-:S05]  /*30c0*/  IADD3 R25, PT, PT, RZ, -R10, RZ ;  /* 0x8000000aff197210 */ /* 0x000fca0007ffe0ff */
        /* <DEDUP_REMOVED lines=11> */
.L_x_490:
[----:B------:R-:W0:Y:S02]  /*3180*/  MUFU.RCP R26, R19 ;  /* 0x00000013001a7308 */ /* 0x000e240000001000 */
[----:B0-----:R-:W-:-:S04]  /*3190*/  FFMA R2, R19, R26, -1 ;  /* 0xbf80000013027423 */ /* 0x001fc8000000001a */
[----:B------:R-:W-:-:S04]  /*31a0*/  FADD.FTZ R17, -R2, -RZ ;  /* 0x800000ff02117221 */ /* 0x000fc80000010100 */
[----:B------:R-:W-:-:S07]  /*31b0*/  FFMA R26, R26, R17, R26 ;  /* 0x000000111a1a7223 */ /* 0x000fce000000001a */
.L_x_491:
[----:B------:R-:W-:Y:S05]  /*31c0*/  BSYNC.RECONVERGENT B1 ;  /* 0x0000000000017941 */ /* 0x000fea0003800200 */
.L_x_489:
        /* <DEDUP_REMOVED lines=13> */
.L_x_493:
[----:B------:R-:W-:Y:S05]  /*32a0*/  BSYNC.RECONVERGENT B3 ;  /* 0x0000000000037941 */ /* 0x000fea0003800200 */
.L_x_492:
        /* <DEDUP_REMOVED lines=21> */
.L_x_496:
[----:B------:R-:W0:Y:S02]  /*3400*/  MUFU.RCP R26, R19 ;  /* 0x00000013001a7308 */ /* 0x000e240000001000 */
[----:B0-----:R-:W-:-:S04]  /*3410*/  FFMA R2, R19, R26, -1 ;  /* 0xbf80000013027423 */ /* 0x001fc8000000001a */
[----:B------:R-:W-:-:S04]  /*3420*/  FADD.FTZ R17, -R2, -RZ ;  /* 0x800000ff02117221 */ /* 0x000fc80000010100 */
[----:B------:R-:W-:-:S07]  /*3430*/  FFMA R26, R26, R17, R26 ;  /* 0x000000111a1a7223 */ /* 0x000fce000000001a */
.L_x_497:
[----:B------:R-:W-:Y:S05]  /*3440*/  BSYNC.RECONVERGENT B1 ;  /* 0x0000000000017941 */ /* 0x000fea0003800200 */
.L_x_495:
        /* <DEDUP_REMOVED lines=13> */
.L_x_499:
[----:B------:R-:W-:Y:S05]  /*3520*/  BSYNC.RECONVERGENT B3 ;  /* 0x0000000000037941 */ /* 0x000fea0003800200 */
.L_x_498:
        /* <DEDUP_REMOVED lines=21> */
.L_x_501:
[----:B------:R-:W0:Y:S02]  /*3680*/  MUFU.RCP R26, R19 ;  /* 0x00000013001a7308 */ /* 0x000e240000001000 */
[----:B0-----:R-:W-:-:S04]  /*3690*/  FFMA R2, R19, R26, -1 ;  /* 0xbf80000013027423 */ /* 0x001fc8000000001a */
[----:B------:R-:W-:-:S04]  /*36a0*/  FADD.FTZ R17, -R2, -RZ ;  /* 0x800000ff02117221 */ /* 0x000fc80000010100 */
[----:B------:R-:W-:-:S07]  /*36b0*/  FFMA R26, R26, R17, R26 ;  /* 0x000000111a1a7223 */ /* 0x000fce000000001a */
.L_x_502:
[----:B------:R-:W-:Y:S05]  /*36c0*/  BSYNC.RECONVERGENT B1 ;  /* 0x0000000000017941 */ /* 0x000fea0003800200 */
.L_x_500:
        /* <DEDUP_REMOVED lines=13> */
.L_x_504:
[----:B------:R-:W-:Y:S05]  /*37a0*/  BSYNC.RECONVERGENT B3 ;  /* 0x0000000000037941 */ /* 0x000fea0003800200 */
.L_x_503:
        /* <DEDUP_REMOVED lines=21> */
.L_x_506:
[----:B------:R-:W0:Y:S02]  /*3900*/  MUFU.RCP R26, R19 ;  /* 0x00000013001a7308 */ /* 0x000e240000001000 */
[----:B0-----:R-:W-:-:S04]  /*3910*/  FFMA R2, R19, R26, -1 ;  /* 0xbf80000013027423 */ /* 0x001fc8000000001a */
[----:B------:R-:W-:-:S04]  /*3920*/  FADD.FTZ R17, -R2, -RZ ;  /* 0x800000ff02117221 */ /* 0x000fc80000010100 */
[----:B------:R-:W-:-:S07]  /*3930*/  FFMA R26, R26, R17, R26 ;  /* 0x000000111a1a7223 */ /* 0x000fce000000001a */
.L_x_507:
[----:B------:R-:W-:Y:S05]  /*3940*/  BSYNC.RECONVERGENT B1 ;  /* 0x0000000000017941 */ /* 0x000fea0003800200 */
.L_x_505:
        /* <DEDUP_REMOVED lines=13> */
.L_x_509:
[----:B------:R-:W-:Y:S05]  /*3a20*/  BSYNC.RECONVERGENT B3 ;  /* 0x0000000000037941 */ /* 0x000fea0003800200 */
.L_x_508:
        /* <DEDUP_REMOVED lines=21> */
.L_x_511:
[----:B------:R-:W0:Y:S02]  /*3b80*/  MUFU.RCP R26, R19 ;  /* 0x00000013001a7308 */ /* 0x000e240000001000 */
[----:B0-----:R-:W-:-:S04]  /*3b90*/  FFMA R2, R19, R26, -1 ;  /* 0xbf80000013027423 */ /* 0x001fc8000000001a */
[----:B------:R-:W-:-:S04]  /*3ba0*/  FADD.FTZ R17, -R2, -RZ ;  /* 0x800000ff02117221 */ /* 0x000fc80000010100 */
[----:B------:R-:W-:-:S07]  /*3bb0*/  FFMA R26, R26, R17, R26 ;  /* 0x000000111a1a7223 */ /* 0x000fce000000001a */
.L_x_512:
[----:B------:R-:W-:Y:S05]  /*3bc0*/  BSYNC.RECONVERGENT B1 ;  /* 0x0000000000017941 */ /* 0x000fea0003800200 */
.L_x_510:
        /* <DEDUP_REMOVED lines=13> */
.L_x_514:
[----:B------:R-:W-:Y:S05]  /*3ca0*/  BSYNC.RECONVERGENT B3 ;  /* 0x0000000000037941 */ /* 0x000fea0003800200 */
.L_x_513:
        /* <DEDUP_REMOVED lines=21> */
.L_x_516:
[----:B------:R-:W0:Y:S02]  /*3e00*/  MUFU.RCP R26, R19 ;  /* 0x00000013001a7308 */ /* 0x000e240000001000 */
[----:B0-----:R-:W-:-:S04]  /*3e10*/  FFMA R2, R19, R26, -1 ;  /* 0xbf80000013027423 */ /* 0x001fc8000000001a */
[----:B------:R-:W-:-:S04]  /*3e20*/  FADD.FTZ R17, -R2, -RZ ;  /* 0x800000ff02117221 */ /* 0x000fc80000010100 */
[----:B------:R-:W-:-:S07]  /*3e30*/  FFMA R26, R26, R17, R26 ;  /* 0x000000111a1a7223 */ /* 0x000fce000000001a */
.L_x_517:
[----:B------:R-:W-:Y:S05]  /*3e40*/  BSYNC.RECONVERGENT B1 ;  /* 0x0000000000017941 */ /* 0x000fea0003800200 */
.L_x_515:
        /* <DEDUP_REMOVED lines=13> */
.L_x_519:
[----:B------:R-:W-:Y:S05]  /*3f20*/  BSYNC.RECONVERGENT B3 ;  /* 0x0000000000037941 */ /* 0x000fea0003800200 */
.L_x_518:
        /* <DEDUP_REMOVED lines=21> */
.L_x_521:
[----:B------:R-:W0:Y:S02]  /*4080*/  MUFU.RCP R26, R19 ;  /* 0x00000013001a7308 */ /* 0x000e240000001000 */
[----:B0-----:R-:W-:-:S04]  /*4090*/  FFMA R2, R19, R26, -1 ;  /* 0xbf80000013027423 */ /* 0x001fc8000000001a */
[----:B------:R-:W-:-:S04]  /*40a0*/  FADD.FTZ R17, -R2, -RZ ;  /* 0x800000ff02117221 */ /* 0x000fc80000010100 */
[----:B------:R-:W-:-:S07]  /*40b0*/  FFMA R26, R26, R17, R26 ;  /* 0x000000111a1a7223 */ /* 0x000fce000000001a */
.L_x_522:
[----:B------:R-:W-:Y:S05]  /*40c0*/  BSYNC.RECONVERGENT B1 ;  /* 0x0000000000017941 */ /* 0x000fea0003800200 */
.L_x_520:
        /* <DEDUP_REMOVED lines=13> */
.L_x_524:
[----:B------:R-:W-:Y:S05]  /*41a0*/  BSYNC.RECONVERGENT B3 ;  /* 0x0000000000037941 */ /* 0x000fea0003800200 */
.L_x_523:
        /* <DEDUP_REMOVED lines=19> */
[----:B------:R-:W-:Y:S05]  /*42e0*/  BRA `(.L_x_527) ;  /* 0x0000000000107947 */ /* 0x000fea0003800000 */
.L_x_526:
[----:B------:R-:W0:Y:S02]  /*42f0*/  MUFU.RCP R16, R19 ;  /* 0x0000001300107308 */ /* 0x000e240000001000 */
[----:B0-----:R-:W-:-:S04]  /*4300*/  FFMA R2, R19, R16, -1 ;  /* 0xbf80000013027423 */ /* 0x001fc80000000010 */
[----:B------:R-:W-:-:S04]  /*4310*/  FADD.FTZ R17, -R2, -RZ ;  /* 0x800000ff02117221 */ /* 0x000fc80000010100 */
[----:B------:R-:W-:-:S07]  /*4320*/  FFMA R16, R16, R17, R16 ;  /* 0x0000001110107223 */ /* 0x000fce0000000010 */
.L_x_527:
[----:B------:R-:W-:Y:S05]  /*4330*/  BSYNC.RECONVERGENT B1 ;  /* 0x0000000000017941 */ /* 0x000fea0003800200 */
.L_x_525:
        /* <DEDUP_REMOVED lines=14> */
.L_x_529:
[----:B------:R-:W-:Y:S05]  /*4420*/  BSYNC.RECONVERGENT B3 ;  /* 0x0000000000037941 */ /* 0x000fea0003800200 */
.L_x_528:
[----:B------:R-:W-:-:S04]  /*4430*/  FADD R22, R9, R2 ;  /* 0x0000000209167221 */ /* 0x000fc80000000000 */
[----:B------:R-:W-:-:S04]  /*4440*/  FMUL R2, R26, R22 ;  /* 0x000000161a027220 */ /* 0x000fc80000400000 */
[----:B------:R-:W-:Y:S01]  /*4450*/  FADD R10, R2, -1 ;  /* 0xbf800000020a7421 */ /* 0x000fe20000000000 */
[----:B------:R-:W-:-:S04]  /*4460*/  FMUL R11, R11, R2 ;  /* 0x000000020b0b7220 */ /* 0x000fc80000400000 */
[----:B------:R-:W-:-:S13]  /*4470*/  FSETP.GTU.AND P0, PT, |R10|, 1.000000003171076851e-30, PT ;  /* 0x0da242600a00780b */ /* 0x000fda0003f0c200 */
[----:B------:R-:W-:Y:S05]  /*4480*/  @!P0 BRA `(.L_x_494) ;  /* 0x00000000003c8947 */ /* 0x000fea0003800000 */
[----:B------:R-:W-:-:S04]  /*4490*/  IADD3 R24, PT, PT, R24, 0x8, RZ ;  /* 0x0000000818187810 */ /* 0x000fc80007ffe0ff */
[----:B------:R-:W-:-:S13]  /*44a0*/  ISETP.NE.AND P0, PT, R24, 0x77359401, PT ;  /* 0x773594011800780c */ /* 0x000fda0003f05270 */
[----:B------:R-:W-:Y:S05]  /*44b0*/  @P0 BRA `(.L_x_530) ;  /* 0xffffffe800f40947 */ /* 0x000fea000383ffff */
[----:B------:R-:W-:Y:S01]  /*44c0*/  HFMA2 R9, -RZ, RZ, 0.96630859375, -0.0022525787353515625 ;  /* 0x3bbb989dff097431 */ /* 0x000fe200000001ff */
[----:B------:R-:W-:-:S04]  /*44d0*/  MOV R2, 0x437c0000 ;  /* 0x437c000000027802 */ /* 0x000fc80000000f00 */
[----:B------:R-:W-:-:S04]  /*44e0*/  FFMA.SAT R9, R0, -R9, 0.5 ;  /* 0x3f00000000097423 */ /* 0x000fc80000002809 */
[----:B------:R-:W-:-:S04]  /*44f0*/  FFMA.RM R2, R9, R2, 12582913 ;  /* 0x4b40000109027423 */ /* 0x000fc80000004002 */
[C---:B------:R-:W-:Y:S01]  /*4500*/  FADD R9, R2.reuse, -12583039 ;  /* 0xcb40007f02097421 */ /* 0x040fe20000000000 */
[----:B------:R-:W-:-:S03]  /*4510*/  IMAD.SHL.U32 R2, R2, 0x800000, RZ ;  /* 0x0080000002027824 */ /* 0x000fc600078e00ff */
[----:B------:R-:W-:-:S04]  /*4520*/  FFMA R9, R0, -1.4426950216293334961, -R9 ;  /* 0xbfb8aa3b00097823 */ /* 0x000fc80000000809 */
[----:B------:R-:W-:-:S04]  /*4530*/  FFMA R0, R0, -1.925963033500011079e-08, R9 ;  /* 0xb2a5706000007823 */ /* 0x000fc80000000009 */
[----:B------:R-:W0:Y:S02]  /*4540*/  MUFU.EX2 R9, R0 ;  /* 0x0000000000097308 */ /* 0x000e240000000800 */
[----:B0-----:R-:W-:-:S04]  /*4550*/  FMUL R2, R2, R9 ;  /* 0x0000000902027220 */ /* 0x001fc80000400000 */
[----:B------:R-:W-:Y:S01]  /*4560*/  FMUL R9, R11, R2 ;  /* 0x000000020b097220 */ /* 0x000fe20000400000 */
[----:B------:R-:W-:Y:S06]  /*4570*/  BRA `(.L_x_484) ;  /* 0x00000010009c7947 */ /* 0x000fec0003800000 */
.L_x_494:
[----:B------:R-:W-:Y:S01]  /*4580*/  HFMA2 R9, -RZ, RZ, 0.96630859375, -0.0022525787353515625 ;  /* 0x3bbb989dff097431 */ /* 0x000fe200000001ff */
[----:B------:R-:W-:-:S04]  /*4590*/  MOV R2, 0x437c0000 ;  /* 0x437c000000027802 */ /* 0x000fc80000000f00 */
[----:B------:R-:W-:-:S04]  /*45a0*/  FFMA.SAT R9, R0, -R9, 0.5 ;  /* 0x3f00000000097423 */ /* 0x000fc80000002809 */
[----:B------:R-:W-:-:S04]  /*45b0*/  FFMA.RM R2, R9, R2, 12582913 ;  /* 0x4b40000109027423 */ /* 0x000fc80000004002 */
[C---:B------:R-:W-:Y:S01]  /*45c0*/  FADD R9, R2.reuse, -12583039 ;  /* 0xcb40007f02097421 */ /* 0x040fe20000000000 */
[----:B------:R-:W-:-:S03]  /*45d0*/  SHF.L.U32 R2, R2, 0x17, RZ ;  /* 0x0000001702027819 */ /* 0x000fc600000006ff */
[----:B------:R-:W-:-:S04]  /*45e0*/  FFMA R9, R0, -1.4426950216293334961, -R9 ;  /* 0xbfb8aa3b00097823 */ /* 0x000fc80000000809 */
[----:B------:R-:W-:-:S04]  /*45f0*/  FFMA R0, R0, -1.925963033500011079e-08, R9 ;  /* 0xb2a5706000007823 */ /* 0x000fc80000000009 */
[----:B------:R-:W0:Y:S02]  /*4600*/  MUFU.EX2 R9, R0 ;  /* 0x0000000000097308 */ /* 0x000e240000000800 */
[----:B0-----:R-:W-:-:S04]  /*4610*/  FMUL R2, R2, R9 ;  /* 0x0000000902027220 */ /* 0x001fc80000400000 */
[----:B------:R-:W-:Y:S01]  /*4620*/  FMUL R9, R2, R11 ;  /* 0x0000000b02097220 */ /* 0x000fe20000400000 */
[----:B------:R-:W-:Y:S06]  /*4630*/  BRA `(.L_x_484) ;  /* 0x00000010006c7947 */ /* 0x000fec0003800000 */
.L_x_485:
[C---:B------:R-:W-:Y:S01]  /*4640*/  FMUL R9, R0.reuse, 8388608 ;  /* 0x4b00000000097820 */ /* 0x040fe20000400000 */
[----:B------:R-:W-:Y:S01]  /*4650*/  FSETP.GEU.AND P0, PT, R0, 1.175494350822287508e-38, PT ;  /* 0x008000000000780b */ /* 0x000fe20003f0e000 */
[----:B------:R-:W-:Y:S01]  /*4660*/  HFMA2 R17, -RZ, RZ, 1.5048828125, 33.21875 ;  /* 0x3e055027ff117431 */ /* 0x000fe200000001ff */
[----:B------:R-:W-:Y:S01]  /*4670*/  BSSY.RECONVERGENT B0, `(.L_x_531) ;  /* 0x0000038000007945 */ /* 0x000fe20003800200 */
[----:B------:R-:W-:Y:S01]  /*4680*/  HFMA2 R24, -RZ, RZ, 0, 5.9604644775390625e-08 ;  /* 0x00000001ff187431 */ /* 0x000fe200000001ff */
[----:B------:R-:W-:-:S04]  /*4690*/  FSEL R2, R9, R0, !P0 ;  /* 0x0000000009027208 */ /* 0x000fc80004000000 */
[C---:B------:R-:W-:Y:S02]  /*46a0*/  IADD3 R9, PT, PT, R2.reuse, -0x3f2aaaab, RZ ;  /* 0xc0d5555502097810 */ /* 0x040fe40007ffe0ff */
[C---:B------:R-:W-:Y:S02]  /*46b0*/  ISETP.GT.U32.AND P1, PT, R2.reuse, 0x7f7fffff, PT ;  /* 0x7f7fffff0200780c */ /* 0x040fe40003f24070 */
[----:B------:R-:W-:Y:S02]  /*46c0*/  LOP3.LUT R11, R9, 0xff800000, RZ, 0xc0, !PT ;  /* 0xff800000090b7812 */ /* 0x000fe400078ec0ff */
[C---:B------:R-:W-:Y:S02]  /*46d0*/  FSETP.NEU.AND P2, PT, R2.reuse, RZ, PT ;  /* 0x000000ff0200720b */ /* 0x040fe40003f4d000 */
[----:B------:R-:W-:Y:S01]  /*46e0*/  I2FP.F32.S32 R10, R11 ;  /* 0x0000000b000a7245 */ /* 0x000fe20000201400 */
[----:B------:R-:W-:-:S04]  /*46f0*/  IMAD.IADD R9, R2, 0x1, -R11 ;  /* 0x0000000102097824 */ /* 0x000fc800078e0a0b */
[----:B------:R-:W-:Y:S01]  /*4700*/  FADD R16, R9, -1 ;  /* 0xbf80000009107421 */ /* 0x000fe20000000000 */
[----:B------:R-:W-:Y:S02]  /*4710*/  FSEL R9, RZ, -23, P0 ;  /* 0xc1b80000ff097808 */ /* 0x000fe40000000000 */
[----:B------:R-:W-:Y:S01]  /*4720*/  ISETP.NE.AND P0, PT, R15, RZ, PT ;  /* 0x000000ff0f00720c */ /* 0x000fe20003f05270 */
[----:B------:R-:W-:Y:S02]  /*4730*/  FFMA R17, R16, -R17, 0.14084610342979431152 ;  /* 0x3e1039f610117423 */ /* 0x000fe40000000811 */
[----:B------:R-:W-:Y:S01]  /*4740*/  FFMA R10, R10, 1.1920928955078125e-07, R9 ;  /* 0x340000000a0a7823 */ /* 0x000fe20000000009 */
[----:B------:R-:W-:Y:S01]  /*4750*/  MOV R9, 0x7f800000 ;  /* 0x7f80000000097802 */ /* 0x000fe20000000f00 */
        /* <DEDUP_REMOVED lines=10> */
[----:B------:R-:W-:Y:S01]  /*4800*/  @P1 FFMA R10, R2, R9, +INF ;  /* 0x7f800000020a1423 */ /* 0x000fe20000000009 */
[----:B------:R-:W-:Y:S01]  /*4810*/  MOV R9, R12 ;  /* 0x0000000c00097202 */ /* 0x000fe20000000f00 */
[----:B------:R-:W-:Y:S06]  /*4820*/  @P0 BRA `(.L_x_532) ;  /* 0x0000000000700947 */ /* 0x000fec0003800000 */
[C---:B------:R-:W-:Y:S01]  /*4830*/  FMUL R9, R0.reuse, 8388608 ;  /* 0x4b00000000097820 */ /* 0x040fe20000400000 */
[----:B------:R-:W-:Y:S02]  /*4840*/  FSETP.GEU.AND P0, PT, R0, 1.175494350822287508e-38, PT ;  /* 0x008000000000780b */ /* 0x000fe40003f0e000 */
[----:B------:R-:W-:Y:S02]  /*4850*/  MOV R16, 0x3e055027 ;  /* 0x3e05502700107802 */ /* 0x000fe40000000f00 */
[----:B------:R-:W-:-:S05]  /*4860*/  FSEL R2, R9, R0, !P0 ;  /* 0x0000000009027208 */ /* 0x000fca0004000000 */
[----:B------:R-:W-:-:S05]  /*4870*/  VIADD R9, R2, 0xc0d55555 ;  /* 0xc0d5555502097836 */ /* 0x000fca0000000000 */
[----:B------:R-:W-:-:S04]  /*4880*/  LOP3.LUT R11, R9, 0xff800000, RZ, 0xc0, !PT ;  /* 0xff800000090b7812 */ /* 0x000fc800078ec0ff */
[----:B------:R-:W-:-:S05]  /*4890*/  IADD3 R9, PT, PT, R2, -R11, RZ ;  /* 0x8000000b02097210 */ /* 0x000fca0007ffe0ff */
[----:B------:R-:W-:Y:S01]  /*48a0*/  FADD R17, R9, -1 ;  /* 0xbf80000009117421 */ /* 0x000fe20000000000 */
[----:B------:R-:W-:Y:S02]  /*48b0*/  FSEL R9, RZ, -23, P0 ;  /* 0xc1b80000ff097808 */ /* 0x000fe40000000000 */
[----:B------:R-:W-:Y:S01]  /*48c0*/  ISETP.GT.U32.AND P0, PT, R2, 0x7f7fffff, PT ;  /* 0x7f7fffff0200780c */ /* 0x000fe20003f04070 */
[----:B------:R-:W-:-:S04]  /*48d0*/  FFMA R16, R17, -R16, 0.14084610342979431152 ;  /* 0x3e1039f611107423 */ /* 0x000fc80000000810 */
[----:B------:R-:W-:-:S04]  /*48e0*/  FFMA R16, R17, R16, -0.12148627638816833496 ;  /* 0xbdf8cdcc11107423 */ /* 0x000fc80000000010 */
[----:B------:R-:W-:-:S04]  /*48f0*/  FFMA R16, R17, R16, 0.13980610668659210205 ;  /* 0x3e0f295511107423 */ /* 0x000fc80000000010 */
[----:B------:R-:W-:-:S04]  /*4900*/  FFMA R16, R17, R16, -0.16684235632419586182 ;  /* 0xbe2ad8b911107423 */ /* 0x000fc80000000010 */
[----:B------:R-:W-:-:S04]  /*4910*/  FFMA R16, R17, R16, 0.20012299716472625732 ;  /* 0x3e4ced0b11107423 */ /* 0x000fc80000000010 */
[----:B------:R-:W-:-:S04]  /*4920*/  FFMA R16, R17, R16, -0.24999669194221496582 ;  /* 0xbe7fff2211107423 */ /* 0x000fc80000000010 */
[----:B------:R-:W-:-:S04]  /*4930*/  FFMA R16, R17, R16, 0.33333182334899902344 ;  /* 0x3eaaaa7811107423 */ /* 0x000fc80000000010 */
[C---:B------:R-:W-:Y:S01]  /*4940*/  FFMA R18, R17.reuse, R16, -0.5 ;  /* 0xbf00000011127423 */ /* 0x040fe20000000010 */
[----:B------:R-:W-:Y:S02]  /*4950*/  I2FP.F32.S32 R16, R11 ;  /* 0x0000000b00107245 */ /* 0x000fe40000201400 */
[----:B------:R-:W-:Y:S01]  /*4960*/  MOV R11, 0x7f800000 ;  /* 0x7f800000000b7802 */ /* 0x000fe20000000f00 */
[C---:B------:R-:W-:Y:S02]  /*4970*/  FMUL R18, R17.reuse, R18 ;  /* 0x0000001211127220 */ /* 0x040fe40000400000 */
[----:B------:R-:W-:Y:S02]  /*4980*/  FFMA R9, R16, 1.1920928955078125e-07, R9 ;  /* 0x3400000010097823 */ /* 0x000fe40000000009 */
[----:B------:R-:W-:-:S04]  /*4990*/  FFMA R18, R17, R18, R17 ;  /* 0x0000001211127223 */ /* 0x000fc80000000011 */
[----:B------:R-:W-:Y:S01]  /*49a0*/  FFMA R9, R9, 0.69314718246459960938, R18 ;  /* 0x3f31721809097823 */ /* 0x000fe20000000012 */
[C---:B------:R-:W-:Y:S01]  /*49b0*/  @P0 FFMA R9, R2.reuse, R11, +INF ;  /* 0x7f80000002090423 */ /* 0x040fe2000000000b */
[----:B------:R-:W-:-:S03]  /*49c0*/  FSETP.NEU.AND P0, PT, R2, RZ, PT ;  /* 0x000000ff0200720b */ /* 0x000fc60003f0d000 */
[----:B------:R-:W-:-:S05]  /*49d0*/  FADD R9, -R9, -0.57721567153930664062 ;  /* 0xbf13c46809097421 */ /* 0x000fca0000000100 */
[----:B------:R-:W-:-:S07]  /*49e0*/  FSEL R9, R9, +INF , P0 ;  /* 0x7f80000009097808 */ /* 0x000fce0000000000 */
.L_x_532:
[----:B------:R-:W-:Y:S05]  /*49f0*/  BSYNC.RECONVERGENT B0 ;  /* 0x0000000000007941 */ /* 0x000fea0003800200 */
.L_x_531:
[----:B------:R-:W-:Y:S01]  /*4a00*/  HFMA2 R11, -RZ, RZ, 1.875, 0 ;  /* 0x3f800000ff0b7431 */ /* 0x000fe200000001ff */
[----:B------:R-:W-:-:S07]  /*4a10*/  FSEL R10, R10, -INF , P2 ;  /* 0xff8000000a0a7808 */ /* 0x000fce0001000000 */
.L_x_559:
        /* <DEDUP_REMOVED lines=9> */
[----:B-12-4-:R-:W-:Y:S06]  /*4ab0*/  @!P0 BRA `(.L_x_534) ;  /* 0x00000000000c8947 */ /* 0x016fec0003800000 */
[----:B---3-5:R-:W-:Y:S01]  /*4ac0*/  FADD R23, -R0, -RZ ;  /* 0x800000ff00177221 */ /* 0x028fe20000000100 */
[----:B------:R-:W-:-:S07]  /*4ad0*/  MOV R16, 0x4af0 ;  /* 0x00004af000107802 */ /* 0x000fce0000000f00 */
[----:B--2---:R-:W-:Y:S05]  /*4ae0*/  CALL.REL.NOINC `($__internal_4_$__cuda_sm3x_div_rn_noftz_f32_slowpath) ;  /* 0x0000009400707944 */ /* 0x004fea0003c00000 */
.L_x_534:
[----:B------:R-:W-:Y:S05]  /*4af0*/  BSYNC.RECONVERGENT B3 ;  /* 0x0000000000037941 */ /* 0x000fea0003800200 */
.L_x_533:
[----:B------:R-:W-:Y:S01]  /*4b00*/  ISETP.NE.AND P0, PT, R24, R15, PT ;  /* 0x0000000f1800720c */ /* 0x000fe20003f05270 */
[----:B------:R-:W-:Y:S01]  /*4b10*/  BSSY.RECONVERGENT B3, `(.L_x_535) ;  /* 0x00000c7000037945 */ /* 0x000fe20003800200 */
[----:B------:R-:W-:-:S11]  /*4b20*/  FMUL R11, R2, R11 ;  /* 0x0000000b020b7220 */ /* 0x000fd60000400000 */
[----:B------:R-:W-:Y:S05]  /*4b30*/  @P0 BRA `(.L_x_536) ;  /* 0x0000000800d40947 */ /* 0x000fea0003800000 */
[----:B------:R-:W-:Y:S01]  /*4b40*/  ISETP.GE.AND P0, PT, R15, 0x1, PT ;  /* 0x000000010f00780c */ /* 0x000fe20003f06270 */
[----:B------:R-:W-:Y:S01]  /*4b50*/  BSSY.RECONVERGENT B1, `(.L_x_537) ;  /* 0x00000b0000017945 */ /* 0x000fe20003800200 */
[----:B------:R-:W-:-:S11]  /*4b60*/  IMAD.MOV.U32 R31, RZ, RZ, -0x40ec3b98 ;  /* 0xbf13c468ff1f7424 */ /* 0x000fd600078e00ff */
[----:B------:R-:W-:Y:S05]  /*4b70*/  @!P0 BRA `(.L_x_538) ;  /* 0x0000000800b48947 */ /* 0x000fea0003800000 */
[----:B------:R-:W-:Y:S01]  /*4b80*/  ISETP.GE.U32.AND P0, PT, R7, 0x3, PT ;  /* 0x000000030700780c */ /* 0x000fe20003f06070 */
[----:B------:R-:W-:Y:S01]  /*4b90*/  BSSY.RECONVERGENT B4, `(.L_x_539) ;  /* 0x0000065000047945 */ /* 0x000fe20003800200 */
[----:B------:R-:W-:Y:S01]  /*4ba0*/  HFMA2 R32, -RZ, RZ, 0, 0 ;  /* 0x00000000ff207431 */ /* 0x000fe200000001ff */
[----:B--2---:R-:W-:Y:S02]  /*4bb0*/  MOV R27, 0x1 ;  /* 0x00000001001b7802 */ /* 0x004fe40000000f00 */
[----:B------:R-:W-:-:S08]  /*4bc0*/  MOV R33, 0xbfe2788d ;  /* 0xbfe2788d00217802 */ /* 0x000fd00000000f00 */
[----:B------:R-:W-:Y:S05]  /*4bd0*/  @!P0 BRA `(.L_x_540) ;  /* 0x0000000400808947 */ /* 0x000fea0003800000 */
[----:B------:R-:W-:Y:S01]  /*4be0*/  BSSY.RECONVERGENT B5, `(.L_x_541) ;  /* 0x000005e000057945 */ /* 0x000fe20003800200 */
[----:B------:R-:W-:Y:S01]  /*4bf0*/  MOV R27, 0x1 ;  /* 0x00000001001b7802 */ /* 0x000fe20000000f00 */
[----:B------:R-:W-:-:S07]  /*4c00*/  IMAD.MOV.U32 R31, RZ, RZ, -0x40ec3b98 ;  /* 0xbf13c468ff1f7424 */ /* 0x000fce00078e00ff */
.L_x_550:
[----:B0-----:R-:W0:Y:S01]  /*4c10*/  I2F.F64.U32 R16, R27 ;  /* 0x0000001b00107312 */ /* 0x001e220000201800 */
[----:B------:R-:W-:Y:S07]  /*4c20*/  BSSY.RECONVERGENT B6, `(.L_x_542) ;  /* 0x0000010000067945 */ /* 0x000fee0003800200 */
[----:B0-----:R-:W0:Y:S01]  /*4c30*/  MUFU.RCP64H R21, R17 ;  /* 0x0000001100157308 */ /* 0x001e220000001800 */
[----:B------:R-:W-:-:S04]  /*4c40*/  IADD3 R20, PT, PT, R17, 0x300402, RZ ;  /* 0x0030040211147810 */ /* 0x000fc80007ffe0ff */
[----:B------:R-:W-:Y:S02]  /*4c50*/  FSETP.GEU.AND P0, PT, |R20|, 5.8789094863358348022e-39, PT ;  /* 0x004004021400780b */ /* 0x000fe40003f0e200 */
[----:B0-----:R-:W-:-:S08]  /*4c60*/  DFMA R18, -R16, R20, 1 ;  /* 0x3ff000001012742b */ /* 0x001fd00000000114 */
[----:B------:R-:W-:-:S08]  /*4c70*/  DFMA R18, R18, R18, R18 ;  /* 0x000000121212722b */ /* 0x000fd00000000012 */
[----:B------:R-:W-:-:S08]  /*4c80*/  DFMA R18, R20, R18, R20 ;  /* 0x000000121412722b */ /* 0x000fd00000000014 */
[----:B---3-5:R-:W-:-:S08]  /*4c90*/  DFMA R22, -R16, R18, 1 ;  /* 0x3ff000001016742b */ /* 0x028fd00000000112 */
[----:B------:R-:W-:Y:S01]  /*4ca0*/  DFMA R22, R18, R22, R18 ;  /* 0x000000161216722b */ /* 0x000fe20000000012 */
[----:B-1----:R-:W-:Y:S10]  /*4cb0*/  @P0 BRA `(.L_x_543) ;  /* 0x0000000000180947 */ /* 0x002ff40003800000 */
[----:B------:R-:W-:Y:S02]  /*4cc0*/  LOP3.LUT R18, R17, 0x7fffffff, RZ, 0xc0, !PT ;  /* 0x7fffffff11127812 */ /* 0x000fe400078ec0ff */
[----:B------:R-:W-:Y:S02]  /*4cd0*/  MOV R20, R16 ;  /* 0x0000001000147202 */ /* 0x000fe40000000f00 */
[----:B------:R-:W-:Y:S02]  /*4ce0*/  IADD3 R18, PT, PT, R18, -0x100000, RZ ;  /* 0xfff0000012127810 */ /* 0x000fe40007ffe0ff */
[----:B------:R-:W-:-:S07]  /*4cf0*/  MOV R16, 0x4d10 ;  /* 0x00004d1000107802 */ /* 0x000fce0000000f00 */
[----:B------:R-:W-:Y:S05]  /*4d00*/  CALL.REL.NOINC `($__internal_2_$__cuda_sm20_dblrcp_rn_slowpath_v3) ;  /* 0x0000008c00787944 */ /* 0x000fea0003c00000 */
[----:B------:R-:W-:-:S07]  /*4d10*/  MOV R22, R2 ;  /* 0x0000000200167202 */ /* 0x000fce0000000f00 */
.L_x_543:
[----:B------:R-:W-:Y:S05]  /*4d20*/  BSYNC.RECONVERGENT B6 ;  /* 0x0000000000067941 */ /* 0x000fea0003800200 */
.L_x_542:
        /* <DEDUP_REMOVED lines=20> */
[----:B------:R-:W-:-:S07]  /*4e70*/  MOV R22, R2 ;  /* 0x0000000200167202 */ /* 0x000fce0000000f00 */
.L_x_545:
[----:B------:R-:W-:Y:S05]  /*4e80*/  BSYNC.RECONVERGENT B6 ;  /* 0x0000000000067941 */ /* 0x000fea0003800200 */
.L_x_544:
[----:B------:R-:W-:Y:S01]  /*4e90*/  VIADD R16, R27, 0x2 ;  /* 0x000000021b107836 */ /* 0x000fe20000000000 */
[----:B------:R-:W0:Y:S01]  /*4ea0*/  F2F.F64.F32 R30, R25 ;  /* 0x00000019001e7310 */ /* 0x000e220000201800 */
[----:B------:R-:W-:Y:S07]  /*4eb0*/  BSSY.RECONVERGENT B6, `(.L_x_546) ;  /* 0x0000014000067945 */ /* 0x000fee0003800200 */
[----:B------:R-:W1:Y:S01]  /*4ec0*/  I2F.F64.U32 R16, R16 ;  /* 0x0000001000107312 */ /* 0x000e620000201800 */
[----:B0-----:R-:W-:-:S07]  /*4ed0*/  DADD R30, R30, R22 ;  /* 0x000000001e1e7229 */ /* 0x001fce0000000016 */
[----:B-1----:R-:W0:Y:S01]  /*4ee0*/  MUFU.RCP64H R21, R17 ;  /* 0x0000001100157308 */ /* 0x002e220000001800 */
[----:B------:R-:W-:-:S04]  /*4ef0*/  IADD3 R20, PT, PT, R17, 0x300402, RZ ;  /* 0x0030040211147810 */ /* 0x000fc80007ffe0ff */
[----:B------:R-:W-:-:S03]  /*4f00*/  FSETP.GEU.AND P0, PT, |R20|, 5.8789094863358348022e-39, PT ;  /* 0x004004021400780b */ /* 0x000fc60003f0e200 */
[----:B------:R1:W2:Y:S01]  /*4f10*/  F2F.F32.F64 R30, R30 ;  /* 0x0000001e001e7310 */ /* 0x0002a20000301000 */
[----:B0-----:R-:W-:-:S08]  /*4f20*/  DFMA R18, -R16, R20, 1 ;  /* 0x3ff000001012742b */ /* 0x001fd00000000114 */
[----:B------:R-:W-:-:S08]  /*4f30*/  DFMA R18, R18, R18, R18 ;  /* 0x000000121212722b */ /* 0x000fd00000000012 */
[----:B------:R-:W-:-:S08]  /*4f40*/  DFMA R18, R20, R18, R20 ;  /* 0x000000121412722b */ /* 0x000fd00000000014 */
[----:B------:R-:W-:-:S08]  /*4f50*/  DFMA R28, -R16, R18, 1 ;  /* 0x3ff00000101c742b */ /* 0x000fd00000000112 */
[----:B------:R-:W-:Y:S01]  /*4f60*/  DFMA R28, R18, R28, R18 ;  /* 0x0000001c121c722b */ /* 0x000fe20000000012 */
[----:B-12---:R-:W-:Y:S10]  /*4f70*/  @P0 BRA `(.L_x_547) ;  /* 0x00000000001c0947 */ /* 0x006ff40003800000 */
[----:B------:R-:W-:Y:S02]  /*4f80*/  LOP3.LUT R18, R17, 0x7fffffff, RZ, 0xc0, !PT ;  /* 0x7fffffff11127812 */ /* 0x000fe400078ec0ff */
[----:B------:R-:W-:Y:S02]  /*4f90*/  MOV R20, R16 ;  /* 0x0000001000147202 */ /* 0x000fe40000000f00 */
[----:B------:R-:W-:Y:S02]  /*4fa0*/  IADD3 R18, PT, PT, R18, -0x100000, RZ ;  /* 0xfff0000012127810 */ /* 0x000fe40007ffe0ff */
[----:B------:R-:W-:-:S07]  /*4fb0*/  MOV R16, 0x4fd0 ;  /* 0x00004fd000107802 */ /* 0x000fce0000000f00 */
[----:B------:R-:W-:Y:S05]  /*4fc0*/  CALL.REL.NOINC `($__internal_2_$__cuda_sm20_dblrcp_rn_slowpath_v3) ;  /* 0x0000008800c87944 */ /* 0x000fea0003c00000 */
[----:B------:R-:W-:Y:S01]  /*4fd0*/  MOV R28, R2 ;  /* 0x00000002001c7202 */ /* 0x000fe20000000f00 */
[----:B------:R-:W-:-:S07]  /*4fe0*/  IMAD.MOV.U32 R29, RZ, RZ, R23 ;  /* 0x000000ffff1d7224 */ /* 0x000fce00078e0017 */
.L_x_547:
[----:B------:R-:W-:Y:S05]  /*4ff0*/  BSYNC.RECONVERGENT B6 ;  /* 0x0000000000067941 */ /* 0x000fea0003800200 */
.L_x_546:
        /* <DEDUP_REMOVED lines=21> */
.L_x_549:
[----:B------:R-:W-:Y:S05]  /*5150*/  BSYNC.RECONVERGENT B6 ;  /* 0x0000000000067941 */ /* 0x000fea0003800200 */
.L_x_548:
[----:B------:R-:W0:Y:S01]  /*5160*/  F2F.F64.F32 R16, R25 ;  /* 0x0000001900107310 */ /* 0x000e220000201800 */
[----:B------:R-:W-:Y:S02]  /*5170*/  ISETP.NE.AND P0, PT, R26, R5, PT ;  /* 0x000000051a00720c */ /* 0x000fe40003f05270 */
[----:B------:R-:W-:Y:S01]  /*5180*/  IADD3 R27, PT, PT, R27, 0x4, RZ ;  /* 0x000000041b1b7810 */ /* 0x000fe20007ffe0ff */
[----:B0-----:R-:W-:-:S06]  /*5190*/  DADD R16, R16, R22 ;  /* 0x0000000010107229 */ /* 0x001fcc0000000016 */
[----:B------:R0:W1:Y:S04]  /*51a0*/  F2F.F32.F64 R31, R16 ;  /* 0x00000010001f7310 */ /* 0x0000680000301000 */
[----:B------:R-:W-:Y:S05]  /*51b0*/  @P0 BRA `(.L_x_550) ;  /* 0xfffffff800940947 */ /* 0x000fea000383ffff */
[----:B------:R-:W-:Y:S05]  /*51c0*/  BSYNC.RECONVERGENT B5 ;  /* 0x0000000000057941 */ /* 0x000fea0003800200 */
.L_x_541:
[----:B-1----:R1:W2:Y:S02]  /*51d0*/  F2F.F64.F32 R32, R31 ;  /* 0x0000001f00207310 */ /* 0x0022a40000201800 */
.L_x_540:
[----:B------:R-:W-:Y:S05]  /*51e0*/  BSYNC.RECONVERGENT B4 ;  /* 0x0000000000047941 */ /* 0x000fea0003800200 */
.L_x_539:
[----:B------:R-:W-:-:S13]  /*51f0*/  ISETP.NE.AND P0, PT, R6, RZ, PT ;  /* 0x000000ff0600720c */ /* 0x000fda0003f05270 */
[----:B------:R-:W-:Y:S05]  /*5200*/  @!P0 BRA `(.L_x_538) ;  /* 0x0000000400108947 */ /* 0x000fea0003800000 */
[----:B0-----:R-:W3:Y:S01]  /*5210*/  I2F.F64.U32 R16, R27 ;  /* 0x0000001b00107312 */ /* 0x001ee20000201800 */
[----:B------:R-:W-:Y:S01]  /*5220*/  BSSY.RECONVERGENT B4, `(.L_x_551) ;  /* 0x0000011000047945 */ /* 0x000fe20003800200 */
[----:B------:R-:W-:-:S06]  /*5230*/  ISETP.NE.AND P1, PT, R6, 0x1, PT ;  /* 0x000000010600780c */ /* 0x000fcc0003f25270 */
[----:B---3-5:R-:W0:Y:S01]  /*5240*/  MUFU.RCP64H R23, R17 ;  /* 0x0000001100177308 */ /* 0x028e220000001800 */
        /* <DEDUP_REMOVED lines=12> */
[----:B-12---:R-:W-:Y:S05]  /*5310*/  CALL.REL.NOINC `($__internal_2_$__cuda_sm20_dblrcp_rn_slowpath_v3) ;  /* 0x0000008400f47944 */ /* 0x006fea0003c00000 */
[----:B------:R-:W-:-:S07]  /*5320*/  IMAD.MOV.U32 R22, RZ, RZ, R2 ;  /* 0x000000ffff167224 */ /* 0x000fce00078e0002 */
.L_x_552:
[----:B------:R-:W-:Y:S05]  /*5330*/  BSYNC.RECONVERGENT B4 ;  /* 0x0000000000047941 */ /* 0x000fea0003800200 */
.L_x_551:
[----:B--2---:R-:W-:-:S06]  /*5340*/  DADD R22, R22, R32 ;  /* 0x0000000016167229 */ /* 0x004fcc0000000020 */
[----:B-1----:R4:W0:Y:S01]  /*5350*/  F2F.F32.F64 R31, R22 ;  /* 0x00000016001f7310 */ /* 0x0028220000301000 */
[----:B------:R-:W-:Y:S05]  /*5360*/  @!P1 BRA `(.L_x_538) ;  /* 0x0000000000b89947 */ /* 0x000fea0003800000 */
[----:B------:R-:W-:Y:S01]  /*5370*/  IADD3 R16, PT, PT, R27, 0x1, RZ ;  /* 0x000000011b107810 */ /* 0x000fe20007ffe0ff */
[----:B------:R-:W-:Y:S01]  /*5380*/  BSSY.RECONVERGENT B4, `(.L_x_553) ;  /* 0x0000012000047945 */ /* 0x000fe20003800200 */
[----:B------:R-:W-:-:S04]  /*5390*/  ISETP.NE.AND P1, PT, R6, 0x2, PT ;  /* 0x000000020600780c */ /* 0x000fc80003f25270 */
[----:B------:R-:W4:Y:S08]  /*53a0*/  I2F.F64.U32 R16, R16 ;  /* 0x0000001000107312 */ /* 0x000f300000201800 */
[----:B----4-:R-:W1:Y:S01]  /*53b0*/  MUFU.RCP64H R23, R17 ;  /* 0x0000001100177308 */ /* 0x010e620000001800 */
        /* <DEDUP_REMOVED lines=13> */
[----:B------:R-:W-:-:S07]  /*5490*/  IMAD.MOV.U32 R22, RZ, RZ, R2 ;  /* 0x000000ffff167224 */ /* 0x000fce00078e0002 */
.L_x_554:
[----:B------:R-:W-:Y:S05]  /*54a0*/  BSYNC.RECONVERGENT B4 ;  /* 0x0000000000047941 */ /* 0x000fea0003800200 */
.L_x_553:
[----:B0-----:R-:W0:Y:S02]  /*54b0*/  F2F.F64.F32 R16, R31 ;  /* 0x0000001f00107310 */ /* 0x001e240000201800 */
[----:B0-----:R-:W-:-:S06]  /*54c0*/  DADD R16, R16, R22 ;  /* 0x0000000010107229 */ /* 0x001fcc0000000016 */
[----:B------:R0:W1:Y:S01]  /*54d0*/  F2F.F32.F64 R31, R16 ;  /* 0x00000010001f7310 */ /* 0x0000620000301000 */
[----:B------:R-:W-:Y:S05]  /*54e0*/  @!P1 BRA `(.L_x_538) ;  /* 0x0000000000589947 */ /* 0x000fea0003800000 */
[----:B0-----:R-:W-:Y:S01]  /*54f0*/  IADD3 R16, PT, PT, R27, 0x2, RZ ;  /* 0x000000021b107810 */ /* 0x001fe20007ffe0ff */
        /* <DEDUP_REMOVED lines=15> */
[----:B-1----:R-:W-:Y:S05]  /*55f0*/  CALL.REL.NOINC `($__internal_2_$__cuda_sm20_dblrcp_rn_slowpath_v3) ;  /* 0x00000084003c7944 */ /* 0x002fea0003c00000 */
[----:B------:R-:W-:-:S07]  /*5600*/  IMAD.MOV.U32 R22, RZ, RZ, R2 ;  /* 0x000000ffff167224 */ /* 0x000fce00078e0002 */
.L_x_556:
[----:B------:R-:W-:Y:S05]  /*5610*/  BSYNC.RECONVERGENT B4 ;  /* 0x0000000000047941 */ /* 0x000fea0003800200 */
.L_x_555:
[----:B-1----:R-:W0:Y:S02]  /*5620*/  F2F.F64.F32 R16, R31 ;  /* 0x0000001f00107310 */ /* 0x002e240000201800 */
[----:B0-----:R-:W-:-:S06]  /*5630*/  DADD R16, R16, R22 ;  /* 0x0000000010107229 */ /* 0x001fcc0000000016 */
[----:B------:R0:W1:Y:S05]  /*5640*/  F2F.F32.F64 R31, R16 ;  /* 0x00000010001f7310 */ /* 0x00006a0000301000 */
.L_x_538:
[----:B------:R-:W-:Y:S05]  /*5650*/  BSYNC.RECONVERGENT B1 ;  /* 0x0000000000017941 */ /* 0x000fea0003800200 */
.L_x_537:
[----:B01----:R-:W-:-:S04]  /*5660*/  FADD R2, -R10, R31 ;  /* 0x0000001f0a027221 */ /* 0x003fc80000000100 */
[----:B------:R-:W-:Y:S01]  /*5670*/  FMUL R2, R11, R2 ;  /* 0x000000020b027220 */ /* 0x000fe20000400000 */
[----:B------:R-:W-:Y:S06]  /*5680*/  BRA `(.L_x_557) ;  /* 0x00000000003c7947 */ /* 0x000fec0003800000 */
.L_x_536:
[----:B------:R-:W-:Y:S01]  /*5690*/  IADD3 R2, PT, PT, -R15, R24, RZ ;  /* 0x000000180f027210 */ /* 0x000fe20007ffe1ff */
[----:B------:R-:W-:Y:S03]  /*56a0*/  BSSY.RECONVERGENT B4, `(.L_x_557) ;  /* 0x000000d000047945 */ /* 0x000fe60003800200 */
        /* <DEDUP_REMOVED lines=9> */
[----:B---3-5:R-:W-:Y:S01]  /*5740*/  FADD R23, -R11, -RZ ;  /* 0x800000ff0b177221 */ /* 0x028fe20000000100 */
[----:B------:R-:W-:-:S07]  /*5750*/  MOV R16, 0x5770 ;  /* 0x0000577000107802 */ /* 0x000fce0000000f00 */
[----:B--2---:R-:W-:Y:S05]  /*5760*/  CALL.REL.NOINC `($__internal_4_$__cuda_sm3x_div_rn_noftz_f32_slowpath) ;  /* 0x0000008800507944 */ /* 0x004fea0003c00000 */
.L_x_558:
[----:B------:R-:W-:Y:S05]  /*5770*/  BSYNC.RECONVERGENT B4 ;  /* 0x0000000000047941 */ /* 0x000fea0003800200 */
.L_x_557:
[----:B------:R-:W-:Y:S05]  /*5780*/  BSYNC.RECONVERGENT B3 ;  /* 0x0000000000037941 */ /* 0x000fea0003800200 */
.L_x_535:
[----:B------:R-:W-:Y:S01]  /*5790*/  FADD R9, R2, R9 ;  /* 0x0000000902097221 */ /* 0x000fe20000000000 */
[C---:B------:R-:W-:Y:S02]  /*57a0*/  ISETP.GE.U32.AND P0, PT, R24.reuse, 0x77359400, PT ;  /* 0x773594001800780c */ /* 0x040fe40003f06070 */
[----:B------:R-:W-:Y:S01]  /*57b0*/  IADD3 R24, PT, PT, R24, 0x1, RZ ;  /* 0x0000000118187810 */ /* 0x000fe20007ffe0ff */
[----:B------:R-:W-:-:S05]  /*57c0*/  FMUL R17, |R9|, 1.000000003171076851e-30 ;  /* 0x0da2426009117820 */ /* 0x000fca0000400200 */
[----:B------:R-:W-:-:S13]  /*57d0*/  FSETP.GEU.AND P1, PT, |R2|, R17, PT ;  /* 0x000000110200720b */ /* 0x000fda0003f2e200 */
[----:B------:R-:W-:Y:S05]  /*57e0*/  @!P0 BRA P1, `(.L_x_559) ;  /* 0xfffffff0008c8947 */ /* 0x000fea000083ffff */
.L_x_484:
[----:B------:R-:W-:Y:S05]  /*57f0*/  BSYNC.RECONVERGENT B2 ;  /* 0x0000000000027941 */ /* 0x000fea0003800200 */
.L_x_481:
        /* <DEDUP_REMOVED lines=8> */
[----:B------:R-:W-:Y:S01]  /*5880*/  HFMA2 R17, -RZ, RZ, 3.7421875, 0 ;  /* 0x437c0000ff117431 */ /* 0x000fe200000001ff */
[----:B------:R-:W-:-:S05]  /*5890*/  MOV R11, 0x3bbb989d ;  /* 0x3bbb989d000b7802 */ /* 0x000fca0000000f00 */
[----:B------:R-:W-:-:S04]  /*58a0*/  FFMA.SAT R2, R0, -R11, 0.5 ;  /* 0x3f00000000027423 */ /* 0x000fc8000000280b */
[----:B------:R-:W-:Y:S02]  /*58b0*/  FFMA.RM R2, R2, R17, 12582913 ;  /* 0x4b40000102027423 */ /* 0x000fe40000004011 */
[----:B------:R-:W0:Y:S02]  /*58c0*/  MUFU.RCP R17, R0 ;  /* 0x0000000000117308 */ /* 0x000e240000001000 */
[C---:B------:R-:W-:Y:S01]  /*58d0*/  FADD R11, R2.reuse, -12583039 ;  /* 0xcb40007f020b7421 */ /* 0x040fe20000000000 */
[----:B---345:R-:W-:-:S03]  /*58e0*/  IMAD.SHL.U32 R23, R2, 0x800000, RZ ;  /* 0x0080000002177824 */ /* 0x038fc600078e00ff */
        /* <DEDUP_REMOVED lines=14> */
.L_x_562:
[----:B------:R-:W-:Y:S01]  /*59d0*/  MOV R10, R2 ;  /* 0x00000002000a7202 */ /* 0x000fe20000000f00 */
[----:B------:R-:W-:Y:S06]  /*59e0*/  BRA `(.L_x_563) ;  /* 0x0000002800347947 */ /* 0x000fec0003800000 */
.L_x_561:
        /* <DEDUP_REMOVED lines=10> */
[----:B--2345:R-:W-:Y:S05]  /*5a90*/  CALL.REL.NOINC `($__internal_3_$__cuda_sm20_rcp_rn_f32_slowpath) ;  /* 0x0000008000b47944 */ /* 0x03cfea0003c00000 */
[----:B------:R-:W-:Y:S05]  /*5aa0*/  BRA `(.L_x_567) ;  /* 0x0000000000107947 */ /* 0x000fea0003800000 */
.L_x_566:
[----:B------:R-:W0:Y:S02]  /*5ab0*/  MUFU.RCP R16, R19 ;  /* 0x0000001300107308 */ /* 0x000e240000001000 */
[----:B0-----:R-:W-:-:S04]  /*5ac0*/  FFMA R2, R19, R16, -1 ;  /* 0xbf80000013027423 */ /* 0x001fc80000000010 */
[----:B------:R-:W-:-:S04]  /*5ad0*/  FADD.FTZ R11, -R2, -RZ ;  /* 0x800000ff020b7221 */ /* 0x000fc80000010100 */
[----:B------:R-:W-:-:S07]  /*5ae0*/  FFMA R16, R16, R11, R16 ;  /* 0x0000000b10107223 */ /* 0x000fce0000000010 */
.L_x_567:
[----:B------:R-:W-:Y:S05]  /*5af0*/  BSYNC.RECONVERGENT B1 ;  /* 0x0000000000017941 */ /* 0x000fea0003800200 */
.L_x_565:
[----:B------:R-:W-:Y:S02]  /*5b00*/  HFMA2 R24, -RZ, RZ, 0, 5.9604644775390625e-08 ;  /* 0x00000001ff187431 */ /* 0x000fe400000001ff */
[----:B------:R-:W-:Y:S01]  /*5b10*/  IMAD.MOV.U32 R25, RZ, RZ, R16 ;  /* 0x000000ffff197224 */ /* 0x000fe200078e0010 */
[----:B------:R-:W-:Y:S02]  /*5b20*/  MOV R29, R16 ;  /* 0x00000010001d7202 */ /* 0x000fe40000000f00 */
[----:B---345:R-:W-:-:S07]  /*5b30*/  MOV R22, 0x7f7ffffd ;  /* 0x7f7ffffd00167802 */ /* 0x038fce0000000f00 */
.L_x_609:
[----:B------:R-:W-:Y:S01]  /*5b40*/  IADD3 R11, PT, PT, R15, R24, RZ ;  /* 0x000000180f0b7210 */ /* 0x000fe20007ffe0ff */
[----:B------:R-:W-:Y:S01]  /*5b50*/  FADD R10, R10, 2 ;  /* 0x400000000a0a7421 */ /* 0x000fe20000000000 */
[----:B------:R-:W-:Y:S03]  /*5b60*/  BSSY.RECONVERGENT B1, `(.L_x_568) ;  /* 0x0000011000017945 */ /* 0x000fe60003800200 */
[----:B--2---:R-:W-:-:S04]  /*5b70*/  IMAD.MOV R27, RZ, RZ, -R11 ;  /* 0x000000ffff1b7224 */ /* 0x004fc800078e0a0b */
        /* <DEDUP_REMOVED lines=11> */
.L_x_569:
[----:B------:R-:W0:Y:S02]  /*5c30*/  MUFU.RCP R29, R19 ;  /* 0x00000013001d7308 */ /* 0x000e240000001000 */
[----:B0-----:R-:W-:-:S04]  /*5c40*/  FFMA R2, R19, R29, -1 ;  /* 0xbf80000013027423 */ /* 0x001fc8000000001d */
[----:B------:R-:W-:-:S04]  /*5c50*/  FADD.FTZ R2, -R2, -RZ ;  /* 0x800000ff02027221 */ /* 0x000fc80000010100 */
[----:B------:R-:W-:-:S07]  /*5c60*/  FFMA R29, R29, R2, R29 ;  /* 0x000000021d1d7223 */ /* 0x000fce000000001d */
.L_x_570:
[----:B------:R-:W-:Y:S05]  /*5c70*/  BSYNC.RECONVERGENT B1 ;  /* 0x0000000000017941 */ /* 0x000fea0003800200 */
.L_x_568:
        /* <DEDUP_REMOVED lines=9> */
[----:B------:R-:W-:Y:S02]  /*5d10*/  MOV R23, R27 ;  /* 0x0000001b00177202 */ /* 0x000fe40000000f00 */
[----:B------:R-:W-:Y:S02]  /*5d20*/  MOV R21, R22 ;  /* 0x0000001600157202 */ /* 0x000fe40000000f00 */
[----:B------:R-:W-:-:S07]  /*5d30*/  MOV R16, 0x5d50 ;  /* 0x00005d5000107802 */ /* 0x000fce0000000f00 */
[----:B------:R-:W-:Y:S05]  /*5d40*/  CALL.REL.NOINC `($__internal_4_$__cuda_sm3x_div_rn_noftz_f32_slowpath) ;  /* 0x0000008000d87944 */ /* 0x000fea0003c00000 */
.L_x_572:
[----:B------:R-:W-:Y:S05]  /*5d50*/  BSYNC.RECONVERGENT B3 ;  /* 0x0000000000037941 */ /* 0x000fea0003800200 */
.L_x_571:
        /* <DEDUP_REMOVED lines=8> */
[----:B------:R-:W-:Y:S03]  /*5de0*/  BSSY.RECONVERGENT B1, `(.L_x_574) ;  /* 0x0000011000017945 */ /* 0x000fe60003800200 */
[----:B------:R-:W-:-:S04]  /*5df0*/  IMAD.IADD R17, R2, 0x1, -R15 ;  /* 0x0000000102117824 */ /* 0x000fc800078e0a0f */
        /* <DEDUP_REMOVED lines=11> */
.L_x_575:
[----:B------:R-:W0:Y:S02]  /*5eb0*/  MUFU.RCP R29, R19 ;  /* 0x00000013001d7308 */ /* 0x000e240000001000 */
[----:B0-----:R-:W-:-:S04]  /*5ec0*/  FFMA R2, R19, R29, -1 ;  /* 0xbf80000013027423 */ /* 0x001fc8000000001d */
[----:B------:R-:W-:-:S04]  /*5ed0*/  FADD.FTZ R2, -R2, -RZ ;  /* 0x800000ff02027221 */ /* 0x000fc80000010100 */
[----:B------:R-:W-:-:S07]  /*5ee0*/  FFMA R29, R29, R2, R29 ;  /* 0x000000021d1d7223 */ /* 0x000fce000000001d */
.L_x_576:
[----:B------:R-:W-:Y:S05]  /*5ef0*/  BSYNC.RECONVERGENT B1 ;  /* 0x0000000000017941 */ /* 0x000fea0003800200 */
.L_x_574:
        /* <DEDUP_REMOVED lines=13> */
.L_x_578:
[----:B------:R-:W-:Y:S05]  /*5fd0*/  BSYNC.RECONVERGENT B3 ;  /* 0x0000000000037941 */ /* 0x000fea0003800200 */
.L_x_577:
        /* <DEDUP_REMOVED lines=21> */
.L_x_580:
[----:B------:R-:W0:Y:S02]  /*6130*/  MUFU.RCP R29, R19 ;  /* 0x00000013001d7308 */ /* 0x000e240000001000 */
[----:B0-----:R-:W-:-:S04]  /*6140*/  FFMA R2, R19, R29, -1 ;  /* 0xbf80000013027423 */ /* 0x001fc8000000001d */
[----:B------:R-:W-:-:S04]  /*6150*/  FADD.FTZ R2, -R2, -RZ ;  /* 0x800000ff02027221 */ /* 0x000fc80000010100 */
[----:B------:R-:W-:-:S07]  /*6160*/  FFMA R29, R29, R2, R29 ;  /* 0x000000021d1d7223 */ /* 0x000fce000000001d */
.L_x_581:
[----:B------:R-:W-:Y:S05]  /*6170*/  BSYNC.RECONVERGENT B1 ;  /* 0x0000000000017941 */ /* 0x000fea0003800200 */
.L_x_579:
        /* <DEDUP_REMOVED lines=13> */
.L_x_583:
[----:B------:R-:W-:Y:S05]  /*6250*/  BSYNC.RECONVERGENT B3 ;  /* 0x0000000000037941 */ /* 0x000fea0003800200 */
.L_x_582:
        /* <DEDUP_REMOVED lines=21> */
.L_x_585:
[----:B------:R-:W0:Y:S02]  /*63b0*/  MUFU.RCP R29, R19 ;  /* 0x00000013001d7308 */ /* 0x000e240000001000 */
[----:B0-----:R-:W-:-:S04]  /*63c0*/  FFMA R2, R19, R29, -1 ;  /* 0xbf80000013027423 */ /* 0x001fc8000000001d */
[----:B------:R-:W-:-:S04]  /*63d0*/  FADD.FTZ R2, -R2, -RZ ;  /* 0x800000ff02027221 */ /* 0x000fc80000010100 */
[----:B------:R-:W-:-:S07]  /*63e0*/  FFMA R29, R29, R2, R29 ;  /* 0x000000021d1d7223 */ /* 0x000fce000000001d */
.L_x_586:
[----:B------:R-:W-:Y:S05]  /*63f0*/  BSYNC.RECONVERGENT B1 ;  /* 0x0000000000017941 */ /* 0x000fea0003800200 */
.L_x_584:
        /* <DEDUP_REMOVED lines=13> */
.L_x_588:
[----:B------:R-:W-:Y:S05]  /*64d0*/  BSYNC.RECONVERGENT B3 ;  /* 0x0000000000037941 */ /* 0x000fea0003800200 */
.L_x_587:
        /* <DEDUP_REMOVED lines=21> */
.L_x_590:
[----:B------:R-:W0:Y:S02]  /*6630*/  MUFU.RCP R29, R19 ;  /* 0x00000013001d7308 */ /* 0x000e240000001000 */
[----:B0-----:R-:W-:-:S04]  /*6640*/  FFMA R2, R19, R29, -1 ;  /* 0xbf80000013027423 */ /* 0x001fc8000000001d */
[----:B------:R-:W-:-:S04]  /*6650*/  FADD.FTZ R2, -R2, -RZ ;  /* 0x800000ff02027221 */ /* 0x000fc80000010100 */
[----:B------:R-:W-:-:S07]  /*6660*/  FFMA R29, R29, R2, R29 ;  /* 0x000000021d1d7223 */ /* 0x000fce000000001d */
.L_x_591:
[----:B------:R-:W-:Y:S05]  /*6670*/  BSYNC.RECONVERGENT B1 ;  /* 0x0000000000017941 */ /* 0x000fea0003800200 */
.L_x_589:
        /* <DEDUP_REMOVED lines=13> */
.L_x_593:
[----:B------:R-:W-:Y:S05]  /*6750*/  BSYNC.RECONVERGENT B3 ;  /* 0x0000000000037941 */ /* 0x000fea0003800200 */
.L_x_592:
        /* <DEDUP_REMOVED lines=21> */
.L_x_595:
[----:B------:R-:W0:Y:S02]  /*68b0*/  MUFU.RCP R29, R19 ;  /* 0x00000013001d7308 */ /* 0x000e240000001000 */
[----:B0-----:R-:W-:-:S04]  /*68c0*/  FFMA R2, R19, R29, -1 ;  /* 0xbf80000013027423 */ /* 0x001fc8000000001d */
[----:B------:R-:W-:-:S04]  /*68d0*/  FADD.FTZ R2, -R2, -RZ ;  /* 0x800000ff02027221 */ /* 0x000fc80000010100 */
[----:B------:R-:W-:-:S07]  /*68e0*/  FFMA R29, R29, R2, R29 ;  /* 0x000000021d1d7223 */ /* 0x000fce000000001d */
.L_x_596:
[----:B------:R-:W-:Y:S05]  /*68f0*/  BSYNC.RECONVERGENT B1 ;  /* 0x0000000000017941 */ /* 0x000fea0003800200 */
.L_x_594:
        /* <DEDUP_REMOVED lines=13> */
.L_x_598:
[----:B------:R-:W-:Y:S05]  /*69d0*/  BSYNC.RECONVERGENT B3 ;  /* 0x0000000000037941 */ /* 0x000fea0003800200 */
.L_x_597:
        /* <DEDUP_REMOVED lines=21> */
.L_x_600:
[----:B------:R-:W0:Y:S02]  /*6b30*/  MUFU.RCP R29, R19 ;  /* 0x00000013001d7308 */ /* 0x000e240000001000 */
[----:B0-----:R-:W-:-:S04]  /*6b40*/  FFMA R2, R19, R29, -1 ;  /* 0xbf80000013027423 */ /* 0x001fc8000000001d */
[----:B------:R-:W-:-:S04]  /*6b50*/  FADD.FTZ R2, -R2, -RZ ;  /* 0x800000ff02027221 */ /* 0x000fc80000010100 */
[----:B------:R-:W-:-:S07]  /*6b60*/  FFMA R29, R29, R2, R29 ;  /* 0x000000021d1d7223 */ /* 0x000fce000000001d */
.L_x_601:
[----:B------:R-:W-:Y:S05]  /*6b70*/  BSYNC.RECONVERGENT B1 ;  /* 0x0000000000017941 */ /* 0x000fea0003800200 */
.L_x_599:
        /* <DEDUP_REMOVED lines=13> */
.L_x_603:
[----:B------:R-:W-:Y:S05]  /*6c50*/  BSYNC.RECONVERGENT B3 ;  /* 0x0000000000037941 */ /* 0x000fea0003800200 */
.L_x_602:
        /* <DEDUP_REMOVED lines=20> */
.L_x_605:
[----:B------:R-:W0:Y:S02]  /*6da0*/  MUFU.RCP R16, R19 ;  /* 0x0000001300107308 */ /* 0x000e240000001000 */
[----:B0-----:R-:W-:-:S04]  /*6db0*/  FFMA R2, R19, R16, -1 ;  /* 0xbf80000013027423 */ /* 0x001fc80000000010 */
[----:B------:R-:W-:-:S04]  /*6dc0*/  FADD.FTZ R17, -R2, -RZ ;  /* 0x800000ff02117221 */ /* 0x000fc80000010100 */
[----:B------:R-:W-:-:S07]  /*6dd0*/  FFMA R16, R16, R17, R16 ;  /* 0x0000001110107223 */ /* 0x000fce0000000010 */
.L_x_606:
[----:B------:R-:W-:Y:S05]  /*6de0*/  BSYNC.RECONVERGENT B1 ;  /* 0x0000000000017941 */ /* 0x000fea0003800200 */
.L_x_604:
        /* <DEDUP_REMOVED lines=14> */
.L_x_608:
[----:B------:R-:W-:Y:S05]  /*6ed0*/  BSYNC.RECONVERGENT B3 ;  /* 0x0000000000037941 */ /* 0x000fea0003800200 */
.L_x_607:
        /* <DEDUP_REMOVED lines=21> */
.L_x_573:
[----:B------:R-:W-:Y:S02]  /*7030*/  HFMA2 R11, -RZ, RZ, 0.96630859375, -0.0022525787353515625 ;  /* 0x3bbb989dff0b7431 */ /* 0x000fe400000001ff */
[----:B------:R-:W-:-:S03]  /*7040*/  IMAD.MOV.U32 R2, RZ, RZ, 0x437c0000 ;  /* 0x437c0000ff027424 */ /* 0x000fc600078e00ff */
        /* <DEDUP_REMOVED lines=10> */
.L_x_564:
[C---:B------:R-:W-:Y:S01]  /*70f0*/  FMUL R11, R0.reuse, 8388608 ;  /* 0x4b000000000b7820 */ /* 0x040fe20000400000 */
[----:B------:R-:W-:Y:S01]  /*7100*/  FSETP.GEU.AND P0, PT, R0, 1.175494350822287508e-38, PT ;  /* 0x008000000000780b */ /* 0x000fe20003f0e000 */
[----:B------:R-:W-:Y:S01]  /*7110*/  BSSY.RECONVERGENT B0, `(.L_x_610) ;  /* 0x0000039000007945 */ /* 0x000fe20003800200 */
[----:B------:R-:W-:Y:S01]  /*7120*/  MOV R17, 0x3e055027 ;  /* 0x3e05502700117802 */ /* 0x000fe20000000f00 */
[----:B--2---:R-:W-:Y:S01]  /*7130*/  HFMA2 R26, -RZ, RZ, 0, 5.9604644775390625e-08 ;  /* 0x00000001ff1a7431 */ /* 0x004fe200000001ff */
[----:B------:R-:W-:-:S04]  /*7140*/  FSEL R2, R11, R0, !P0 ;  /* 0x000000000b027208 */ /* 0x000fc80004000000 */
[C---:B------:R-:W-:Y:S02]  /*7150*/  IADD3 R10, PT, PT, R2.reuse, -0x3f2aaaab, RZ ;  /* 0xc0d55555020a7810 */ /* 0x040fe40007ffe0ff */
[----:B------:R-:W-:Y:S02]  /*7160*/  ISETP.GT.U32.AND P1, PT, R2, 0x7f7fffff, PT ;  /* 0x7f7fffff0200780c */ /* 0x000fe40003f24070 */
[----:B------:R-:W-:Y:S02]  /*7170*/  LOP3.LUT R11, R10, 0xff800000, RZ, 0xc0, !PT ;  /* 0xff8000000a0b7812 */ /* 0x000fe400078ec0ff */
[C---:B------:R-:W-:Y:S02]  /*7180*/  FSETP.NEU.AND P2, PT, R2.reuse, RZ, PT ;  /* 0x000000ff0200720b */ /* 0x040fe40003f4d000 */
[-C--:B------:R-:W-:Y:S02]  /*7190*/  IADD3 R10, PT, PT, R2, -R11.reuse, RZ ;  /* 0x8000000b020a7210 */ /* 0x080fe40007ffe0ff */
[----:B------:R-:W-:-:S03]  /*71a0*/  I2FP.F32.S32 R11, R11 ;  /* 0x0000000b000b7245 */ /* 0x000fc60000201400 */
[----:B------:R-:W-:Y:S01]  /*71b0*/  FADD R16, R10, -1 ;  /* 0xbf8000000a107421 */ /* 0x000fe20000000000 */
[----:B------:R-:W-:Y:S02]  /*71c0*/  FSEL R10, RZ, -23, P0 ;  /* 0xc1b80000ff0a7808 */ /* 0x000fe40000000000 */
[----:B------:R-:W-:Y:S01]  /*71d0*/  ISETP.NE.AND P0, PT, R15, RZ, PT ;  /* 0x000000ff0f00720c */ /* 0x000fe20003f05270 */
[C---:B------:R-:W-:Y:S02]  /*71e0*/  FFMA R17, R16.reuse, -R17, 0.14084610342979431152 ;  /* 0x3e1039f610117423 */ /* 0x040fe40000000811 */
[----:B------:R-:W-:Y:S01]  /*71f0*/  FFMA R11, R11, 1.1920928955078125e-07, R10 ;  /* 0x340000000b0b7823 */ /* 0x000fe2000000000a */
[----:B------:R-:W-:Y:S01]  /*7200*/  MOV R10, R12 ;  /* 0x0000000c000a7202 */ /* 0x000fe20000000f00 */
        /* <DEDUP_REMOVED lines=9> */
[----:B------:R-:W-:-:S03]  /*72a0*/  IMAD.MOV.U32 R17, RZ, RZ, 0x7f800000 ;  /* 0x7f800000ff117424 */ /* 0x000fc600078e00ff */
[----:B------:R-:W-:Y:S01]  /*72b0*/  FFMA R11, R11, 0.69314718246459960938, R16 ;  /* 0x3f3172180b0b7823 */ /* 0x000fe20000000010 */
[----:B------:R-:W-:Y:S01]  /*72c0*/  @P1 FFMA R11, R2, R17, +INF ;  /* 0x7f800000020b1423 */ /* 0x000fe20000000011 */
[----:B------:R-:W-:Y:S06]  /*72d0*/  @P0 BRA `(.L_x_611) ;  /* 0x0000000000700947 */ /* 0x000fec0003800000 */
[C---:B------:R-:W-:Y:S01]  /*72e0*/  FMUL R17, R0.reuse, 8388608 ;  /* 0x4b00000000117820 */ /* 0x040fe20000400000 */
[----:B------:R-:W-:Y:S01]  /*72f0*/  FSETP.GEU.AND P0, PT, R0, 1.175494350822287508e-38, PT ;  /* 0x008000000000780b */ /* 0x000fe20003f0e000 */
[----:B------:R-:W-:-:S03]  /*7300*/  IMAD.MOV.U32 R19, RZ, RZ, 0x3e055027 ;  /* 0x3e055027ff137424 */ /* 0x000fc600078e00ff */
[----:B------:R-:W-:Y:S02]  /*7310*/  FSEL R2, R17, R0, !P0 ;  /* 0x0000000011027208 */ /* 0x000fe40004000000 */
[----:B------:R-:W-:Y:S02]  /*7320*/  FSEL R16, RZ, -23, P0 ;  /* 0xc1b80000ff107808 */ /* 0x000fe40000000000 */
[C---:B------:R-:W-:Y:S02]  /*7330*/  IADD3 R10, PT, PT, R2.reuse, -0x3f2aaaab, RZ ;  /* 0xc0d55555020a7810 */ /* 0x040fe40007ffe0ff */
[----:B------:R-:W-:Y:S02]  /*7340*/  ISETP.GT.U32.AND P0, PT, R2, 0x7f7fffff, PT ;  /* 0x7f7fffff0200780c */ /* 0x000fe40003f04070 */
[----:B------:R-:W-:-:S04]  /*7350*/  LOP3.LUT R17, R10, 0xff800000, RZ, 0xc0, !PT ;  /* 0xff8000000a117812 */ /* 0x000fc800078ec0ff */
[-C--:B------:R-:W-:Y:S02]  /*7360*/  IADD3 R10, PT, PT, R2, -R17.reuse, RZ ;  /* 0x80000011020a7210 */ /* 0x080fe40007ffe0ff */
[----:B------:R-:W-:-:S03]  /*7370*/  I2FP.F32.S32 R17, R17 ;  /* 0x0000001100117245 */ /* 0x000fc60000201400 */
[----:B------:R-:W-:Y:S02]  /*7380*/  FADD R10, R10, -1 ;  /* 0xbf8000000a0a7421 */ /* 0x000fe40000000000 */
[----:B------:R-:W-:Y:S01]  /*7390*/  FFMA R16, R17, 1.1920928955078125e-07, R16 ;  /* 0x3400000011107823 */ /* 0x000fe20000000010 */
[----:B------:R-:W-:Y:S01]  /*73a0*/  MOV R17, 0x7f800000 ;  /* 0x7f80000000117802 */ /* 0x000fe20000000f00 */
[----:B------:R-:W-:-:S04]  /*73b0*/  FFMA R19, R10, -R19, 0.14084610342979431152 ;  /* 0x3e1039f60a137423 */ /* 0x000fc80000000813 */
        /* <DEDUP_REMOVED lines=14> */
.L_x_611:
[----:B------:R-:W-:Y:S05]  /*74a0*/  BSYNC.RECONVERGENT B0 ;  /* 0x0000000000007941 */ /* 0x000fea0003800200 */
.L_x_610:
[----:B------:R-:W-:Y:S01]  /*74b0*/  HFMA2 R24, -RZ, RZ, 1.875, 0 ;  /* 0x3f800000ff187431 */ /* 0x000fe200000001ff */
[----:B------:R-:W-:-:S07]  /*74c0*/  FSEL R11, R11, -INF , P2 ;  /* 0xff8000000b0b7808 */ /* 0x000fce0001000000 */
.L_x_639:
        /* <DEDUP_REMOVED lines=9> */
[----:B-12---:R-:W-:Y:S06]  /*7560*/  @!P0 BRA `(.L_x_613) ;  /* 0x00000000000c8947 */ /* 0x006fec0003800000 */
[----:B---345:R-:W-:Y:S01]  /*7570*/  FADD R23, -R0, -RZ ;  /* 0x800000ff00177221 */ /* 0x038fe20000000100 */
[----:B------:R-:W-:-:S07]  /*7580*/  MOV R16, 0x75a0 ;  /* 0x000075a000107802 */ /* 0x000fce0000000f00 */
[----:B------:R-:W-:Y:S05]  /*7590*/  CALL.REL.NOINC `($__internal_4_$__cuda_sm3x_div_rn_noftz_f32_slowpath) ;  /* 0x0000006800c47944 */ /* 0x000fea0003c00000 */
.L_x_613:
[----:B------:R-:W-:Y:S05]  /*75a0*/  BSYNC.RECONVERGENT B3 ;  /* 0x0000000000037941 */ /* 0x000fea0003800200 */
.L_x_612:
[----:B------:R-:W-:Y:S01]  /*75b0*/  ISETP.NE.AND P0, PT, R26, R15, PT ;  /* 0x0000000f1a00720c */ /* 0x000fe20003f05270 */
[----:B------:R-:W-:Y:S01]  /*75c0*/  BSSY.RECONVERGENT B3, `(.L_x_614) ;  /* 0x00000c9000037945 */ /* 0x000fe20003800200 */
[----:B------:R-:W-:-:S11]  /*75d0*/  FMUL R24, R2, R24 ;  /* 0x0000001802187220 */ /* 0x000fd60000400000 */
[----:B------:R-:W-:Y:S05]  /*75e0*/  @P0 BRA `(.L_x_615) ;  /* 0x0000000800d80947 */ /* 0x000fea0003800000 */
[----:B------:R-:W-:Y:S01]  /*75f0*/  ISETP.GE.AND P0, PT, R15, 0x1, PT ;  /* 0x000000010f00780c */ /* 0x000fe20003f06270 */
[----:B------:R-:W-:Y:S01]  /*7600*/  BSSY.RECONVERGENT B1, `(.L_x_616) ;  /* 0x00000b1000017945 */ /* 0x000fe20003800200 */
[----:B------:R-:W-:-:S11]  /*7610*/  MOV R32, 0xbf13c468 ;  /* 0xbf13c46800207802 */ /* 0x000fd60000000f00 */
[----:B------:R-:W-:Y:S05]  /*7620*/  @!P0 BRA `(.L_x_617) ;  /* 0x0000000800b88947 */ /* 0x000fea0003800000 */
[----:B------:R-:W-:Y:S01]  /*7630*/  ISETP.GE.U32.AND P0, PT, R7, 0x3, PT ;  /* 0x000000030700780c */ /* 0x000fe20003f06070 */
[----:B------:R-:W-:Y:S01]  /*7640*/  BSSY.RECONVERGENT B4, `(.L_x_618) ;  /* 0x0000066000047945 */ /* 0x000fe20003800200 */
[----:B------:R-:W-:Y:S02]  /*7650*/  HFMA2 R27, -RZ, RZ, 0, 5.9604644775390625e-08 ;  /* 0x00000001ff1b7431 */ /* 0x000fe400000001ff */
[----:B------:R-:W-:Y:S01]  /*7660*/  IMAD.MOV.U32 R30, RZ, RZ, 0x0 ;  /* 0x00000000ff1e7424 */ /* 0x000fe200078e00ff */
[----:B------:R-:W-:-:S08]  /*7670*/  MOV R31, 0xbfe2788d ;  /* 0xbfe2788d001f7802 */ /* 0x000fd00000000f00 */
[----:B------:R-:W-:Y:S05]  /*7680*/  @!P0 BRA `(.L_x_619) ;  /* 0x0000000400848947 */ /* 0x000fea0003800000 */
[----:B------:R-:W-:Y:S01]  /*7690*/  BSSY.RECONVERGENT B5, `(.L_x_620) ;  /* 0x000005f000057945 */ /* 0x000fe20003800200 */
[----:B------:R-:W-:Y:S02]  /*76a0*/  MOV R27, 0x1 ;  /* 0x00000001001b7802 */ /* 0x000fe40000000f00 */
[----:B------:R-:W-:-:S07]  /*76b0*/  MOV R32, 0xbf13c468 ;  /* 0xbf13c46800207802 */ /* 0x000fce0000000f00 */
.L_x_629:
        /* <DEDUP_REMOVED lines=8> */
[----:B---345:R-:W-:-:S08]  /*7740*/  DFMA R22, -R16, R18, 1 ;  /* 0x3ff000001016742b */ /* 0x038fd00000000112 */
[----:B------:R-:W-:Y:S01]  /*7750*/  DFMA R22, R18, R22, R18 ;  /* 0x000000161216722b */ /* 0x000fe20000000012 */
[----:B-1----:R-:W-:Y:S10]  /*7760*/  @P0 BRA `(.L_x_622) ;  /* 0x0000000000180947 */ /* 0x002ff40003800000 */
[----:B------:R-:W-:Y:S01]  /*7770*/  LOP3.LUT R18, R17, 0x7fffffff, RZ, 0xc0, !PT ;  /* 0x7fffffff11127812 */ /* 0x000fe200078ec0ff */
[----:B------:R-:W-:Y:S01]  /*7780*/  IMAD.MOV.U32 R20, RZ, RZ, R16 ;  /* 0x000000ffff147224 */ /* 0x000fe200078e0010 */
[----:B------:R-:W-:Y:S02]  /*7790*/  MOV R16, 0x77c0 ;  /* 0x000077c000107802 */ /* 0x000fe40000000f00 */
[----:B------:R-:W-:-:S07]  /*77a0*/  IADD3 R18, PT, PT, R18, -0x100000, RZ ;  /* 0xfff0000012127810 */ /* 0x000fce0007ffe0ff */
[----:B------:R-:W-:Y:S05]  /*77b0*/  CALL.REL.NOINC `($__internal_2_$__cuda_sm20_dblrcp_rn_slowpath_v3) ;  /* 0x0000006000cc7944 */ /* 0x000fea0003c00000 */
[----:B------:R-:W-:-:S07]  /*77c0*/  MOV R22, R2 ;  /* 0x0000000200167202 */ /* 0x000fce0000000f00 */
.L_x_622:
[----:B------:R-:W-:Y:S05]  /*77d0*/  BSYNC.RECONVERGENT B6 ;  /* 0x0000000000067941 */ /* 0x000fea0003800200 */
.L_x_621:
        /* <DEDUP_REMOVED lines=22> */
.L_x_624:
[----:B------:R-:W-:Y:S05]  /*7940*/  BSYNC.RECONVERGENT B6 ;  /* 0x0000000000067941 */ /* 0x000fea0003800200 */
.L_x_623:
[----:B------:R-:W-:Y:S01]  /*7950*/  IADD3 R16, PT, PT, R27, 0x2, RZ ;  /* 0x000000021b107810 */ /* 0x000fe20007ffe0ff */
[----:B------:R-:W0:Y:S01]  /*7960*/  F2F.F64.F32 R18, R25 ;  /* 0x0000001900127310 */ /* 0x000e220000201800 */
[----:B------:R-:W-:Y:S07]  /*7970*/  BSSY.RECONVERGENT B6, `(.L_x_625) ;  /* 0x0000014000067945 */ /* 0x000fee0003800200 */
[----:B------:R-:W1:Y:S01]  /*7980*/  I2F.F64.U32 R16, R16 ;  /* 0x0000001000107312 */ /* 0x000e620000201800 */
[----:B0-----:R-:W-:-:S07]  /*7990*/  DADD R28, R18, R28 ;  /* 0x00000000121c7229 */ /* 0x001fce000000001c */
[----:B------:R0:W2:Y:S01]  /*79a0*/  F2F.F32.F64 R31, R28 ;  /* 0x0000001c001f7310 */ /* 0x0000a20000301000 */
[----:B-1----:R-:W-:-:S05]  /*79b0*/  VIADD R22, R17, 0x300402 ;  /* 0x0030040211167836 */ /* 0x002fca0000000000 */
[----:B------:R-:W-:Y:S02]  /*79c0*/  FSETP.GEU.AND P0, PT, |R22|, 5.8789094863358348022e-39, PT ;  /* 0x004004021600780b */ /* 0x000fe40003f0e200 */
        /* <DEDUP_REMOVED lines=12> */
[----:B------:R-:W-:Y:S02]  /*7a90*/  MOV R18, R2 ;  /* 0x0000000200127202 */ /* 0x000fe40000000f00 */
[----:B------:R-:W-:-:S07]  /*7aa0*/  MOV R19, R23 ;  /* 0x0000001700137202 */ /* 0x000fce0000000f00 */
.L_x_626:
[----:B------:R-:W-:Y:S05]  /*7ab0*/  BSYNC.RECONVERGENT B6 ;  /* 0x0000000000067941 */ /* 0x000fea0003800200 */
.L_x_625:
        /* <DEDUP_REMOVED lines=21> */
.L_x_628:
[----:B------:R-:W-:Y:S05]  /*7c10*/  BSYNC.RECONVERGENT B6 ;  /* 0x0000000000067941 */ /* 0x000fea0003800200 */
.L_x_627:
[----:B------:R-:W0:Y:S01]  /*7c20*/  F2F.F64.F32 R16, R25 ;  /* 0x0000001900107310 */ /* 0x000e220000201800 */
[----:B------:R-:W-:Y:S01]  /*7c30*/  ISETP.NE.AND P0, PT, R30, R5, PT ;  /* 0x000000051e00720c */ /* 0x000fe20003f05270 */
[----:B------:R-:W-:Y:S01]  /*7c40*/  VIADD R27, R27, 0x4 ;  /* 0x000000041b1b7836 */ /* 0x000fe20000000000 */
[----:B0-----:R-:W-:-:S06]  /*7c50*/  DADD R16, R16, R22 ;  /* 0x0000000010107229 */ /* 0x001fcc0000000016 */
[----:B------:R0:W1:Y:S05]  /*7c60*/  F2F.F32.F64 R32, R16 ;  /* 0x0000001000207310 */ /* 0x00006a0000301000 */
[----:B------:R-:W-:Y:S05]  /*7c70*/  @P0 BRA `(.L_x_629) ;  /* 0xfffffff800900947 */ /* 0x000fea000383ffff */
[----:B------:R-:W-:Y:S05]  /*7c80*/  BSYNC.RECONVERGENT B5 ;  /* 0x0000000000057941 */ /* 0x000fea0003800200 */
.L_x_620:
[----:B-1----:R1:W2:Y:S02]  /*7c90*/  F2F.F64.F32 R30, R32 ;  /* 0x00000020001e7310 */ /* 0x0022a40000201800 */
.L_x_619:
[----:B------:R-:W-:Y:S05]  /*7ca0*/  BSYNC.RECONVERGENT B4 ;  /* 0x0000000000047941 */ /* 0x000fea0003800200 */
.L_x_618:
[----:B------:R-:W-:-:S13]  /*7cb0*/  ISETP.NE.AND P0, PT, R6, RZ, PT ;  /* 0x000000ff0600720c */ /* 0x000fda0003f05270 */
[----:B------:R-:W-:Y:S05]  /*7cc0*/  @!P0 BRA `(.L_x_617) ;  /* 0x0000000400108947 */ /* 0x000fea0003800000 */
[----:B0-----:R-:W3:Y:S01]  /*7cd0*/  I2F.F64.U32 R16, R27 ;  /* 0x0000001b00107312 */ /* 0x001ee20000201800 */
[----:B------:R-:W-:Y:S01]  /*7ce0*/  BSSY.RECONVERGENT B4, `(.L_x_630) ;  /* 0x0000011000047945 */ /* 0x000fe20003800200 */
[----:B------:R-:W-:-:S06]  /*7cf0*/  ISETP.NE.AND P1, PT, R6, 0x1, PT ;  /* 0x000000010600780c */ /* 0x000fcc0003f25270 */
[----:B---345:R-:W0:Y:S01]  /*7d00*/  MUFU.RCP64H R23, R17 ;  /* 0x0000001100177308 */ /* 0x038e220000001800 */
        /* <DEDUP_REMOVED lines=13> */
[----:B------:R-:W-:-:S07]  /*7de0*/  MOV R22, R2 ;  /* 0x0000000200167202 */ /* 0x000fce0000000f00 */
.L_x_631:
[----:B------:R-:W-:Y:S05]  /*7df0*/  BSYNC.RECONVERGENT B4 ;  /* 0x0000000000047941 */ /* 0x000fea0003800200 */
.L_x_630:
[----:B--2---:R-:W-:-:S06]  /*7e00*/  DADD R22, R22, R30 ;  /* 0x0000000016167229 */ /* 0x004fcc000000001e */
[----:B-1----:R0:W1:Y:S01]  /*7e10*/  F2F.F32.F64 R32, R22 ;  /* 0x0000001600207310 */ /* 0x0020620000301000 */
[----:B------:R-:W-:Y:S05]  /*7e20*/  @!P1 BRA `(.L_x_617) ;  /* 0x0000000000b89947 */ /* 0x000fea0003800000 */
        /* <DEDUP_REMOVED lines=18> */
[----:B------:R-:W-:-:S07]  /*7f50*/  MOV R22, R2 ;  /* 0x0000000200167202 */ /* 0x000fce0000000f00 */
.L_x_633:
[----:B------:R-:W-:Y:S05]  /*7f60*/  BSYNC.RECONVERGENT B4 ;  /* 0x0000000000047941 */ /* 0x000fea0003800200 */
.L_x_632:
[----:B-1----:R-:W0:Y:S02]  /*7f70*/  F2F.F64.F32 R32, R32 ;  /* 0x0000002000207310 */ /* 0x002e240000201800 */
[----:B0-----:R-:W-:-:S06]  /*7f80*/  DADD R22, R32, R22 ;  /* 0x0000000020167229 */ /* 0x001fcc0000000016 */
[----:B------:R0:W1:Y:S01]  /*7f90*/  F2F.F32.F64 R32, R22 ;  /* 0x0000001600207310 */ /* 0x0000620000301000 */
[----:B------:R-:W-:Y:S05]  /*7fa0*/  @!P1 BRA `(.L_x_617) ;  /* 0x0000000000589947 */ /* 0x000fea0003800000 */
        /* <DEDUP_REMOVED lines=18> */
.L_x_635:
[----:B------:R-:W-:Y:S05]  /*80d0*/  BSYNC.RECONVERGENT B4 ;  /* 0x0000000000047941 */ /* 0x000fea0003800200 */
.L_x_634:
[----:B-1----:R-:W0:Y:S02]  /*80e0*/  F2F.F64.F32 R32, R32 ;  /* 0x0000002000207310 */ /* 0x002e240000201800 */
[----:B0-----:R-:W-:-:S06]  /*80f0*/  DADD R22, R32, R22 ;  /* 0x0000000020167229 */ /* 0x001fcc0000000016 */
[----:B------:R0:W1:Y:S05]  /*8100*/  F2F.F32.F64 R32, R22 ;  /* 0x0000001600207310 */ /* 0x00006a0000301000 */
.L_x_617:
[----:B------:R-:W-:Y:S05]  /*8110*/  BSYNC.RECONVERGENT B1 ;  /* 0x0000000000017941 */ /* 0x000fea0003800200 */
.L_x_616:
[----:B01----:R-:W-:-:S04]  /*8120*/  FADD R17, -R11, R32 ;  /* 0x000000200b117221 */ /* 0x003fc80000000100 */
[----:B------:R-:W-:Y:S01]  /*8130*/  FMUL R17, R24, R17 ;  /* 0x0000001118117220 */ /* 0x000fe20000400000 */
[----:B------:R-:W-:Y:S06]  /*8140*/  BRA `(.L_x_636) ;  /* 0x0000000000407947 */ /* 0x000fec0003800000 */
.L_x_615:
        /* <DEDUP_REMOVED lines=11> */
[----:B---345:R-:W-:Y:S01]  /*8200*/  FADD R23, -R24, -RZ ;  /* 0x800000ff18177221 */ /* 0x038fe20000000100 */
[----:B------:R-:W-:-:S07]  /*8210*/  MOV R16, 0x8230 ;  /* 0x0000823000107802 */ /* 0x000fce0000000f00 */
[----:B------:R-:W-:Y:S05]  /*8220*/  CALL.REL.NOINC `($__internal_4_$__cuda_sm3x_div_rn_noftz_f32_slowpath) ;  /* 0x0000005c00a07944 */ /* 0x000fea0003c00000 */
.L_x_638:
[----:B------:R-:W-:Y:S05]  /*8230*/  BSYNC.RECONVERGENT B4 ;  /* 0x0000000000047941 */ /* 0x000fea0003800200 */
.L_x_637:
[----:B------:R-:W-:-:S07]  /*8240*/  MOV R17, R2 ;  /* 0x0000000200117202 */ /* 0x000fce0000000f00 */
.L_x_636:
[----:B------:R-:W-:Y:S05]  /*8250*/  BSYNC.RECONVERGENT B3 ;  /* 0x0000000000037941 */ /* 0x000fea0003800200 */
.L_x_614:
[----:B------:R-:W-:Y:S01]  /*8260*/  FADD R10, R17, R10 ;  /* 0x0000000a110a7221 */ /* 0x000fe20000000000 */
[C---:B------:R-:W-:Y:S02]  /*8270*/  ISETP.GE.U32.AND P0, PT, R26.reuse, 0x77359400, PT ;  /* 0x773594001a00780c */ /* 0x040fe40003f06070 */
[----:B------:R-:W-:Y:S01]  /*8280*/  IADD3 R26, PT, PT, R26, 0x1, RZ ;  /* 0x000000011a1a7810 */ /* 0x000fe20007ffe0ff */
[----:B------:R-:W-:-:S05]  /*8290*/  FMUL R2, |R10|, 1.000000003171076851e-30 ;  /* 0x0da242600a027820 */ /* 0x000fca0000400200 */
[----:B------:R-:W-:-:S13]  /*82a0*/  FSETP.GEU.AND P1, PT, |R17|, R2, PT ;  /* 0x000000021100720b */ /* 0x000fda0003f2e200 */
[----:B------:R-:W-:Y:S05]  /*82b0*/  @!P0 BRA P1, `(.L_x_639) ;  /* 0xfffffff000848947 */ /* 0x000fea000083ffff */
.L_x_563:
[----:B------:R-:W-:Y:S05]  /*82c0*/  BSYNC.RECONVERGENT B2 ;  /* 0x0000000000027941 */ /* 0x000fea0003800200 */
.L_x_560:
        /* <DEDUP_REMOVED lines=8> */
[----:B------:R-:W-:Y:S01]  /*8350*/  HFMA2 R11, -RZ, RZ, 0.96630859375, -0.0022525787353515625 ;  /* 0x3bbb989dff0b7431 */ /* 0x000fe200000001ff */
[----:B------:R-:W-:-:S04]  /*8360*/  MOV R17, 0x437c0000 ;  /* 0x437c000000117802 */ /* 0x000fc80000000f00 */
        /* <DEDUP_REMOVED lines=19> */
.L_x_642:
[----:B------:R-:W-:Y:S01]  /*84a0*/  MOV R11, R2 ;  /* 0x00000002000b7202 */ /* 0x000fe20000000f00 */
[----:B------:R-:W-:Y:S06]  /*84b0*/  BRA `(.L_x_643) ;  /* 0x0000002800287947 */ /* 0x000fec0003800000 */
.L_x_641:
[----:B------:R-:W-:-:S13]  /*84c0*/  FSETP.GT.AND P0, PT, R0, 1, PT ;  /* 0x3f8000000000780b */ /* 0x000fda0003f04000 */
[----:B------:R-:W-:Y:S05]  /*84d0*/  @!P0 BRA `(.L_x_644) ;  /* 0x0000001400b88947 */ /* 0x000fea0003800000 */
[----:B------:R-:W-:Y:S01]  /*84e0*/  FADD R19, R13, R0 ;  /* 0x000000000d137221 */ /* 0x000fe20000000000 */
[----:B------:R-:W-:Y:S04]  /*84f0*/  BSSY.RECONVERGENT B1, `(.L_x_645) ;  /* 0x000000d000017945 */ /* 0x000fe80003800200 */
[----:B------:R-:W-:Y:S02]  /*8500*/  IADD3 R2, PT, PT, R19, 0x1800000, RZ ;  /* 0x0180000013027810 */ /* 0x000fe40007ffe0ff */
[----:B--2---:R-:W-:Y:S02]  /*8510*/  MOV R26, R19 ;  /* 0x00000013001a7202 */ /* 0x004fe40000000f00 */
[----:B------:R-:W-:-:S04]  /*8520*/  LOP3.LUT R2, R2, 0x7f800000, RZ, 0xc0, !PT ;  /* 0x7f80000002027812 */ /* 0x000fc800078ec0ff */
[----:B------:R-:W-:-:S13]  /*8530*/  ISETP.GT.U32.AND P0, PT, R2, 0x1ffffff, PT ;  /* 0x01ffffff0200780c */ /* 0x000fda0003f04070 */
[----:B------:R-:W-:Y:S05]  /*8540*/  @P0 BRA `(.L_x_646) ;  /* 0x00000000000c0947 */ /* 0x000fea0003800000 */
[----:B------:R-:W-:-:S07]  /*8550*/  MOV R18, 0x8570 ;  /* 0x0000857000127802 */ /* 0x000fce0000000f00 */
[----:B---345:R-:W-:Y:S05]  /*8560*/  CALL.REL.NOINC `($__internal_3_$__cuda_sm20_rcp_rn_f32_slowpath) ;  /* 0x0000005800007944 */ /* 0x038fea0003c00000 */
[----:B------:R-:W-:Y:S05]  /*8570*/  BRA `(.L_x_647) ;  /* 0x0000000000107947 */ /* 0x000fea0003800000 */
.L_x_646:
[----:B------:R-:W0:Y:S02]  /*8580*/  MUFU.RCP R16, R19 ;  /* 0x0000001300107308 */ /* 0x000e240000001000 */
[----:B0-----:R-:W-:-:S04]  /*8590*/  FFMA R2, R19, R16, -1 ;  /* 0xbf80000013027423 */ /* 0x001fc80000000010 */
[----:B------:R-:W-:-:S04]  /*85a0*/  FADD.FTZ R11, -R2, -RZ ;  /* 0x800000ff020b7221 */ /* 0x000fc80000010100 */
[----:B------:R-:W-:-:S07]  /*85b0*/  FFMA R16, R16, R11, R16 ;  /* 0x0000000b10107223 */ /* 0x000fce0000000010 */
.L_x_647:
[----:B------:R-:W-:Y:S05]  /*85c0*/  BSYNC.RECONVERGENT B1 ;  /* 0x0000000000017941 */ /* 0x000fea0003800200 */
.L_x_645:
[----:B------:R-:W-:Y:S02]  /*85d0*/  HFMA2 R24, -RZ, RZ, 0, 5.9604644775390625e-08 ;  /* 0x00000001ff187431 */ /* 0x000fe400000001ff */
[----:B------:R-:W-:Y:S01]  /*85e0*/  IMAD.MOV.U32 R25, RZ, RZ, R16 ;  /* 0x000000ffff197224 */ /* 0x000fe200078e0010 */
[----:B------:R-:W-:Y:S02]  /*85f0*/  MOV R29, R16 ;  /* 0x00000010001d7202 */ /* 0x000fe40000000f00 */
[----:B---345:R-:W-:-:S07]  /*8600*/  MOV R22, 0x7f7ffffd ;  /* 0x7f7ffffd00167802 */ /* 0x038fce0000000f00 */
.L_x_689:
        /* <DEDUP_REMOVED lines=15> */
.L_x_649:
[----:B------:R-:W0:Y:S02]  /*8700*/  MUFU.RCP R29, R19 ;  /* 0x00000013001d7308 */ /* 0x000e240000001000 */
[----:B0-----:R-:W-:-:S04]  /*8710*/  FFMA R2, R19, R29, -1 ;  /* 0xbf80000013027423 */ /* 0x001fc8000000001d */
[----:B------:R-:W-:-:S04]  /*8720*/  FADD.FTZ R2, -R2, -RZ ;  /* 0x800000ff02027221 */ /* 0x000fc80000010100 */
[----:B------:R-:W-:-:S07]  /*8730*/  FFMA R29, R29, R2, R29 ;  /* 0x000000021d1d7223 */ /* 0x000fce000000001d */
.L_x_650:
[----:B------:R-:W-:Y:S05]  /*8740*/  BSYNC.RECONVERGENT B1 ;  /* 0x0000000000017941 */ /* 0x000fea0003800200 */
.L_x_648:
        /* <DEDUP_REMOVED lines=13> */
.L_x_652:
[----:B------:R-:W-:Y:S05]  /*8820*/  BSYNC.RECONVERGENT B3 ;  /* 0x0000000000037941 */ /* 0x000fea0003800200 */
.L_x_651:
        /* <DEDUP_REMOVED lines=21> */
.L_x_655:
[----:B------:R-:W0:Y:S02]  /*8980*/  MUFU.RCP R29, R19 ;  /* 0x00000013001d7308 */ /* 0x000e240000001000 */
[----:B0-----:R-:W-:-:S04]  /*8990*/  FFMA R2, R19, R29, -1 ;  /* 0xbf80000013027423 */ /* 0x001fc8000000001d */
[----:B------:R-:W-:-:S04]  /*89a0*/  FADD.FTZ R2, -R2, -RZ ;  /* 0x800000ff02027221 */ /* 0x000fc80000010100 */
[----:B------:R-:W-:-:S07]  /*89b0*/  FFMA R29, R29, R2, R29 ;  /* 0x000000021d1d7223 */ /* 0x000fce000000001d */
.L_x_656:
[----:B------:R-:W-:Y:S05]  /*89c0*/  BSYNC.RECONVERGENT B1 ;  /* 0x0000000000017941 */ /* 0x000fea0003800200 */
.L_x_654:
        /* <DEDUP_REMOVED lines=13> */
.L_x_658:
[----:B------:R-:W-:Y:S05]  /*8aa0*/  BSYNC.RECONVERGENT B3 ;  /* 0x0000000000037941 */ /* 0x000fea0003800200 */
.L_x_657:
        /* <DEDUP_REMOVED lines=21> */
.L_x_660:
[----:B------:R-:W0:Y:S02]  /*8c00*/  MUFU.RCP R29, R19 ;  /* 0x00000013001d7308 */ /* 0x000e240000001000 */
[----:B0-----:R-:W-:-:S04]  /*8c10*/  FFMA R2, R19, R29, -1 ;  /* 0xbf80000013027423 */ /* 0x001fc8000000001d */
[----:B------:R-:W-:-:S04]  /*8c20*/  FADD.FTZ R2, -R2, -RZ ;  /* 0x800000ff02027221 */ /* 0x000fc80000010100 */
[----:B------:R-:W-:-:S07]  /*8c30*/  FFMA R29, R29, R2, R29 ;  /* 0x000000021d1d7223 */ /* 0x000fce000000001d */
.L_x_661:
[----:B------:R-:W-:Y:S05]  /*8c40*/  BSYNC.RECONVERGENT B1 ;  /* 0x0000000000017941 */ /* 0x000fea0003800200 */
.L_x_659:
        /* <DEDUP_REMOVED lines=13> */
.L_x_663:
[----:B------:R-:W-:Y:S05]  /*8d20*/  BSYNC.RECONVERGENT B3 ;  /* 0x0000000000037941 */ /* 0x000fea0003800200 */
.L_x_662:
        /* <DEDUP_REMOVED lines=21> */
.L_x_665:
[----:B------:R-:W0:Y:S02]  /*8e80*/  MUFU.RCP R29, R19 ;  /* 0x00000013001d7308 */ /* 0x000e240000001000 */
[----:B0-----:R-:W-:-:S04]  /*8e90*/  FFMA R2, R19, R29, -1 ;  /* 0xbf80000013027423 */ /* 0x001fc8000000001d */
[----:B------:R-:W-:-:S04]  /*8ea0*/  FADD.FTZ R2, -R2, -RZ ;  /* 0x800000ff02027221 */ /* 0x000fc80000010100 */
[----:B------:R-:W-:-:S07]  /*8eb0*/  FFMA R29, R29, R2, R29 ;  /* 0x000000021d1d7223 */ /* 0x000fce000000001d */
.L_x_666:
[----:B------:R-:W-:Y:S05]  /*8ec0*/  BSYNC.RECONVERGENT B1 ;  /* 0x0000000000017941 */ /* 0x000fea0003800200 */
.L_x_664:
        /* <DEDUP_REMOVED lines=13> */
.L_x_668:
[----:B------:R-:W-:Y:S05]  /*8fa0*/  BSYNC.RECONVERGENT B3 ;  /* 0x0000000000037941 */ /* 0x000fea0003800200 */
.L_x_667:
        /* <DEDUP_REMOVED lines=21> */
.L_x_670:
[----:B------:R-:W0:Y:S02]  /*9100*/  MUFU.RCP R29, R19 ;  /* 0x00000013001d7308 */ /* 0x000e240000001000 */
[----:B0-----:R-:W-:-:S04]  /*9110*/  FFMA R2, R19, R29, -1 ;  /* 0xbf80000013027423 */ /* 0x001fc8000000001d */
[----:B------:R-:W-:-:S04]  /*9120*/  FADD.FTZ R2, -R2, -RZ ;  /* 0x800000ff02027221 */ /* 0x000fc80000010100 */
[----:B------:R-:W-:-:S07]  /*9130*/  FFMA R29, R29, R2, R29 ;  /* 0x000000021d1d7223 */ /* 0x000fce000000001d */
.L_x_671:
[----:B------:R-:W-:Y:S05]  /*9140*/  BSYNC.RECONVERGENT B1 ;  /* 0x0000000000017941 */ /* 0x000fea0003800200 */
.L_x_669:
        /* <DEDUP_REMOVED lines=13> */
.L_x_673:
[----:B------:R-:W-:Y:S05]  /*9220*/  BSYNC.RECONVERGENT B3 ;  /* 0x0000000000037941 */ /* 0x000fea0003800200 */
.L_x_672:
        /* <DEDUP_REMOVED lines=21> */
.L_x_675:
[----:B------:R-:W0:Y:S02]  /*9380*/  MUFU.RCP R29, R19 ;  /* 0x00000013001d7308 */ /* 0x000e240000001000 */
[----:B0-----:R-:W-:-:S04]  /*9390*/  FFMA R2, R19, R29, -1 ;  /* 0xbf80000013027423 */ /* 0x001fc8000000001d */
[----:B------:R-:W-:-:S04]  /*93a0*/  FADD.FTZ R2, -R2, -RZ ;  /* 0x800000ff02027221 */ /* 0x000fc80000010100 */
[----:B------:R-:W-:-:S07]  /*93b0*/  FFMA R29, R29, R2, R29 ;  /* 0x000000021d1d7223 */ /* 0x000fce000000001d */
.L_x_676:
[----:B------:R-:W-:Y:S05]  /*93c0*/  BSYNC.RECONVERGENT B1 ;  /* 0x0000000000017941 */ /* 0x000fea0003800200 */
.L_x_674:
        /* <DEDUP_REMOVED lines=13> */
.L_x_678:
[----:B------:R-:W-:Y:S05]  /*94a0*/  BSYNC.RECONVERGENT B3 ;  /* 0x0000000000037941 */ /* 0x000fea0003800200 */
.L_x_677:
        /* <DEDUP_REMOVED lines=21> */
.L_x_680:
[----:B------:R-:W0:Y:S02]  /*9600*/  MUFU.RCP R29, R19 ;  /* 0x00000013001d7308 */ /* 0x000e240000001000 */
[----:B0-----:R-:W-:-:S04]  /*9610*/  FFMA R2, R19, R29, -1 ;  /* 0xbf80000013027423 */ /* 0x001fc8000000001d */
[----:B------:R-:W-:-:S04]  /*9620*/  FADD.FTZ R2, -R2, -RZ ;  /* 0x800000ff02027221 */ /* 0x000fc80000010100 */
[----:B------:R-:W-:-:S07]  /*9630*/  FFMA R29, R29, R2, R29 ;  /* 0x000000021d1d7223 */ /* 0x000fce000000001d */
.L_x_681:
[----:B------:R-:W-:Y:S05]  /*9640*/  BSYNC.RECONVERGENT B1 ;  /* 0x0000000000017941 */ /* 0x000fea0003800200 */
.L_x_679:
        /* <DEDUP_REMOVED lines=13> */
.L_x_683:
[----:B------:R-:W-:Y:S05]  /*9720*/  BSYNC.RECONVERGENT B3 ;  /* 0x0000000000037941 */ /* 0x000fea0003800200 */
.L_x_682:
        /* <DEDUP_REMOVED lines=20> */
.L_x_685:
[----:B------:R-:W0:Y:S02]  /*9870*/  MUFU.RCP R16, R19 ;  /* 0x0000001300107308 */ /* 0x000e240000001000 */
[----:B0-----:R-:W-:-:S04]  /*9880*/  FFMA R2, R19, R16, -1 ;  /* 0xbf80000013027423 */ /* 0x001fc80000000010 */
[----:B------:R-:W-:-:S04]  /*9890*/  FADD.FTZ R17, -R2, -RZ ;  /* 0x800000ff02117221 */ /* 0x000fc80000010100 */
[----:B------:R-:W-:-:S07]  /*98a0*/  FFMA R16, R16, R17, R16 ;  /* 0x0000001110107223 */ /* 0x000fce0000000010 */
.L_x_686:
[----:B------:R-:W-:Y:S05]  /*98b0*/  BSYNC.RECONVERGENT B1 ;  /* 0x0000000000017941 */ /* 0x000fea0003800200 */
.L_x_684:
        /* <DEDUP_REMOVED lines=14> */
.L_x_688:
[----:B------:R-:W-:Y:S05]  /*99a0*/  BSYNC.RECONVERGENT B3 ;  /* 0x0000000000037941 */ /* 0x000fea0003800200 */
.L_x_687:
        /* <DEDUP_REMOVED lines=21> */
.L_x_653:
[----:B------:R-:W-:Y:S02]  /*9b00*/  HFMA2 R11, -RZ, RZ, 0.96630859375, -0.0022525787353515625 ;  /* 0x3bbb989dff0b7431 */ /* 0x000fe400000001ff */
[----:B------:R-:W-:-:S03]  /*9b10*/  IMAD.MOV.U32 R2, RZ, RZ, 0x437c0000 ;  /* 0x437c0000ff027424 */ /* 0x000fc600078e00ff */
        /* <DEDUP_REMOVED lines=10> */
.L_x_644:
[C---:B------:R-:W-:Y:S01]  /*9bc0*/  FMUL R11, R0.reuse, 8388608 ;  /* 0x4b000000000b7820 */ /* 0x040fe20000400000 */
[----:B------:R-:W-:Y:S01]  /*9bd0*/  FSETP.GEU.AND P0, PT, R0, 1.175494350822287508e-38, PT ;  /* 0x008000000000780b */ /* 0x000fe20003f0e000 */
[----:B------:R-:W-:Y:S01]  /*9be0*/  BSSY.RECONVERGENT B0, `(.L_x_690) ;  /* 0x0000039000007945 */ /* 0x000fe20003800200 */
[----:B------:R-:W-:Y:S01]  /*9bf0*/  MOV R19, 0x3e055027 ;  /* 0x3e05502700137802 */ /* 0x000fe20000000f00 */
[----:B--2---:R-:W-:Y:S01]  /*9c00*/  HFMA2 R26, -RZ, RZ, 0, 5.9604644775390625e-08 ;  /* 0x00000001ff1a7431 */ /* 0x004fe200000001ff */
[----:B------:R-:W-:-:S04]  /*9c10*/  FSEL R2, R11, R0, !P0 ;  /* 0x000000000b027208 */ /* 0x000fc80004000000 */
[C---:B------:R-:W-:Y:S02]  /*9c20*/  IADD3 R11, PT, PT, R2.reuse, -0x3f2aaaab, RZ ;  /* 0xc0d55555020b7810 */ /* 0x040fe40007ffe0ff */
[C---:B------:R-:W-:Y:S02]  /*9c30*/  ISETP.GT.U32.AND P1, PT, R2.reuse, 0x7f7fffff, PT ;  /* 0x7f7fffff0200780c */ /* 0x040fe40003f24070 */
[----:B------:R-:W-:Y:S02]  /*9c40*/  LOP3.LUT R17, R11, 0xff800000, RZ, 0xc0, !PT ;  /* 0xff8000000b117812 */ /* 0x000fe400078ec0ff */
[C---:B------:R-:W-:Y:S02]  /*9c50*/  FSETP.NEU.AND P2, PT, R2.reuse, RZ, PT ;  /* 0x000000ff0200720b */ /* 0x040fe40003f4d000 */
[-C--:B------:R-:W-:Y:S02]  /*9c60*/  IADD3 R11, PT, PT, R2, -R17.reuse, RZ ;  /* 0x80000011020b7210 */ /* 0x080fe40007ffe0ff */
[----:B------:R-:W-:Y:S01]  /*9c70*/  I2FP.F32.S32 R16, R17 ;  /* 0x0000001100107245 */ /* 0x000fe20000201400 */
[----:B------:R-:W-:-:S02]  /*9c80*/  IMAD.MOV.U32 R17, RZ, RZ, 0x7f800000 ;  /* 0x7f800000ff117424 */ /* 0x000fc400078e00ff */
[----:B------:R-:W-:Y:S01]  /*9c90*/  FADD R18, R11, -1 ;  /* 0xbf8000000b127421 */ /* 0x000fe20000000000 */
[----:B------:R-:W-:Y:S02]  /*9ca0*/  FSEL R11, RZ, -23, P0 ;  /* 0xc1b80000ff0b7808 */ /* 0x000fe40000000000 */
[----:B------:R-:W-:Y:S01]  /*9cb0*/  ISETP.NE.AND P0, PT, R15, RZ, PT ;  /* 0x000000ff0f00720c */ /* 0x000fe20003f05270 */
[----:B------:R-:W-:Y:S02]  /*9cc0*/  FFMA R19, R18, -R19, 0.14084610342979431152 ;  /* 0x3e1039f612137423 */ /* 0x000fe40000000813 */
[----:B------:R-:W-:Y:S02]  /*9cd0*/  FFMA R11, R16, 1.1920928955078125e-07, R11 ;  /* 0x34000000100b7823 */ /* 0x000fe4000000000b */
        /* <DEDUP_REMOVED lines=14> */
[----:B------:R-:W-:Y:S01]  /*9dc0*/  FSETP.GEU.AND P0, PT, R0, 1.175494350822287508e-38, PT ;  /* 0x008000000000780b */ /* 0x000fe20003f0e000 */
[----:B------:R-:W-:-:S03]  /*9dd0*/  IMAD.MOV.U32 R16, RZ, RZ, 0x3e055027 ;  /* 0x3e055027ff107424 */ /* 0x000fc600078e00ff */
[----:B------:R-:W-:-:S04]  /*9de0*/  FSEL R2, R11, R0, !P0 ;  /* 0x000000000b027208 */ /* 0x000fc80004000000 */
[----:B------:R-:W-:-:S04]  /*9df0*/  IADD3 R11, PT, PT, R2, -0x3f2aaaab, RZ ;  /* 0xc0d55555020b7810 */ /* 0x000fc80007ffe0ff */
[----:B------:R-:W-:-:S04]  /*9e00*/  LOP3.LUT R17, R11, 0xff800000, RZ, 0xc0, !PT ;  /* 0xff8000000b117812 */ /* 0x000fc800078ec0ff */
[-C--:B------:R-:W-:Y:S02]  /*9e10*/  IADD3 R11, PT, PT, R2, -R17.reuse, RZ ;  /* 0x80000011020b7210 */ /* 0x080fe40007ffe0ff */
[----:B------:R-:W-:-:S03]  /*9e20*/  I2FP.F32.S32 R17, R17 ;  /* 0x0000001100117245 */ /* 0x000fc60000201400 */
[----:B------:R-:W-:-:S04]  /*9e30*/  FADD R11, R11, -1 ;  /* 0xbf8000000b0b7421 */ /* 0x000fc80000000000 */
        /* <DEDUP_REMOVED lines=8> */
[----:B------:R-:W-:Y:S02]  /*9ec0*/  FSEL R16, RZ, -23, P0 ;  /* 0xc1b80000ff107808 */ /* 0x000fe40000000000 */
[----:B------:R-:W-:Y:S01]  /*9ed0*/  ISETP.GT.U32.AND P0, PT, R2, 0x7f7fffff, PT ;  /* 0x7f7fffff0200780c */ /* 0x000fe20003f04070 */
[----:B------:R-:W-:Y:S02]  /*9ee0*/  FMUL R18, R11, R18 ;  /* 0x000000120b127220 */ /* 0x000fe40000400000 */
[----:B------:R-:W-:Y:S01]  /*9ef0*/  FFMA R16, R17, 1.1920928955078125e-07, R16 ;  /* 0x3400000011107823 */ /* 0x000fe20000000010 */
[----:B------:R-:W-:Y:S01]  /*9f00*/  MOV R17, 0x7f800000 ;  /* 0x7f80000000117802 */ /* 0x000fe20000000f00 */
[----:B------:R-:W-:-:S04]  /*9f10*/  FFMA R11, R11, R18, R11 ;  /* 0x000000120b0b7223 */ /* 0x000fc8000000000b */
[----:B------:R-:W-:-:S04]  /*9f20*/  FFMA R11, R16, 0.69314718246459960938, R11 ;  /* 0x3f317218100b7823 */ /* 0x000fc8000000000b */
[C---:B------:R-:W-:Y:S01]  /*9f30*/  @P0 FFMA R11, R2.reuse, R17, +INF ;  /* 0x7f800000020b0423 */ /* 0x040fe20000000011 */
[----:B------:R-:W-:-:S03]  /*9f40*/  FSETP.NEU.AND P0, PT, R2, RZ, PT ;  /* 0x000000ff0200720b */ /* 0x000fc60003f0d000 */
[----:B------:R-:W-:-:S05]  /*9f50*/  FADD R11, -R11, -0.57721567153930664062 ;  /* 0xbf13c4680b0b7421 */ /* 0x000fca0000000100 */
[----:B------:R-:W-:-:S07]  /*9f60*/  FSEL R11, R11, +INF , P0 ;  /* 0x7f8000000b0b7808 */ /* 0x000fce0000000000 */
.L_x_691:
[----:B------:R-:W-:Y:S05]  /*9f70*/  BSYNC.RECONVERGENT B0 ;  /* 0x0000000000007941 */ /* 0x000fea0003800200 */
.L_x_690:
[----:B------:R-:W-:Y:S01]  /*9f80*/  HFMA2 R25, -RZ, RZ, 1.875, 0 ;  /* 0x3f800000ff197431 */ /* 0x000fe200000001ff */
[----:B------:R-:W-:-:S07]  /*9f90*/  FSEL R24, R24, -INF , P2 ;  /* 0xff80000018187808 */ /* 0x000fce0001000000 */
.L_x_718:
        /* <DEDUP_REMOVED lines=13> */
.L_x_693:
[----:B------:R-:W-:Y:S05]  /*a070*/  BSYNC.RECONVERGENT B3 ;  /* 0x0000000000037941 */ /* 0x000fea0003800200 */
.L_x_692:
        /* <DEDUP_REMOVED lines=17> */
.L_x_709:
        /* <DEDUP_REMOVED lines=17> */
.L_x_702:
[----:B------:R-:W-:Y:S05]  /*a2a0*/  BSYNC.RECONVERGENT B6 ;  /* 0x0000000000067941 */ /* 0x000fea0003800200 */
.L_x_701:
        /* <DEDUP_REMOVED lines=20> */
[----:B------:R-:W-:-:S07]  /*a3f0*/  MOV R22, R2 ;  /* 0x0000000200167202 */ /* 0x000fce0000000f00 */
.L_x_704:
[----:B------:R-:W-:Y:S05]  /*a400*/  BSYNC.RECONVERGENT B6 ;  /* 0x0000000000067941 */ /* 0x000fea0003800200 */
.L_x_703:
[----:B------:R-:W-:Y:S01]  /*a410*/  IADD3 R16, PT, PT, R31, 0x2, RZ ;  /* 0x000000021f107810 */ /* 0x000fe20007ffe0ff */
        /* <DEDUP_REMOVED lines=14> */
[----:B------:R-:W-:Y:S01]  /*a500*/  LOP3.LUT R18, R17, 0x7fffffff, RZ, 0xc0, !PT ;  /* 0x7fffffff11127812 */ /* 0x000fe200078ec0ff */
[----:B------:R-:W-:Y:S01]  /*a510*/  IMAD.MOV.U32 R20, RZ, RZ, R16 ;  /* 0x000000ffff147224 */ /* 0x000fe200078e0010 */
[----:B------:R-:W-:Y:S02]  /*a520*/  MOV R16, 0xa550 ;  /* 0x0000a55000107802 */ /* 0x000fe40000000f00 */
[----:B------:R-:W-:-:S07]  /*a530*/  IADD3 R18, PT, PT, R18, -0x100000, RZ ;  /* 0xfff0000012127810 */ /* 0x000fce0007ffe0ff */
[----:B------:R-:W-:Y:S05]  /*a540*/  CALL.REL.NOINC `($__internal_2_$__cuda_sm20_dblrcp_rn_slowpath_v3) ;  /* 0x0000003400687944 */ /* 0x000fea0003c00000 */
[----:B------:R-:W-:-:S07]  /*a550*/  MOV R22, R2 ;  /* 0x0000000200167202 */ /* 0x000fce0000000f00 */
.L_x_706:
[----:B------:R-:W-:Y:S05]  /*a560*/  BSYNC.RECONVERGENT B6 ;  /* 0x0000000000067941 */ /* 0x000fea0003800200 */
.L_x_705:
        /* <DEDUP_REMOVED lines=21> */
.L_x_708:
[----:B------:R-:W-:Y:S05]  /*a6c0*/  BSYNC.RECONVERGENT B6 ;  /* 0x0000000000067941 */ /* 0x000fea0003800200 */
.L_x_707:
[----:B------:R-:W0:Y:S01]  /*a6d0*/  F2F.F64.F32 R16, R30 ;  /* 0x0000001e00107310 */ /* 0x000e220000201800 */
[----:B------:R-:W-:Y:S02]  /*a6e0*/  ISETP.NE.AND P0, PT, R27, R5, PT ;  /* 0x000000051b00720c */ /* 0x000fe40003f05270 */
[----:B------:R-:W-:Y:S01]  /*a6f0*/  IADD3 R31, PT, PT, R31, 0x4, RZ ;  /* 0x000000041f1f7810 */ /* 0x000fe20007ffe0ff */
[----:B0-----:R-:W-:-:S06]  /*a700*/  DADD R16, R16, R22 ;  /* 0x0000000010107229 */ /* 0x001fcc0000000016 */
[----:B------:R0:W1:Y:S04]  /*a710*/  F2F.F32.F64 R33, R16 ;  /* 0x0000001000217310 */ /* 0x0000680000301000 */
[----:B------:R-:W-:Y:S05]  /*a720*/  @P0 BRA `(.L_x_709) ;  /* 0xfffffff800980947 */ /* 0x000fea000383ffff */
[----:B------:R-:W-:Y:S05]  /*a730*/  BSYNC.RECONVERGENT B5 ;  /* 0x0000000000057941 */ /* 0x000fea0003800200 */
.L_x_700:
[----:B-1----:R1:W2:Y:S02]  /*a740*/  F2F.F64.F32 R34, R33 ;  /* 0x0000002100227310 */ /* 0x0022a40000201800 */
.L_x_699:
[----:B------:R-:W-:Y:S05]  /*a750*/  BSYNC.RECONVERGENT B4 ;  /* 0x0000000000047941 */ /* 0x000fea0003800200 */
.L_x_698:
        /* <DEDUP_REMOVED lines=12> */
[----:B---345:R-:W-:Y:S01]  /*a820*/  DFMA R22, R20, R18, R20 ;  /* 0x000000121416722b */ /* 0x038fe20000000014 */
[----:B------:R-:W-:Y:S10]  /*a830*/  @P0 BRA `(.L_x_711) ;  /* 0x0000000000180947 */ /* 0x000ff40003800000 */
[----:B------:R-:W-:Y:S01]  /*a840*/  LOP3.LUT R18, R17, 0x7fffffff, RZ, 0xc0, !PT ;  /* 0x7fffffff11127812 */ /* 0x000fe200078ec0ff */
[----:B------:R-:W-:Y:S01]  /*a850*/  IMAD.MOV.U32 R20, RZ, RZ, R16 ;  /* 0x000000ffff147224 */ /* 0x000fe200078e0010 */
[----:B------:R-:W-:Y:S02]  /*a860*/  MOV R16, 0xa890 ;  /* 0x0000a89000107802 */ /* 0x000fe40000000f00 */
[----:B------:R-:W-:-:S07]  /*a870*/  IADD3 R18, PT, PT, R18, -0x100000, RZ ;  /* 0xfff0000012127810 */ /* 0x000fce0007ffe0ff */
[----:B-12---:R-:W-:Y:S05]  /*a880*/  CALL.REL.NOINC `($__internal_2_$__cuda_sm20_dblrcp_rn_slowpath_v3) ;  /* 0x0000003000987944 */ /* 0x006fea0003c00000 */
[----:B------:R-:W-:-:S07]  /*a890*/  MOV R22, R2 ;  /* 0x0000000200167202 */ /* 0x000fce0000000f00 */
.L_x_711:
[----:B------:R-:W-:Y:S05]  /*a8a0*/  BSYNC.RECONVERGENT B4 ;  /* 0x0000000000047941 */ /* 0x000fea0003800200 */
.L_x_710:
[----:B--2---:R-:W-:-:S06]  /*a8b0*/  DADD R22, R22, R34 ;  /* 0x0000000016167229 */ /* 0x004fcc0000000022 */
[----:B-1----:R0:W1:Y:S01]  /*a8c0*/  F2F.F32.F64 R33, R22 ;  /* 0x0000001600217310 */ /* 0x0020620000301000 */
[----:B------:R-:W-:Y:S05]  /*a8d0*/  @!P1 BRA `(.L_x_697) ;  /* 0x0000000000b89947 */ /* 0x000fea0003800000 */
[----:B------:R-:W-:Y:S01]  /*a8e0*/  IADD3 R16, PT, PT, R31, 0x1, RZ ;  /* 0x000000011f107810 */ /* 0x000fe20007ffe0ff */
        /* <DEDUP_REMOVED lines=16> */
[----:B-1----:R-:W-:Y:S05]  /*a9f0*/  CALL.REL.NOINC `($__internal_2_$__cuda_sm20_dblrcp_rn_slowpath_v3) ;  /* 0x00000030003c7944 */ /* 0x002fea0003c00000 */
[----:B------:R-:W-:-:S07]  /*aa00*/  MOV R22, R2 ;  /* 0x0000000200167202 */ /* 0x000fce0000000f00 */
.L_x_713:
[----:B------:R-:W-:Y:S05]  /*aa10*/  BSYNC.RECONVERGENT B4 ;  /* 0x0000000000047941 */ /* 0x000fea0003800200 */
.L_x_712:
[----:B-1----:R-:W0:Y:S02]  /*aa20*/  F2F.F64.F32 R16, R33 ;  /* 0x0000002100107310 */ /* 0x002e240000201800 */
        /* <DEDUP_REMOVED lines=21> */
.L_x_715:
[----:B------:R-:W-:Y:S05]  /*ab80*/  BSYNC.RECONVERGENT B4 ;  /* 0x0000000000047941 */ /* 0x000fea0003800200 */
.L_x_714:
[----:B-1----:R-:W0:Y:S02]  /*ab90*/  F2F.F64.F32 R16, R33 ;  /* 0x0000002100107310 */ /* 0x002e240000201800 */
[----:B0-----:R-:W-:-:S06]  /*aba0*/  DADD R16, R16, R22 ;  /* 0x0000000010107229 */ /* 0x001fcc0000000016 */
[----:B------:R0:W1:Y:S05]  /*abb0*/  F2F.F32.F64 R33, R16 ;  /* 0x0000001000217310 */ /* 0x00006a0000301000 */
.L_x_697:
[----:B------:R-:W-:Y:S05]  /*abc0*/  BSYNC.RECONVERGENT B1 ;  /* 0x0000000000017941 */ /* 0x000fea0003800200 */
.L_x_696:
[----:B-1----:R-:W-:-:S04]  /*abd0*/  FADD R2, -R24, R33 ;  /* 0x0000002118027221 */ /* 0x002fc80000000100 */
[----:B------:R-:W-:Y:S01]  /*abe0*/  FMUL R2, R25, R2 ;  /* 0x0000000219027220 */ /* 0x000fe20000400000 */
[----:B------:R-:W-:Y:S06]  /*abf0*/  BRA `(.L_x_716) ;  /* 0x00000000003c7947 */ /* 0x000fec0003800000 */
.L_x_695:
        /* <DEDUP_REMOVED lines=14> */
.L_x_717:
[----:B------:R-:W-:Y:S05]  /*ace0*/  BSYNC.RECONVERGENT B4 ;  /* 0x0000000000047941 */ /* 0x000fea0003800200 */
.L_x_716:
[----:B------:R-:W-:Y:S05]  /*acf0*/  BSYNC.RECONVERGENT B3 ;  /* 0x0000000000037941 */ /* 0x000fea0003800200 */
.L_x_694:
[----:B------:R-:W-:Y:S01]  /*ad00*/  FADD R11, R2, R11 ;  /* 0x0000000b020b7221 */ /* 0x000fe20000000000 */
[C---:B------:R-:W-:Y:S02]  /*ad10*/  ISETP.GE.U32.AND P0, PT, R26.reuse, 0x77359400, PT ;  /* 0x773594001a00780c */ /* 0x040fe40003f06070 */
[----:B------:R-:W-:Y:S01]  /*ad20*/  IADD3 R26, PT, PT, R26, 0x1, RZ ;  /* 0x000000011a1a7810 */ /* 0x000fe20007ffe0ff */
[----:B0-----:R-:W-:-:S05]  /*ad30*/  FMUL R17, |R11|, 1.000000003171076851e-30 ;  /* 0x0da242600b117820 */ /* 0x001fca0000400200 */
[----:B------:R-:W-:-:S13]  /*ad40*/  FSETP.GEU.AND P1, PT, |R2|, R17, PT ;  /* 0x000000110200720b */ /* 0x000fda0003f2e200 */
[----:B------:R-:W-:Y:S05]  /*ad50*/  @!P0 BRA P1, `(.L_x_718) ;  /* 0xfffffff000908947 */ /* 0x000fea000083ffff */
.L_x_643:
[----:B------:R-:W-:Y:S05]  /*ad60*/  BSYNC.RECONVERGENT B2 ;  /* 0x0000000000027941 */ /* 0x000fea0003800200 */
.L_x_640:
[----:B------:R-:W0:Y:S01]  /*ad70*/  LDC.64 R16, c[0x0][0x390] ;  /* 0x0000e400ff107b82 */ /* 0x000e220000000a00 */
[----:B------:R-:W-:Y:S01]  /*ad80*/  VIADD R19, R4, UR4 ;  /* 0x0000000404137c36 */ /* 0x000fe20008000000 */
[----:B------:R-:W-:-:S06]  /*ad90*/  UIADD3 UR4, UPT, UPT, UR4, 0x4, URZ ;  /* 0x0000000404047890 */ /* 0x000fcc000fffe0ff */
[----:B------:R-:W-:Y:S01]  /*ada0*/  ISETP.LT.AND P0, PT, R3, UR4, PT ;  /* 0x0000000403007c0c */ /* 0x000fe2000bf01270 */
[----:B0-----:R-:W-:-:S05]  /*adb0*/  IMAD.WIDE R16, R19, 0x4, R16 ;  /* 0x0000000413107825 */ /* 0x001fca00078e0210 */
[----:B------:R0:W-:Y:S07]  /*adc0*/  STG.E.128 desc[UR6][R16.64], R8 ;  /* 0x0000000810007986 */ /* 0x0001ee000c101d06 */
[----:B------:R-:W-:Y:S05]  /*add0*/  @!P0 BRA `(.L_x_719) ;  /* 0xffffff54002c8947 */ /* 0x000fea000383ffff */
.L_x_398:
[----:B------:R-:W1:Y:S02]  /*ade0*/  LDC R0, c[0x0][0x388] ;  /* 0x0000e200ff007b82 */ /* 0x000e640000000800 */
[----:B-1----:R-:W-:-:S13]  /*adf0*/  ISETP.LT.AND P0, PT, R0, UR4, PT ;  /* 0x0000000400007c0c */ /* 0x002fda000bf01270 */
[----:B------:R-:W-:Y:S05]  /*ae00*/  @P0 EXIT ;  /* 0x000000000000094d */ /* 0x000fea0003800000 */
[----:B0-----:R-:W0:Y:S01]  /*ae10*/  I2F.F64 R16, R15 ;  /* 0x0000000f00107312 */ /* 0x001e220000201c00 */
        /* <DEDUP_REMOVED lines=9> */
[----:B------:R-:W-:Y:S10]  /*aeb0*/  @P0 BRA `(.L_x_721) ;  /* 0x0000000000180947 */ /* 0x000ff40003800000 */
[----:B------:R-:W-:Y:S02]  /*aec0*/  LOP3.LUT R18, R17, 0x7fffffff, RZ, 0xc0, !PT ;  /* 0x7fffffff11127812 */ /* 0x000fe400078ec0ff */
[----:B------:R-:W-:Y:S02]  /*aed0*/  MOV R20, R16 ;  /* 0x0000001000147202 */ /* 0x000fe40000000f00 */
[----:B------:R-:W-:Y:S02]  /*aee0*/  IADD3 R18, PT, PT, R18, -0x100000, RZ ;  /* 0xfff0000012127810 */ /* 0x000fe40007ffe0ff */
[----:B------:R-:W-:-:S07]  /*aef0*/  MOV R16, 0xaf10 ;  /* 0x0000af1000107802 */ /* 0x000fce0000000f00 */
[----:B--2---:R-:W-:Y:S05]  /*af00*/  CALL.REL.NOINC `($__internal_2_$__cuda_sm20_dblrcp_rn_slowpath_v3) ;  /* 0x0000002800f87944 */ /* 0x004fea0003c00000 */
[----:B------:R-:W-:-:S07]  /*af10*/  MOV R22, R2 ;  /* 0x0000000200167202 */ /* 0x000fce0000000f00 */
.L_x_721:
[----:B------:R-:W-:Y:S05]  /*af20*/  BSYNC.RECONVERGENT B1 ;  /* 0x0000000000017941 */ /* 0x000fea0003800200 */
.L_x_720:
[----:B------:R-:W0:Y:S01]  /*af30*/  LDC R2, c[0x0][0x388] ;  /* 0x0000e200ff027b82 */ /* 0x000e220000000800 */
[----:B------:R1:W3:Y:S01]  /*af40*/  F2F.F32.F64 R10, R22 ;  /* 0x00000016000a7310 */ /* 0x0002e20000301000 */
[----:B------:R-:W-:Y:S01]  /*af50*/  I2FP.F32.S32 R6, R14 ;  /* 0x0000000e00067245 */ /* 0x000fe20000201400 */
[C---:B------:R-:W-:Y:S01]  /*af60*/  VIADD R4, R15.reuse, 0xffffffff ;  /* 0xffffffff0f047836 */ /* 0x040fe20000000000 */
[C---:B------:R-:W-:Y:S02]  /*af70*/  LOP3.LUT R3, R15.reuse, 0x3, RZ, 0xc0, !PT ;  /* 0x000000030f037812 */ /* 0x040fe400078ec0ff */
[C---:B------:R-:W-:Y:S01]  /*af80*/  LOP3.LUT R0, R15.reuse, 0x7ffffffc, RZ, 0xc0, !PT ;  /* 0x7ffffffc0f007812 */ /* 0x040fe200078ec0ff */
[----:B01-3--:R-:W-:-:S07]  /*af90*/  IMAD R5, R15, R2, -0x1 ;  /* 0xffffffff0f057424 */ /* 0x00bfce00078e0202 */
.L_x_801:
[----:B0-----:R-:W0:Y:S01]  /*afa0*/  LDC R2, c[0x0][0x38c] ;  /* 0x0000e300ff027b82 */ /* 0x001e220000000800 */
[----:B------:R-:W0:Y:S01]  /*afb0*/  LDCU UR5, c[0x0][0x380] ;  /* 0x00007000ff0577ac */ /* 0x000e220008000800 */
[----:B------:R-:W-:Y:S01]  /*afc0*/  ISETP.NE.AND P0, PT, R14, RZ, PT ;  /* 0x000000ff0e00720c */ /* 0x000fe20003f05270 */
[----:B------:R-:W-:Y:S01]  /*afd0*/  BSSY.RECONVERGENT B2, `(.L_x_722) ;  /* 0x00002a7000027945 */ /* 0x000fe20003800200 */
[----:B------:R-:W-:-:S05]  /*afe0*/  I2FP.F32.U32 R9, UR4 ;  /* 0x0000000400097c45 */ /* 0x000fca0008201000 */
[----:B0-----:R-:W-:-:S06]  /*aff0*/  FFMA R9, R9, UR5, R2 ;  /* 0x0000000509097c23 */ /* 0x001fcc0008000002 */
[----:B---3-5:R-:W-:Y:S05]  /*b000*/  @P0 BRA `(.L_x_723) ;  /* 0x00000000005c0947 */ /* 0x028fea0003800000 */
[----:B------:R-:W-:Y:S01]  /*b010*/  HFMA2 R2, -RZ, RZ, 0.96630859375, -0.0022525787353515625 ;  /* 0x3bbb989dff027431 */ /* 0x000fe200000001ff */
[----:B------:R-:W-:Y:S01]  /*b020*/  MOV R7, 0x437c0000 ;  /* 0x437c000000077802 */ /* 0x000fe20000000f00 */
[----:B------:R-:W0:Y:S03]  /*b030*/  MUFU.RCP R12, R9 ;  /* 0x00000009000c7308 */ /* 0x000e260000001000 */
[----:B------:R-:W-:-:S04]  /*b040*/  FFMA.SAT R2, R9, -R2, 0.5 ;  /* 0x3f00000009027423 */ /* 0x000fc80000002802 */
[----:B------:R-:W-:-:S04]  /*b050*/  FFMA.RM R2, R2, R7, 12582913 ;  /* 0x4b40000102027423 */ /* 0x000fc80000004007 */
[C---:B------:R-:W-:Y:S01]  /*b060*/  FADD R8, R2.reuse, -12583039 ;  /* 0xcb40007f02087421 */ /* 0x040fe20000000000 */
[----:B------:R-:W-:Y:S01]  /*b070*/  SHF.L.U32 R23, R2, 0x17, RZ ;  /* 0x0000001702177819 */ /* 0x000fe200000006ff */
[C---:B0-----:R-:W-:Y:S02]  /*b080*/  FFMA R7, -R9.reuse, R12, 1 ;  /* 0x3f80000009077423 */ /* 0x041fe4000000010c */
[C---:B------:R-:W-:Y:S02]  /*b090*/  FFMA R8, R9.reuse, -1.4426950216293334961, -R8 ;  /* 0xbfb8aa3b09087823 */ /* 0x040fe40000000808 */
[----:B------:R-:W-:Y:S02]  /*b0a0*/  FFMA R12, R12, R7, R12 ;  /* 0x000000070c0c7223 */ /* 0x000fe4000000000c */
[----:B------:R-:W-:-:S06]  /*b0b0*/  FFMA R8, R9, -1.925963033500011079e-08, R8 ;  /* 0xb2a5706009087823 */ /* 0x000fcc0000000008 */
[----:B------:R-:W0:Y:S02]  /*b0c0*/  MUFU.EX2 R8, R8 ;  /* 0x0000000800087308 */ /* 0x000e240000000800 */
[----:B0-----:R-:W-:-:S06]  /*b0d0*/  FMUL R23, R23, R8 ;  /* 0x0000000817177220 */ /* 0x001fcc0000400000 */
        /* <DEDUP_REMOVED lines=8> */
.L_x_724:
[----:B------:R-:W-:Y:S01]  /*b160*/  IMAD.MOV.U32 R11, RZ, RZ, R2 ;  /* 0x000000ffff0b7224 */ /* 0x000fe200078e0002 */
[----:B------:R-:W-:Y:S06]  /*b170*/  BRA `(.L_x_725) ;  /* 0x0000002800307947 */ /* 0x000fec0003800000 */
.L_x_723:
[----:B------:R-:W-:-:S13]  /*b180*/  FSETP.GT.AND P0, PT, R9, 1, PT ;  /* 0x3f8000000900780b */ /* 0x000fda0003f04000 */
[----:B------:R-:W-:Y:S05]  /*b190*/  @!P0 BRA `(.L_x_726) ;  /* 0x0000001400b88947 */ /* 0x000fea0003800000 */
[----:B------:R-:W-:Y:S01]  /*b1a0*/  FADD R7, R6, R9 ;  /* 0x0000000906077221 */ /* 0x000fe20000000000 */
[----:B------:R-:W-:Y:S04]  /*b1b0*/  BSSY.RECONVERGENT B1, `(.L_x_727) ;  /* 0x000000d000017945 */ /* 0x000fe80003800200 */
[----:B------:R-:W-:-:S04]  /*b1c0*/  IADD3 R2, PT, PT, R7, 0x1800000, RZ ;  /* 0x0180000007027810 */ /* 0x000fc80007ffe0ff */
[----:B------:R-:W-:-:S04]  /*b1d0*/  LOP3.LUT R2, R2, 0x7f800000, RZ, 0xc0, !PT ;  /* 0x7f80000002027812 */ /* 0x000fc800078ec0ff */
[----:B------:R-:W-:-:S13]  /*b1e0*/  ISETP.GT.U32.AND P0, PT, R2, 0x1ffffff, PT ;  /* 0x01ffffff0200780c */ /* 0x000fda0003f04070 */
[----:B------:R-:W-:Y:S05]  /*b1f0*/  @P0 BRA `(.L_x_728) ;  /* 0x0000000000100947 */ /* 0x000fea0003800000 */
[----:B------:R-:W-:Y:S02]  /*b200*/  MOV R19, R7 ;  /* 0x0000000700137202 */ /* 0x000fe40000000f00 */
[----:B------:R-:W-:-:S07]  /*b210*/  MOV R18, 0xb230 ;  /* 0x0000b23000127802 */ /* 0x000fce0000000f00 */
[----:B--2---:R-:W-:Y:S05]  /*b220*/  CALL.REL.NOINC `($__internal_3_$__cuda_sm20_rcp_rn_f32_slowpath) ;  /* 0x0000002800d07944 */ /* 0x004fea0003c00000 */
[----:B------:R-:W-:Y:S05]  /*b230*/  BRA `(.L_x_729) ;  /* 0x0000000000107947 */ /* 0x000fea0003800000 */
.L_x_728:
[----:B------:R-:W0:Y:S02]  /*b240*/  MUFU.RCP R16, R7 ;  /* 0x0000000700107308 */ /* 0x000e240000001000 */
[----:B0-----:R-:W-:-:S04]  /*b250*/  FFMA R2, R7, R16, -1 ;  /* 0xbf80000007027423 */ /* 0x001fc80000000010 */
[----:B------:R-:W-:-:S04]  /*b260*/  FADD.FTZ R11, -R2, -RZ ;  /* 0x800000ff020b7221 */ /* 0x000fc80000010100 */
[----:B------:R-:W-:-:S07]  /*b270*/  FFMA R16, R16, R11, R16 ;  /* 0x0000000b10107223 */ /* 0x000fce0000000010 */
.L_x_729:
[----:B------:R-:W-:Y:S05]  /*b280*/  BSYNC.RECONVERGENT B1 ;  /* 0x0000000000017941 */ /* 0x000fea0003800200 */
.L_x_727:
[----:B------:R-:W-:Y:S01]  /*b290*/  HFMA2 R12, -RZ, RZ, 0, 5.9604644775390625e-08 ;  /* 0x00000001ff0c7431 */ /* 0x000fe200000001ff */
[-C--:B------:R-:W-:Y:S01]  /*b2a0*/  MOV R11, R16.reuse ;  /* 0x00000010000b7202 */ /* 0x080fe20000000f00 */
[----:B------:R-:W-:Y:S01]  /*b2b0*/  IMAD.MOV.U32 R13, RZ, RZ, 0x7f7ffffd ;  /* 0x7f7ffffdff0d7424 */ /* 0x000fe200078e00ff */
[----:B------:R-:W-:-:S07]  /*b2c0*/  MOV R24, R16 ;  /* 0x0000001000187202 */ /* 0x000fce0000000f00 */
.L_x_771:
        /* <DEDUP_REMOVED lines=12> */
[----:B--2---:R-:W-:Y:S05]  /*b390*/  CALL.REL.NOINC `($__internal_3_$__cuda_sm20_rcp_rn_f32_slowpath) ;  /* 0x0000002800747944 */ /* 0x004fea0003c00000 */
[----:B------:R-:W-:Y:S01]  /*b3a0*/  IMAD.MOV.U32 R24, RZ, RZ, R16 ;  /* 0x000000ffff187224 */ /* 0x000fe200078e0010 */
[----:B------:R-:W-:Y:S06]  /*b3b0*/  BRA `(.L_x_732) ;  /* 0x0000000000107947 */ /* 0x000fec0003800000 */
.L_x_731:
[----:B------:R-:W0:Y:S02]  /*b3c0*/  MUFU.RCP R24, R19 ;  /* 0x0000001300187308 */ /* 0x000e240000001000 */
[----:B0-----:R-:W-:-:S04]  /*b3d0*/  FFMA R2, R19, R24, -1 ;  /* 0xbf80000013027423 */ /* 0x001fc80000000018 */
[----:B------:R-:W-:-:S04]  /*b3e0*/  FADD.FTZ R17, -R2, -RZ ;  /* 0x800000ff02117221 */ /* 0x000fc80000010100 */
[----:B------:R-:W-:-:S07]  /*b3f0*/  FFMA R24, R24, R17, R24 ;  /* 0x0000001118187223 */ /* 0x000fce0000000018 */
.L_x_732:
[----:B------:R-:W-:Y:S05]  /*b400*/  BSYNC.RECONVERGENT B1 ;  /* 0x0000000000017941 */ /* 0x000fea0003800200 */
.L_x_730:
        /* <DEDUP_REMOVED lines=12> */
[----:B--2---:R-:W-:Y:S05]  /*b4d0*/  CALL.REL.NOINC `($__internal_4_$__cuda_sm3x_div_rn_noftz_f32_slowpath) ;  /* 0x0000002800f47944 */ /* 0x004fea0003c00000 */
.L_x_734:
[----:B------:R-:W-:Y:S05]  /*b4e0*/  BSYNC.RECONVERGENT B3 ;  /* 0x0000000000037941 */ /* 0x000fea0003800200 */
.L_x_733:
        /* <DEDUP_REMOVED lines=21> */
.L_x_737:
[----:B------:R-:W0:Y:S02]  /*b640*/  MUFU.RCP R24, R19 ;  /* 0x0000001300187308 */ /* 0x000e240000001000 */
[----:B0-----:R-:W-:-:S04]  /*b650*/  FFMA R2, R19, R24, -1 ;  /* 0xbf80000013027423 */ /* 0x001fc80000000018 */
[----:B------:R-:W-:-:S04]  /*b660*/  FADD.FTZ R17, -R2, -RZ ;  /* 0x800000ff02117221 */ /* 0x000fc80000010100 */
[----:B------:R-:W-:-:S07]  /*b670*/  FFMA R24, R24, R17, R24 ;  /* 0x0000001118187223 */ /* 0x000fce0000000018 */
.L_x_738:
[----:B------:R-:W-:Y:S05]  /*b680*/  BSYNC.RECONVERGENT B1 ;  /* 0x0000000000017941 */ /* 0x000fea0003800200 */
.L_x_736:
        /* <DEDUP_REMOVED lines=13> */
.L_x_740:
[----:B------:R-:W-:Y:S05]  /*b760*/  BSYNC.RECONVERGENT B3 ;  /* 0x0000000000037941 */ /* 0x000fea0003800200 */
.L_x_739:
        /* <DEDUP_REMOVED lines=21> */
.L_x_742:
[----:B------:R-:W0:Y:S02]  /*b8c0*/  MUFU.RCP R24, R19 ;  /* 0x0000001300187308 */ /* 0x000e240000001000 */
[----:B0-----:R-:W-:-:S04]  /*b8d0*/  FFMA R2, R19, R24, -1 ;  /* 0xbf80000013027423 */ /* 0x001fc80000000018 */
[----:B------:R-:W-:-:S04]  /*b8e0*/  FADD.FTZ R17, -R2, -RZ ;  /* 0x800000ff02117221 */ /* 0x000fc80000010100 */
[----:B------:R-:W-:-:S07]  /*b8f0*/  FFMA R24, R24, R17, R24 ;  /* 0x0000001118187223 */ /* 0x000fce0000000018 */
.L_x_743:
[----:B------:R-:W-:Y:S05]  /*b900*/  BSYNC.RECONVERGENT B1 ;  /* 0x0000000000017941 */ /* 0x000fea0003800200 */
.L_x_741:
        /* <DEDUP_REMOVED lines=12> */
[----:B--2---:R-:W-:Y:S05]  /*b9d0*/  CALL.REL.NOINC `($__internal_4_$__cuda_sm3x_div_rn_noftz_f32_slowpath) ;  /* 0x0000002400b47944 */ /* 0x004fea0003c00000 */
.L_x_745:
[----:B------:R-:W-:Y:S05]  /*b9e0*/  BSYNC.RECONVERGENT B3 ;  /* 0x0000000000037941 */ /* 0x000fea0003800200 */
.L_x_744:
        /* <DEDUP_REMOVED lines=21> */
.L_x_747:
[----:B------:R-:W0:Y:S02]  /*bb40*/  MUFU.RCP R24, R19 ;  /* 0x0000001300187308 */ /* 0x000e240000001000 */
[----:B0-----:R-:W-:-:S04]  /*bb50*/  FFMA R2, R19, R24, -1 ;  /* 0xbf80000013027423 */ /* 0x001fc80000000018 */
[----:B------:R-:W-:-:S04]  /*bb60*/  FADD.FTZ R17, -R2, -RZ ;  /* 0x800000ff02117221 */ /* 0x000fc80000010100 */
[----:B------:R-:W-:-:S07]  /*bb70*/  FFMA R24, R24, R17, R24 ;  /* 0x0000001118187223 */ /* 0x000fce0000000018 */
.L_x_748:
[----:B------:R-:W-:Y:S05]  /*bb80*/  BSYNC.RECONVERGENT B1 ;  /* 0x0000000000017941 */ /* 0x000fea0003800200 */
.L_x_746:
        /* <DEDUP_REMOVED lines=13> */
.L_x_750:
[----:B------:R-:W-:Y:S05]  /*bc60*/  BSYNC.RECONVERGENT B3 ;  /* 0x0000000000037941 */ /* 0x000fea0003800200 */
.L_x_749:
        /* <DEDUP_REMOVED lines=21> */
.L_x_752:
[----:B------:R-:W0:Y:S02]  /*bdc0*/  MUFU.RCP R24, R19 ;  /* 0x0000001300187308 */ /* 0x000e240000001000 */
[----:B0-----:R-:W-:-:S04]  /*bdd0*/  FFMA R2, R19, R24, -1 ;  /* 0xbf80000013027423 */ /* 0x001fc80000000018 */
[----:B------:R-:W-:-:S04]  /*bde0*/  FADD.FTZ R17, -R2, -RZ ;  /* 0x800000ff02117221 */ /* 0x000fc80000010100 */
[----:B------:R-:W-:-:S07]  /*bdf0*/  FFMA R24, R24, R17, R24 ;  /* 0x0000001118187223 */ /* 0x000fce0000000018 */
.L_x_753:
[----:B------:R-:W-:Y:S05]  /*be00*/  BSYNC.RECONVERGENT B1 ;  /* 0x0000000000017941 */ /* 0x000fea0003800200 */
.L_x_751:
        /* <DEDUP_REMOVED lines=13> */
.L_x_755:
[----:B------:R-:W-:Y:S05]  /*bee0*/  BSYNC.RECONVERGENT B3 ;  /* 0x0000000000037941 */ /* 0x000fea0003800200 */
.L_x_754:
        /* <DEDUP_REMOVED lines=21> */
.L_x_757:
[----:B------:R-:W0:Y:S02]  /*c040*/  MUFU.RCP R24, R19 ;  /* 0x0000001300187308 */ /* 0x000e240000001000 */
[----:B0-----:R-:W-:-:S04]  /*c050*/  FFMA R2, R19, R24, -1 ;  /* 0xbf80000013027423 */ /* 0x001fc80000000018 */
[----:B------:R-:W-:-:S04]  /*c060*/  FADD.FTZ R17, -R2, -RZ ;  /* 0x800000ff02117221 */ /* 0x000fc80000010100 */
[----:B------:R-:W-:-:S07]  /*c070*/  FFMA R24, R24, R17, R24 ;  /* 0x0000001118187223 */ /* 0x000fce0000000018 */
.L_x_758:
[----:B------:R-:W-:Y:S05]  /*c080*/  BSYNC.RECONVERGENT B1 ;  /* 0x0000000000017941 */ /* 0x000fea0003800200 */
.L_x_756:
        /* <DEDUP_REMOVED lines=13> */
.L_x_760:
[----:B------:R-:W-:Y:S05]  /*c160*/  BSYNC.RECONVERGENT B3 ;  /* 0x0000000000037941 */ /* 0x000fea0003800200 */
.L_x_759:
        /* <DEDUP_REMOVED lines=21> */
.L_x_762:
[----:B------:R-:W0:Y:S02]  /*c2c0*/  MUFU.RCP R24, R19 ;  /* 0x0000001300187308 */ /* 0x000e240000001000 */
[----:B0-----:R-:W-:-:S04]  /*c2d0*/  FFMA R2, R19, R24, -1 ;  /* 0xbf80000013027423 */ /* 0x001fc80000000018 */
[----:B------:R-:W-:-:S04]  /*c2e0*/  FADD.FTZ R17, -R2, -RZ ;  /* 0x800000ff02117221 */ /* 0x000fc80000010100 */
[----:B------:R-:W-:-:S07]  /*c2f0*/  FFMA R24, R24, R17, R24 ;  /* 0x0000001118187223 */ /* 0x000fce0000000018 */
.L_x_763:
[----:B------:R-:W-:Y:S05]  /*c300*/  BSYNC.RECONVERGENT B1 ;  /* 0x0000000000017941 */ /* 0x000fea0003800200 */
.L_x_761:
        /* <DEDUP_REMOVED lines=13> */
.L_x_765:
[----:B------:R-:W-:Y:S05]  /*c3e0*/  BSYNC.RECONVERGENT B3 ;  /* 0x0000000000037941 */ /* 0x000fea0003800200 */
.L_x_764:
        /* <DEDUP_REMOVED lines=19> */
[----:B------:R-:W-:Y:S05]  /*c520*/  BRA `(.L_x_768) ;  /* 0x0000000000107947 */ /* 0x000fea0003800000 */
.L_x_767:
[----:B------:R-:W0:Y:S02]  /*c530*/  MUFU.RCP R16, R19 ;  /* 0x0000001300107308 */ /* 0x000e240000001000 */
[----:B0-----:R-:W-:-:S04]  /*c540*/  FFMA R2, R19, R16, -1 ;  /* 0xbf80000013027423 */ /* 0x001fc80000000010 */
[----:B------:R-:W-:-:S04]  /*c550*/  FADD.FTZ R17, -R2, -RZ ;  /* 0x800000ff02117221 */ /* 0x000fc80000010100 */
[----:B------:R-:W-:-:S07]  /*c560*/  FFMA R16, R16, R17, R16 ;  /* 0x0000001110107223 */ /* 0x000fce0000000010 */
.L_x_768:
[----:B------:R-:W-:Y:S05]  /*c570*/  BSYNC.RECONVERGENT B1 ;  /* 0x0000000000017941 */ /* 0x000fea0003800200 */
.L_x_766:
[----:B------:R-:W0:Y:S01]  /*c580*/  MUFU.RCP R2, R13 ;  /* 0x0000000d00027308 */ /* 0x000e220000001000 */
[----:B------:R-:W-:Y:S01]  /*c590*/  BSSY.RECONVERGENT B3, `(.L_x_769) ;  /* 0x000000d000037945 */ /* 0x000fe20003800200 */
[----:B------:R-:W-:-:S06]  /*c5a0*/  IMAD.MOV.U32 R24, RZ, RZ, R16 ;  /* 0x000000ffff187224 */ /* 0x000fcc00078e0010 */
        /* <DEDUP_REMOVED lines=11> */
.L_x_770:
[----:B------:R-:W-:Y:S05]  /*c660*/  BSYNC.RECONVERGENT B3 ;  /* 0x0000000000037941 */ /* 0x000fea0003800200 */
.L_x_769:
        /* <DEDUP_REMOVED lines=21> */
.L_x_735:
[----:B------:R-:W-:Y:S01]  /*c7c0*/  HFMA2 R7, -RZ, RZ, 3.7421875, 0 ;  /* 0x437c0000ff077431 */ /* 0x000fe200000001ff */
[----:B------:R-:W-:-:S05]  /*c7d0*/  MOV R2, 0x3bbb989d ;  /* 0x3bbb989d00027802 */ /* 0x000fca0000000f00 */
        /* <DEDUP_REMOVED lines=10> */
.L_x_726:
[C---:B------:R-:W-:Y:S01]  /*c880*/  FMUL R2, R9.reuse, 8388608 ;  /* 0x4b00000009027820 */ /* 0x040fe20000400000 */
[----:B------:R-:W-:Y:S01]  /*c890*/  FSETP.GEU.AND P0, PT, R9, 1.175494350822287508e-38, PT ;  /* 0x008000000900780b */ /* 0x000fe20003f0e000 */
[----:B------:R-:W-:Y:S01]  /*c8a0*/  BSSY.RECONVERGENT B0, `(.L_x_772) ;  /* 0x0000039000007945 */ /* 0x000fe20003800200 */
[----:B------:R-:W-:Y:S02]  /*c8b0*/  MOV R13, 0x3e055027 ;  /* 0x3e055027000d7802 */ /* 0x000fe40000000f00 */
[----:B------:R-:W-:-:S04]  /*c8c0*/  FSEL R2, R2, R9, !P0 ;  /* 0x0000000902027208 */ /* 0x000fc80004000000 */
[C---:B------:R-:W-:Y:S01]  /*c8d0*/  ISETP.GT.U32.AND P1, PT, R2.reuse, 0x7f7fffff, PT ;  /* 0x7f7fffff0200780c */ /* 0x040fe20003f24070 */
[C---:B------:R-:W-:Y:S01]  /*c8e0*/  VIADD R7, R2.reuse, 0xc0d55555 ;  /* 0xc0d5555502077836 */ /* 0x040fe20000000000 */
[----:B------:R-:W-:-:S04]  /*c8f0*/  FSETP.NEU.AND P2, PT, R2, RZ, PT ;  /* 0x000000ff0200720b */ /* 0x000fc80003f4d000 */
[----:B------:R-:W-:-:S04]  /*c900*/  LOP3.LUT R11, R7, 0xff800000, RZ, 0xc0, !PT ;  /* 0xff800000070b7812 */ /* 0x000fc800078ec0ff */
[-C--:B------:R-:W-:Y:S02]  /*c910*/  IADD3 R7, PT, PT, R2, -R11.reuse, RZ ;  /* 0x8000000b02077210 */ /* 0x080fe40007ffe0ff */
[----:B------:R-:W-:Y:S02]  /*c920*/  I2FP.F32.S32 R8, R11 ;  /* 0x0000000b00087245 */ /* 0x000fe40000201400 */
[----:B------:R-:W-:Y:S01]  /*c930*/  MOV R11, 0x7f800000 ;  /* 0x7f800000000b7802 */ /* 0x000fe20000000f00 */
[----:B------:R-:W-:Y:S01]  /*c940*/  FADD R12, R7, -1 ;  /* 0xbf800000070c7421 */ /* 0x000fe20000000000 */
[----:B------:R-:W-:Y:S02]  /*c950*/  FSEL R7, RZ, -23, P0 ;  /* 0xc1b80000ff077808 */ /* 0x000fe40000000000 */
[----:B------:R-:W-:Y:S01]  /*c960*/  ISETP.NE.AND P0, PT, R15, RZ, PT ;  /* 0x000000ff0f00720c */ /* 0x000fe20003f05270 */
[----:B------:R-:W-:Y:S02]  /*c970*/  FFMA R13, R12, -R13, 0.14084610342979431152 ;  /* 0x3e1039f60c0d7423 */ /* 0x000fe4000000080d */
[----:B------:R-:W-:-:S02]  /*c980*/  FFMA R7, R8, 1.1920928955078125e-07, R7 ;  /* 0x3400000008077823 */ /* 0x000fc40000000007 */
        /* <DEDUP_REMOVED lines=10> */
[----:B------:R-:W-:Y:S02]  /*ca30*/  HFMA2 R12, -RZ, RZ, 0, 5.9604644775390625e-08 ;  /* 0x00000001ff0c7431 */ /* 0x000fe400000001ff */
[----:B------:R-:W-:Y:S01]  /*ca40*/  @P1 FFMA R7, R2, R11, +INF ;  /* 0x7f80000002071423 */ /* 0x000fe2000000000b */
[----:B------:R-:W-:Y:S01]  /*ca50*/  IMAD.MOV.U32 R11, RZ, RZ, R10 ;  /* 0x000000ffff0b7224 */ /* 0x000fe200078e000a */
        /* <DEDUP_REMOVED lines=29> */
.L_x_773:
[----:B------:R-:W-:Y:S05]  /*cc30*/  BSYNC.RECONVERGENT B0 ;  /* 0x0000000000007941 */ /* 0x000fea0003800200 */
.L_x_772:
[----:B------:R-:W-:Y:S01]  /*cc40*/  IMAD.MOV.U32 R8, RZ, RZ, 0x3f800000 ;  /* 0x3f800000ff087424 */ /* 0x000fe200078e00ff */
[----:B------:R-:W-:-:S07]  /*cc50*/  FSEL R7, R7, -INF , P2 ;  /* 0xff80000007077808 */ /* 0x000fce0001000000 */
.L_x_800:
[----:B------:R-:W-:Y:S01]  /*cc60*/  I2FP.F32.U32 R21, R12 ;  /* 0x0000000c00157245 */ /* 0x000fe20000201000 */
[----:B------:R-:W-:Y:S03]  /*cc70*/  BSSY.RECONVERGENT B3, `(.L_x_774) ;  /* 0x000000c000037945 */ /* 0x000fe60003800200 */
[----:B------:R-:W0:Y:S08]  /*cc80*/  MUFU.RCP R2, R21 ;  /* 0x0000001500027308 */ /* 0x000e300000001000 */
[----:B------:R-:W1:Y:S01]  /*cc90*/  FCHK P0, -R9, R21 ;  /* 0x0000001509007302 */ /* 0x000e620000000100 */
[----:B0-----:R-:W-:-:S04]  /*cca0*/  FFMA R13, -R21, R2, 1 ;  /* 0x3f800000150d7423 */ /* 0x001fc80000000102 */
[----:B------:R-:W-:-:S04]  /*ccb0*/  FFMA R2, R2, R13, R2 ;  /* 0x0000000d02027223 */ /* 0x000fc80000000002 */
[----:B------:R-:W-:-:S04]  /*ccc0*/  FFMA R13, -R9, R2, RZ ;  /* 0x00000002090d7223 */ /* 0x000fc800000001ff */
[----:B-----5:R-:W-:-:S04]  /*ccd0*/  FFMA R16, -R21, R13, -R9 ;  /* 0x0000000d15107223 */ /* 0x020fc80000000909 */
[----:B------:R-:W-:Y:S01]  /*cce0*/  FFMA R2, R2, R16, R13 ;  /* 0x0000001002027223 */ /* 0x000fe2000000000d */
[----:B-1-3--:R-:W-:Y:S06]  /*ccf0*/  @!P0 BRA `(.L_x_775) ;  /* 0x00000000000c8947 */ /* 0x00afec0003800000 */
[----:B------:R-:W-:Y:S01]  /*cd00*/  FADD R23, -R9, -RZ ;  /* 0x800000ff09177221 */ /* 0x000fe20000000100 */
[----:B------:R-:W-:-:S07]  /*cd10*/  MOV R16, 0xcd30 ;  /* 0x0000cd3000107802 */ /* 0x000fce0000000f00 */
[----:B--2---:R-:W-:Y:S05]  /*cd20*/  CALL.REL.NOINC `($__internal_4_$__cuda_sm3x_div_rn_noftz_f32_slowpath) ;  /* 0x0000001000e07944 */ /* 0x004fea0003c00000 */
.L_x_775:
[----:B------:R-:W-:Y:S05]  /*cd30*/  BSYNC.RECONVERGENT B3 ;  /* 0x0000000000037941 */ /* 0x000fea0003800200 */
.L_x_774:
        /* <DEDUP_REMOVED lines=10> */
[----:B------:R-:W-:Y:S01]  /*cde0*/  HFMA2 R25, -RZ, RZ, 0, 5.9604644775390625e-08 ;  /* 0x00000001ff197431 */ /* 0x000fe200000001ff */
[----:B--2---:R-:W-:Y:S01]  /*cdf0*/  MOV R26, 0x0 ;  /* 0x00000000001a7802 */ /* 0x004fe20000000f00 */
[----:B------:R-:W-:-:S09]  /*ce00*/  HFMA2 R27, -RZ, RZ, -1.970703125, 37280 ;  /* 0xbfe2788dff1b7431 */ /* 0x000fd200000001ff */
[----:B------:R-:W-:Y:S05]  /*ce10*/  @!P0 BRA `(.L_x_781) ;  /* 0x0000000400848947 */ /* 0x000fea0003800000 */
[----:B------:R-:W-:Y:S01]  /*ce20*/  BSSY.RECONVERGENT B5, `(.L_x_782) ;  /* 0x000005e000057945 */ /* 0x000fe20003800200 */
[----:B------:R-:W-:Y:S01]  /*ce30*/  IMAD.MOV.U32 R24, RZ, RZ, -0x40ec3b98 ;  /* 0xbf13c468ff187424 */ /* 0x000fe200078e00ff */
[----:B------:R-:W-:-:S07]  /*ce40*/  MOV R25, RZ ;  /* 0x000000ff00197202 */ /* 0x000fce0000000f00 */
.L_x_791:
        /* <DEDUP_REMOVED lines=14> */
[----:B------:R-:W-:Y:S01]  /*cf30*/  MOV R16, 0xcf60 ;  /* 0x0000cf6000107802 */ /* 0x000fe20000000f00 */
[----:B------:R-:W-:-:S07]  /*cf40*/  VIADD R18, R18, 0xfff00000 ;  /* 0xfff0000012127836 */ /* 0x000fce0000000000 */
[----:B------:R-:W-:Y:S05]  /*cf50*/  CALL.REL.NOINC `($__internal_2_$__cuda_sm20_dblrcp_rn_slowpath_v3) ;  /* 0x0000000800e47944 */ /* 0x000fea0003c00000 */
[----:B------:R-:W-:-:S07]  /*cf60*/  MOV R22, R2 ;  /* 0x0000000200167202 */ /* 0x000fce0000000f00 */
.L_x_784:
[----:B------:R-:W-:Y:S05]  /*cf70*/  BSYNC.RECONVERGENT B6 ;  /* 0x0000000000067941 */ /* 0x000fea0003800200 */
.L_x_783:
        /* <DEDUP_REMOVED lines=20> */
[----:B------:R-:W-:Y:S02]  /*d0c0*/  MOV R20, R2 ;  /* 0x0000000200147202 */ /* 0x000fe40000000f00 */
[----:B------:R-:W-:-:S07]  /*d0d0*/  MOV R21, R23 ;  /* 0x0000001700157202 */ /* 0x000fce0000000f00 */
.L_x_786:
[----:B------:R-:W-:Y:S05]  /*d0e0*/  BSYNC.RECONVERGENT B6 ;  /* 0x0000000000067941 */ /* 0x000fea0003800200 */
.L_x_785:
        /* <DEDUP_REMOVED lines=21> */
.L_x_788:
[----:B------:R-:W-:Y:S05]  /*d240*/  BSYNC.RECONVERGENT B6 ;  /* 0x0000000000067941 */ /* 0x000fea0003800200 */
.L_x_787:
        /* <DEDUP_REMOVED lines=21> */
.L_x_790:
[----:B------:R-:W-:Y:S05]  /*d3a0*/  BSYNC.RECONVERGENT B6 ;  /* 0x0000000000067941 */ /* 0x000fea0003800200 */
.L_x_789:
[----:B------:R-:W0:Y:S01]  /*d3b0*/  F2F.F64.F32 R16, R13 ;  /* 0x0000000d00107310 */ /* 0x000e220000201800 */
[----:B------:R-:W-:Y:S01]  /*d3c0*/  ISETP.NE.AND P0, PT, R25, R0, PT ;  /* 0x000000001900720c */ /* 0x000fe20003f05270 */
[----:B0-----:R-:W-:-:S06]  /*d3d0*/  DADD R16, R16, R22 ;  /* 0x0000000010107229 */ /* 0x001fcc0000000016 */
[----:B------:R0:W1:Y:S06]  /*d3e0*/  F2F.F32.F64 R24, R16 ;  /* 0x0000001000187310 */ /* 0x00006c0000301000 */
[----:B------:R-:W-:Y:S05]  /*d3f0*/  @P0 BRA `(.L_x_791) ;  /* 0xfffffff800940947 */ /* 0x000fea000383ffff */
[----:B------:R-:W-:Y:S05]  /*d400*/  BSYNC.RECONVERGENT B5 ;  /* 0x0000000000057941 */ /* 0x000fea0003800200 */
.L_x_782:
[----:B-1----:R1:W2:Y:S01]  /*d410*/  F2F.F64.F32 R26, R24 ;  /* 0x00000018001a7310 */ /* 0x0022a20000201800 */
[----:B------:R-:W-:-:S07]  /*d420*/  IADD3 R25, PT, PT, R25, 0x1, RZ ;  /* 0x0000000119197810 */ /* 0x000fce0007ffe0ff */
.L_x_781:
[----:B------:R-:W-:Y:S05]  /*d430*/  BSYNC.RECONVERGENT B4 ;  /* 0x0000000000047941 */ /* 0x000fea0003800200 */
.L_x_780:
        /* <DEDUP_REMOVED lines=18> */
[----:B-12---:R-:W-:Y:S05]  /*d560*/  CALL.REL.NOINC `($__internal_2_$__cuda_sm20_dblrcp_rn_slowpath_v3) ;  /* 0x0000000400607944 */ /* 0x006fea0003c00000 */
[----:B------:R-:W-:-:S07]  /*d570*/  MOV R22, R2 ;  /* 0x0000000200167202 */ /* 0x000fce0000000f00 */
.L_x_793:
[----:B------:R-:W-:Y:S05]  /*d580*/  BSYNC.RECONVERGENT B4 ;  /* 0x0000000000047941 */ /* 0x000fea0003800200 */
.L_x_792:
        /* <DEDUP_REMOVED lines=22> */
.L_x_795:
[----:B------:R-:W-:Y:S05]  /*d6f0*/  BSYNC.RECONVERGENT B4 ;  /* 0x0000000000047941 */ /* 0x000fea0003800200 */
.L_x_794:
[----:B----4-:R-:W0:Y:S02]  /*d700*/  F2F.F64.F32 R16, R24 ;  /* 0x0000001800107310 */ /* 0x010e240000201800 */
[----:B0-----:R-:W-:-:S06]  /*d710*/  DADD R16, R16, R22 ;  /* 0x0000000010107229 */ /* 0x001fcc0000000016 */
[----:B------:R5:W0:Y:S01]  /*d720*/  F2F.F32.F64 R24, R16 ;  /* 0x0000001000187310 */ /* 0x000a220000301000 */
[----:B------:R-:W-:Y:S05]  /*d730*/  @!P1 BRA `(.L_x_779) ;  /* 0x0000000000589947 */ /* 0x000fea0003800000 */
[----:B-----5:R-:W-:Y:S01]  /*d740*/  IADD3 R16, PT, PT, R25, 0x2, RZ ;  /* 0x0000000219107810 */ /* 0x020fe20007ffe0ff */
[----:B------:R-:W-:Y:S05]  /*d750*/  BSSY.RECONVERGENT B4, `(.L_x_796) ;  /* 0x0000011000047945 */ /* 0x000fea0003800200 */
        /* <DEDUP_REMOVED lines=14> */
[----:B0-----:R-:W-:Y:S05]  /*d840*/  CALL.REL.NOINC `($__internal_2_$__cuda_sm20_dblrcp_rn_slowpath_v3) ;  /* 0x0000000000a87944 */ /* 0x001fea0003c00000 */
[----:B------:R-:W-:-:S07]  /*d850*/  MOV R22, R2 ;  /* 0x0000000200167202 */ /* 0x000fce0000000f00 */
.L_x_797:
[----:B------:R-:W-:Y:S05]  /*d860*/  BSYNC.RECONVERGENT B4 ;  /* 0x0000000000047941 */ /* 0x000fea0003800200 */
.L_x_796:
[----:B0-----:R-:W0:Y:S02]  /*d870*/  F2F.F64.F32 R24, R24 ;  /* 0x0000001800187310 */ /* 0x001e240000201800 */
[----:B0-----:R-:W-:-:S06]  /*d880*/  DADD R22, R24, R22 ;  /* 0x0000000018167229 */ /* 0x001fcc0000000016 */
[----:B------:R0:W1:Y:S05]  /*d890*/  F2F.F32.F64 R24, R22 ;  /* 0x0000001600187310 */ /* 0x00006a0000301000 */
.L_x_779:
[----:B------:R-:W-:Y:S05]  /*d8a0*/  BSYNC.RECONVERGENT B1 ;  /* 0x0000000000017941 */ /* 0x000fea0003800200 */
.L_x_778:
[----:B01--4-:R-:W-:-:S04]  /*d8b0*/  FADD R13, -R7, R24 ;  /* 0x00000018070d7221 */ /* 0x013fc80000000100 */
[----:B------:R-:W-:Y:S01]  /*d8c0*/  FMUL R2, R8, R13 ;  /* 0x0000000d08027220 */ /* 0x000fe20000400000 */
[----:B------:R-:W-:Y:S06]  /*d8d0*/  BRA `(.L_x_798) ;  /* 0x00000000003c7947 */ /* 0x000fec0003800000 */
.L_x_777:
        /* <DEDUP_REMOVED lines=13> */
[----:B--2---:R-:W-:Y:S05]  /*d9b0*/  CALL.REL.NOINC `($__internal_4_$__cuda_sm3x_div_rn_noftz_f32_slowpath) ;  /* 0x0000000400bc7944 */ /* 0x004fea0003c00000 */
.L_x_799:
[----:B------:R-:W-:Y:S05]  /*d9c0*/  BSYNC.RECONVERGENT B4 ;  /* 0x0000000000047941 */ /* 0x000fea0003800200 */
.L_x_798:
[----:B------:R-:W-:Y:S05]  /*d9d0*/  BSYNC.RECONVERGENT B3 ;  /* 0x0000000000037941 */ /* 0x000fea0003800200 */
.L_x_776:
[----:B------:R-:W-:Y:S01]  /*d9e0*/  FADD R11, R2, R11 ;  /* 0x0000000b020b7221 */ /* 0x000fe20000000000 */
[C---:B------:R-:W-:Y:S02]  /*d9f0*/  ISETP.GE.U32.AND P0, PT, R12.reuse, 0x77359400, PT ;  /* 0x773594000c00780c */ /* 0x040fe40003f06070 */
[----:B------:R-:W-:Y:S01]  /*da00*/  IADD3 R12, PT, PT, R12, 0x1, RZ ;  /* 0x000000010c0c7810 */ /* 0x000fe20007ffe0ff */
[----:B------:R-:W-:-:S05]  /*da10*/  FMUL R13, |R11|, 1.000000003171076851e-30 ;  /* 0x0da242600b0d7820 */ /* 0x000fca0000400200 */
[----:B------:R-:W-:-:S13]  /*da20*/  FSETP.GEU.AND P1, PT, |R2|, R13, PT ;  /* 0x0000000d0200720b */ /* 0x000fda0003f2e200 */
[----:B------:R-:W-:Y:S05]  /*da30*/  @!P0 BRA P1, `(.L_x_800) ;  /* 0xfffffff000888947 */ /* 0x000fea000083ffff */
.L_x_725:
[----:B------:R-:W-:Y:S05]  /*da40*/  BSYNC.RECONVERGENT B2 ;  /* 0x0000000000027941 */ /* 0x000fea0003800200 */
.L_x_722:
[----:B------:R-:W0:Y:S01]  /*da50*/  LDC.64 R8, c[0x0][0x390] ;  /* 0x0000e400ff087b82 */ /* 0x000e220000000a00 */
[----:B------:R-:W-:Y:S01]  /*da60*/  VIADD R7, R5, UR4 ;  /* 0x0000000405077c36 */ /* 0x000fe20008000000 */
[----:B------:R-:W1:Y:S01]  /*da70*/  LDCU UR8, c[0x0][0x388] ;  /* 0x00007100ff0877ac */ /* 0x000e620008000800 */
[----:B------:R-:W-:Y:S02]  /*da80*/  UIADD3 UR5, UPT, UPT, UR4, 0x1, URZ ;  /* 0x0000000104057890 */ /* 0x000fe4000fffe0ff */
[----:B-1----:R-:W-:-:S05]  /*da90*/  UISETP.NE.AND UP0, UPT, UR4, UR8, UPT ;  /* 0x000000080400728c */ /* 0x002fca000bf05270 */
[----:B------:R-:W-:Y:S01]  /*daa0*/  UMOV UR4, UR5 ;  /* 0x0000000500047c82 */ /* 0x000fe20008000000 */
[----:B0-----:R-:W-:-:S05]  /*dab0*/  IMAD.WIDE R8, R7, 0x4, R8 ;  /* 0x0000000407087825 */ /* 0x001fca00078e0208 */
[----:B------:R0:W-:Y:S01]  /*dac0*/  STG.E desc[UR6][R8.64], R11 ;  /* 0x0000000b08007986 */ /* 0x0001e2000c101906 */
[----:B------:R-:W-:Y:S05]  /*dad0*/  BRA.U UP0, `(.L_x_801) ;  /* 0xffffffd500307547 */ /* 0x000fea000b83ffff */
[----:B------:R-:W-:Y:S05]  /*dae0*/  EXIT ;  /* 0x000000000000794d */ /* 0x000fea0003800000 */
        .weak           $__internal_2_$__cuda_sm20_dblrcp_rn_slowpath_v3
        .type           $__internal_2_$__cuda_sm20_dblrcp_rn_slowpath_v3,@function
        .size           $__internal_2_$__cuda_sm20_dblrcp_rn_slowpath_v3,($__internal_3_$__cuda_sm20_rcp_rn_f32_slowpath - $__internal_2_$__cuda_sm20_dblrcp_rn_slowpath_v3)
$__internal_2_$__cuda_sm20_dblrcp_rn_slowpath_v3:
[----:B------:R-:W-:Y:S01]  /*daf0*/  MOV R21, R17 ;  /* 0x0000001100157202 */ /* 0x000fe20000000f00 */
[----:B------:R-:W-:Y:S05]  /*db00*/  BSSY.RECONVERGENT B0, `(.L_x_802) ;  /* 0x0000023000007945 */ /* 0x000fea0003800200 */
[----:B------:R-:W-:-:S14]  /*db10*/  DSETP.GTU.AND P0, PT, |R20|, +INF , PT ;  /* 0x7ff000001400742a */ /* 0x000fdc0003f0c200 */
[----:B------:R-:W-:Y:S05]  /*db20*/  @P0 BRA `(.L_x_803) ;  /* 0x0000000000780947 */ /* 0x000fea0003800000 */
[----:B------:R-:W-:-:S04]  /*db30*/  LOP3.LUT R2, R17, 0x7fffffff, RZ, 0xc0, !PT ;  /* 0x7fffffff11027812 */ /* 0x000fc800078ec0ff */
[----:B------:R-:W-:-:S04]  /*db40*/  IADD3 R17, PT, PT, R2, -0x1, RZ ;  /* 0xffffffff02117810 */ /* 0x000fc80007ffe0ff */
[----:B------:R-:W-:-:S13]  /*db50*/  ISETP.GE.U32.AND P0, PT, R17, 0x7fefffff, PT ;  /* 0x7fefffff1100780c */ /* 0x000fda0003f06070 */
[----:B------:R-:W-:Y:S02]  /*db60*/  @P0 LOP3.LUT R23, R21, 0x7ff00000, RZ, 0x3c, !PT ;  /* 0x7ff0000015170812 */ /* 0x000fe400078e3cff */
[----:B------:R-:W-:Y:S01]  /*db70*/  @P0 MOV R22, RZ ;  /* 0x000000ff00160202 */ /* 0x000fe20000000f00 */
[----:B------:R-:W-:Y:S06]  /*db80*/  @P0 BRA `(.L_x_804) ;  /* 0x0000000000680947 */ /* 0x000fec0003800000 */
[----:B------:R-:W-:-:S13]  /*db90*/  ISETP.GE.U32.AND P0, PT, R2, 0x1000001, PT ;  /* 0x010000010200780c */ /* 0x000fda0003f06070 */
[----:B------:R-:W-:Y:S05]  /*dba0*/  @!P0 BRA `(.L_x_805) ;  /* 0x0000000000348947 */ /* 0x000fea0003800000 */
[----:B------:R-:W-:Y:S01]  /*dbb0*/  IADD3 R23, PT, PT, R21, -0x3fe00000, RZ ;  /* 0xc020000015177810 */ /* 0x000fe20007ffe0ff */
[----:B------:R-:W-:-:S03]  /*dbc0*/  IMAD.MOV.U32 R22, RZ, RZ, R20 ;  /* 0x000000ffff167224 */ /* 0x000fc600078e0014 */
        /* <DEDUP_REMOVED lines=11> */
.L_x_805:
        /* <DEDUP_REMOVED lines=9> */
.L_x_803:
[----:B------:R-:W-:Y:S02]  /*dd10*/  LOP3.LUT R23, R21, 0x80000, RZ, 0xfc, !PT ;  /* 0x0008000015177812 */ /* 0x000fe400078efcff */
[----:B------:R-:W-:-:S07]  /*dd20*/  MOV R22, R20 ;  /* 0x0000001400167202 */ /* 0x000fce0000000f00 */
.L_x_804:
[----:B------:R-:W-:Y:S05]  /*dd30*/  BSYNC.RECONVERGENT B0 ;  /* 0x0000000000007941 */ /* 0x000fea0003800200 */
.L_x_802:
[----:B------:R-:W-:Y:S01]  /*dd40*/  HFMA2 R17, -RZ, RZ, 0, 0 ;  /* 0x00000000ff117431 */ /* 0x000fe200000001ff */
[----:B------:R-:W-:-:S03]  /*dd50*/  MOV R2, R22 ;  /* 0x0000001600027202 */ /* 0x000fc60000000f00 */
[----:B------:R-:W-:Y:S05]  /*dd60*/  RET.REL.NODEC R16 `(_Z17device_part_floatfiifPf) ;  /* 0xffffff2010a47950 */ /* 0x000fea0003c3ffff */
        .weak           $__internal_3_$__cuda_sm20_rcp_rn_f32_slowpath
        .type           $__internal_3_$__cuda_sm20_rcp_rn_f32_slowpath,@function
        .size           $__internal_3_$__cuda_sm20_rcp_rn_f32_slowpath,($__internal_4_$__cuda_sm3x_div_rn_noftz_f32_slowpath - $__internal_3_$__cuda_sm20_rcp_rn_f32_slowpath)
$__internal_3_$__cuda_sm20_rcp_rn_f32_slowpath:
[----:B------:R-:W-:Y:S01]  /*dd70*/  SHF.L.U32 R16, R19, 0x1, RZ ;  /* 0x0000000113107819 */ /* 0x000fe200000006ff */
[----:B------:R-:W-:Y:S03]  /*dd80*/  BSSY.RECONVERGENT B0, `(.L_x_806) ;  /* 0x0000030000007945 */ /* 0x000fe60003800200 */
[----:B------:R-:W-:-:S04]  /*dd90*/  SHF.R.U32.HI R16, RZ, 0x18, R16 ;  /* 0x00000018ff107819 */ /* 0x000fc80000011610 */
[----:B------:R-:W-:-:S13]  /*dda0*/  ISETP.NE.U32.AND P0, PT, R16, RZ, PT ;  /* 0x000000ff1000720c */ /* 0x000fda0003f05070 */
[----:B------:R-:W-:Y:S05]  /*ddb0*/  @P0 BRA `(.L_x_807) ;  /* 0x0000000000280947 */ /* 0x000fea0003800000 */
[----:B------:R-:W-:-:S05]  /*ddc0*/  IMAD.SHL.U32 R2, R19, 0x2, RZ ;  /* 0x0000000213027824 */ /* 0x000fca00078e00ff */
[----:B------:R-:W-:-:S13]  /*ddd0*/  ISETP.NE.AND P0, PT, R2, RZ, PT ;  /* 0x000000ff0200720c */ /* 0x000fda0003f05270 */
[----:B------:R-:W-:Y:S01]  /*dde0*/  @P0 FFMA R17, R19, 1.84467440737095516160e+19, RZ ;  /* 0x5f80000013110823 */ /* 0x000fe200000000ff */
[----:B------:R-:W-:Y:S08]  /*ddf0*/  @!P0 MUFU.RCP R16, R19 ;  /* 0x0000001300108308 */ /* 0x000ff00000001000 */
[----:B------:R-:W0:Y:S02]  /*de00*/  @P0 MUFU.RCP R2, R17 ;  /* 0x0000001100020308 */ /* 0x000e240000001000 */
[----:B0-----:R-:W-:-:S04]  /*de10*/  @P0 FFMA R21, R17, R2, -1 ;  /* 0xbf80000011150423 */ /* 0x001fc80000000002 */
[----:B------:R-:W-:-:S04]  /*de20*/  @P0 FADD.FTZ R21, -R21, -RZ ;  /* 0x800000ff15150221 */ /* 0x000fc80000010100 */
[----:B------:R-:W-:-:S04]  /*de30*/  @P0 FFMA R21, R2, R21, R2 ;  /* 0x0000001502150223 */ /* 0x000fc80000000002 */
[----:B------:R-:W-:Y:S01]  /*de40*/  @P0 FFMA R16, R21, 1.84467440737095516160e+19, RZ ;  /* 0x5f80000015100823 */ /* 0x000fe200000000ff */
[----:B------:R-:W-:Y:S06]  /*de50*/  BRA `(.L_x_808) ;  /* 0x0000000000887947 */ /* 0x000fec0003800000 */
.L_x_807:
[----:B------:R-:W-:-:S04]  /*de60*/  IADD3 R2, PT, PT, R16, -0xfd, RZ ;  /* 0xffffff0310027810 */ /* 0x000fc80007ffe0ff */
[----:B------:R-:W-:-:S13]  /*de70*/  ISETP.GT.U32.AND P0, PT, R2, 0x1, PT ;  /* 0x000000010200780c */ /* 0x000fda0003f04070 */
[----:B------:R-:W-:Y:S05]  /*de80*/  @P0 BRA `(.L_x_809) ;  /* 0x0000000000780947 */ /* 0x000fea0003800000 */
[----:B------:R-:W-:Y:S01]  /*de90*/  LOP3.LUT R23, R19, 0x7fffff, RZ, 0xc0, !PT ;  /* 0x007fffff13177812 */ /* 0x000fe200078ec0ff */
[----:B------:R-:W-:-:S03]  /*dea0*/  VIADD R16, R16, 0xffffff04 ;  /* 0xffffff0410107836 */ /* 0x000fc60000000000 */
[----:B------:R-:W-:-:S04]  /*deb0*/  LOP3.LUT R23, R23, 0x3f800000, RZ, 0xfc, !PT ;  /* 0x3f80000017177812 */ /* 0x000fc800078efcff */
[----:B------:R-:W0:Y:S02]  /*dec0*/  MUFU.RCP R20, R23 ;  /* 0x0000001700147308 */ /* 0x000e240000001000 */
[----:B0-----:R-:W-:-:S04]  /*ded0*/  FFMA R17, R23, R20, -1 ;  /* 0xbf80000017117423 */ /* 0x001fc80000000014 */
[----:B------:R-:W-:-:S04]  /*dee0*/  FADD.FTZ R17, -R17, -RZ ;  /* 0x800000ff11117221 */ /* 0x000fc80000010100 */
[CCC-:B------:R-:W-:Y:S01]  /*def0*/  FFMA.RM R21, R20.reuse, R17.reuse, R20.reuse ;  /* 0x0000001114157223 */ /* 0x1c0fe20000004014 */
[----:B------:R-:W-:Y:S01]  /*df00*/  FFMA.RP R20, R20, R17, R20 ;  /* 0x0000001114147223 */ /* 0x000fe20000008014 */
[----:B------:R-:W-:-:S04]  /*df10*/  MOV R17, 0x3 ;  /* 0x0000000300117802 */ /* 0x000fc80000000f00 */
[C---:B------:R-:W-:Y:S02]  /*df20*/  FSETP.NEU.FTZ.AND P0, PT, R21.reuse, R20, PT ;  /* 0x000000141500720b */ /* 0x040fe40003f1d000 */
[----:B------:R-:W-:Y:S02]  /*df30*/  LOP3.LUT R21, R21, 0x7fffff, RZ, 0xc0, !PT ;  /* 0x007fffff15157812 */ /* 0x000fe400078ec0ff */
[----:B------:R-:W-:Y:S02]  /*df40*/  SHF.L.U32 R20, R17, R2, RZ ;  /* 0x0000000211147219 */ /* 0x000fe400000006ff */
[----:B------:R-:W-:Y:S02]  /*df50*/  LOP3.LUT R21, R21, 0x800000, RZ, 0xfc, !PT ;  /* 0x0080000015157812 */ /* 0x000fe400078efcff */
[----:B------:R-:W-:Y:S02]  /*df60*/  SEL R17, RZ, 0xffffffff, !P0 ;  /* 0xffffffffff117807 */ /* 0x000fe40004000000 */
[----:B------:R-:W-:-:S02]  /*df70*/  LOP3.LUT R23, R20, R21, RZ, 0xc0, !PT ;  /* 0x0000001514177212 */ /* 0x000fc400078ec0ff */
[----:B------:R-:W-:Y:S02]  /*df80*/  IADD3 R17, PT, PT, -R17, RZ, RZ ;  /* 0x000000ff11117210 */ /* 0x000fe40007ffe1ff */
[-C--:B------:R-:W-:Y:S02]  /*df90*/  SHF.R.U32.HI R20, RZ, R2.reuse, R23 ;  /* 0x00000002ff147219 */ /* 0x080fe40000011617 */
[--C-:B------:R-:W-:Y:S02]  /*dfa0*/  LOP3.LUT P1, RZ, R17, R2, R21.reuse, 0xf8, !PT ;  /* 0x0000000211ff7212 */ /* 0x100fe4000782f815 */
[C---:B------:R-:W-:Y:S02]  /*dfb0*/  LOP3.LUT P0, RZ, R20.reuse, 0x1, RZ, 0xc0, !PT ;  /* 0x0000000114ff7812 */ /* 0x040fe4000780c0ff */
[----:B------:R-:W-:Y:S02]  /*dfc0*/  LOP3.LUT P2, RZ, R20, 0x2, RZ, 0xc0, !PT ;  /* 0x0000000214ff7812 */ /* 0x000fe4000784c0ff */
[----:B------:R-:W-:-:S02]  /*dfd0*/  SHF.R.U32.HI R16, RZ, R16, R21 ;  /* 0x00000010ff107219 */ /* 0x000fc40000011615 */
[----:B------:R-:W-:Y:S02]  /*dfe0*/  PLOP3.LUT P0, PT, P0, P1, P2, 0xe0, 0x0 ;  /* 0x000000000000781c */ /* 0x000fe40000703c20 */
[----:B------:R-:W-:Y:S02]  /*dff0*/  LOP3.LUT P1, RZ, R19, 0x7fffff, RZ, 0xc0, !PT ;  /* 0x007fffff13ff7812 */ /* 0x000fe4000782c0ff */
[----:B------:R-:W-:-:S04]  /*e000*/  SEL R2, RZ, 0x1, !P0 ;  /* 0x00000001ff027807 */ /* 0x000fc80004000000 */
[----:B------:R-:W-:-:S04]  /*e010*/  IADD3 R2, PT, PT, -R2, RZ, RZ ;  /* 0x000000ff02027210 */ /* 0x000fc80007ffe1ff */
[----:B------:R-:W-:-:S13]  /*e020*/  ISETP.GE.AND P0, PT, R2, RZ, PT ;  /* 0x000000ff0200720c */ /* 0x000fda0003f06270 */
[----:B------:R-:W-:-:S04]  /*e030*/  @!P0 IADD3 R16, PT, PT, R16, 0x1, RZ ;  /* 0x0000000110108810 */ /* 0x000fc80007ffe0ff */
[----:B------:R-:W-:-:S04]  /*e040*/  @!P1 SHF.L.U32 R16, R16, 0x1, RZ ;  /* 0x0000000110109819 */ /* 0x000fc800000006ff */
[----:B------:R-:W-:Y:S01]  /*e050*/  LOP3.LUT R16, R16, 0x80000000, R19, 0xf8, !PT ;  /* 0x8000000010107812 */ /* 0x000fe200078ef813 */
[----:B------:R-:W-:Y:S06]  /*e060*/  BRA `(.L_x_808) ;  /* 0x0000000000047947 */ /* 0x000fec0003800000 */
.L_x_809:
[----:B------:R0:W1:Y:S02]  /*e070*/  MUFU.RCP R16, R19 ;  /* 0x0000001300107308 */ /* 0x0000640000001000 */
.L_x_808:
[----:B------:R-:W-:Y:S05]  /*e080*/  BSYNC.RECONVERGENT B0 ;  /* 0x0000000000007941 */ /* 0x000fea0003800200 */
.L_x_806:
[----:B0-----:R-:W-:-:S04]  /*e090*/  HFMA2 R19, -RZ, RZ, 0, 0 ;  /* 0x00000000ff137431 */ /* 0x001fc800000001ff */
[----:B-1----:R-:W-:Y:S05]  /*e0a0*/  RET.REL.NODEC R18 `(_Z17device_part_floatfiifPf) ;  /* 0xffffff1c12d47950 */ /* 0x002fea0003c3ffff */
        .weak           $__internal_4_$__cuda_sm3x_div_rn_noftz_f32_slowpath
        .type           $__internal_4_$__cuda_sm3x_div_rn_noftz_f32_slowpath,@function
        .size           $__internal_4_$__cuda_sm3x_div_rn_noftz_f32_slowpath,(.L_x_826 - $__internal_4_$__cuda_sm3x_div_rn_noftz_f32_slowpath)
$__internal_4_$__cuda_sm3x_div_rn_noftz_f32_slowpath:
[----:B------:R-:W-:Y:S01]  /*e0b0*/  SHF.R.U32.HI R17, RZ, 0x17, R21 ;  /* 0x00000017ff117819 */ /* 0x000fe20000011615 */
[----:B------:R-:W-:Y:S01]  /*e0c0*/  BSSY.RECONVERGENT B0, `(.L_x_810) ;  /* 0x0000062000007945 */ /* 0x000fe20003800200 */
[----:B------:R-:W-:Y:S02]  /*e0d0*/  SHF.R.U32.HI R20, RZ, 0x17, R23 ;  /* 0x00000017ff147819 */ /* 0x000fe40000011617 */
[----:B------:R-:W-:Y:S02]  /*e0e0*/  LOP3.LUT R17, R17, 0xff, RZ, 0xc0, !PT ;  /* 0x000000ff11117812 */ /* 0x000fe400078ec0ff */
[----:B------:R-:W-:Y:S02]  /*e0f0*/  LOP3.LUT R20, R20, 0xff, RZ, 0xc0, !PT ;  /* 0x000000ff14147812 */ /* 0x000fe400078ec0ff */
[----:B------:R-:W-:-:S03]  /*e100*/  IADD3 R2, PT, PT, R17, -0x1, RZ ;  /* 0xffffffff11027810 */ /* 0x000fc60007ffe0ff */
[----:B------:R-:W-:Y:S01]  /*e110*/  VIADD R19, R20, 0xffffffff ;  /* 0xffffffff14137836 */ /* 0x000fe20000000000 */
[----:B------:R-:W-:-:S04]  /*e120*/  ISETP.GT.U32.AND P0, PT, R2, 0xfd, PT ;  /* 0x000000fd0200780c */ /* 0x000fc80003f04070 */
[----:B------:R-:W-:-:S13]  /*e130*/  ISETP.GT.U32.OR P0, PT, R19, 0xfd, P0 ;  /* 0x000000fd1300780c */ /* 0x000fda0000704470 */
[----:B------:R-:W-:Y:S01]  /*e140*/  @!P0 MOV R18, RZ ;  /* 0x000000ff00128202 */ /* 0x000fe20000000f00 */
[----:B------:R-:W-:Y:S06]  /*e150*/  @!P0 BRA `(.L_x_811) ;  /* 0x00000000005c8947 */ /* 0x000fec0003800000 */
[----:B------:R-:W-:Y:S02]  /*e160*/  FSETP.GTU.FTZ.AND P0, PT, |R23|, +INF , PT ;  /* 0x7f8000001700780b */ /* 0x000fe40003f1c200 */
[----:B------:R-:W-:-:S04]  /*e170*/  FSETP.GTU.FTZ.AND P1, PT, |R21|, +INF , PT ;  /* 0x7f8000001500780b */ /* 0x000fc80003f3c200 */
[----:B------:R-:W-:-:S13]  /*e180*/  PLOP3.LUT P0, PT, P0, P1, PT, 0xf8, 0x8f ;  /* 0x00000000008f781c */ /* 0x000fda0000703f70 */
[----:B------:R-:W-:Y:S05]  /*e190*/  @P0 BRA `(.L_x_812) ;  /* 0x00000004004c0947 */ /* 0x000fea0003800000 */
[----:B------:R-:W-:-:S13]  /*e1a0*/  LOP3.LUT P0, RZ, R21, 0x7fffffff, R23, 0xc8, !PT ;  /* 0x7fffffff15ff7812 */ /* 0x000fda000780c817 */
[----:B------:R-:W-:Y:S05]  /*e1b0*/  @!P0 BRA `(.L_x_813) ;  /* 0x00000004003c8947 */ /* 0x000fea0003800000 */
[----:B------:R-:W-:Y:S02]  /*e1c0*/  FSETP.NEU.FTZ.AND P0, PT, |R23|, +INF , PT ;  /* 0x7f8000001700780b */ /* 0x000fe40003f1d200 */
[----:B------:R-:W-:Y:S02]  /*e1d0*/  FSETP.NEU.FTZ.AND P2, PT, |R21|, +INF , PT ;  /* 0x7f8000001500780b */ /* 0x000fe40003f5d200 */
[----:B------:R-:W-:-:S11]  /*e1e0*/  FSETP.NEU.FTZ.AND P1, PT, |R23|, +INF , PT ;  /* 0x7f8000001700780b */ /* 0x000fd60003f3d200 */
[----:B------:R-:W-:Y:S05]  /*e1f0*/  @!P2 BRA !P0, `(.L_x_813) ;  /* 0x00000004002ca947 */ /* 0x000fea0004000000 */
[----:B------:R-:W-:-:S04]  /*e200*/  LOP3.LUT P0, RZ, R23, 0x7fffffff, RZ, 0xc0, !PT ;  /* 0x7fffffff17ff7812 */ /* 0x000fc8000780c0ff */
[----:B------:R-:W-:-:S13]  /*e210*/  PLOP3.LUT P0, PT, P2, P0, PT, 0x2f, 0xf2 ;  /* 0x0000000000f2781c */ /* 0x000fda0001700577 */
[----:B------:R-:W-:Y:S05]  /*e220*/  @P0 BRA `(.L_x_814) ;  /* 0x0000000400180947 */ /* 0x000fea0003800000 */
[----:B------:R-:W-:-:S04]  /*e230*/  LOP3.LUT P0, RZ, R21, 0x7fffffff, RZ, 0xc0, !PT ;  /* 0x7fffffff15ff7812 */ /* 0x000fc8000780c0ff */
[----:B------:R-:W-:-:S13]  /*e240*/  PLOP3.LUT P0, PT, P1, P0, PT, 0x2f, 0xf2 ;  /* 0x0000000000f2781c */ /* 0x000fda0000f00577 */
[----:B------:R-:W-:Y:S05]  /*e250*/  @P0 BRA `(.L_x_815) ;  /* 0x0000000400000947 */ /* 0x000fea0003800000 */
[----:B------:R-:W-:Y:S02]  /*e260*/  ISETP.GE.AND P0, PT, R19, RZ, PT ;  /* 0x000000ff1300720c */ /* 0x000fe40003f06270 */
[----:B------:R-:W-:-:S11]  /*e270*/  ISETP.GE.AND P1, PT, R2, RZ, PT ;  /* 0x000000ff0200720c */ /* 0x000fd60003f26270 */
[----:B------:R-:W-:Y:S01]  /*e280*/  @P0 MOV R18, RZ ;  /* 0x000000ff00120202 */ /* 0x000fe20000000f00 */
[----:B------:R-:W-:Y:S01]  /*e290*/  @!P0 FFMA R23, R23, 1.84467440737095516160e+19, RZ ;  /* 0x5f80000017178823 */ /* 0x000fe200000000ff */
[----:B------:R-:W-:Y:S01]  /*e2a0*/  @!P0 MOV R18, 0xffffffc0 ;  /* 0xffffffc000128802 */ /* 0x000fe20000000f00 */
[----:B------:R-:W-:-:S03]  /*e2b0*/  @!P1 FFMA R21, R21, 1.84467440737095516160e+19, RZ ;  /* 0x5f80000015159823 */ /* 0x000fc600000000ff */
[----:B------:R-:W-:-:S07]  /*e2c0*/  @!P1 IADD3 R18, PT, PT, R18, 0x40, RZ ;  /* 0x0000004012129810 */ /* 0x000fce0007ffe0ff */
.L_x_811:
[----:B------:R-:W-:Y:S01]  /*e2d0*/  LEA R2, R17, 0xc0800000, 0x17 ;  /* 0xc080000011027811 */ /* 0x000fe200078eb8ff */
[----:B------:R-:W-:Y:S01]  /*e2e0*/  BSSY.RECONVERGENT B1, `(.L_x_816) ;  /* 0x0000036000017945 */ /* 0x000fe20003800200 */
[----:B------:R-:W-:-:S03]  /*e2f0*/  IADD3 R20, PT, PT, R20, -0x7f, RZ ;  /* 0xffffff8114147810 */ /* 0x000fc60007ffe0ff */
[----:B------:R-:W-:-:S04]  /*e300*/  IMAD.IADD R27, R21, 0x1, -R2 ;  /* 0x00000001151b7824 */ /* 0x000fc800078e0a02 */
[----:B------:R-:W0:Y:S01]  /*e310*/  MUFU.RCP R2, R27 ;  /* 0x0000001b00027308 */ /* 0x000e220000001000 */
[----:B------:R-:W-:-:S04]  /*e320*/  FADD.FTZ R21, -R27, -RZ ;  /* 0x800000ff1b157221 */ /* 0x000fc80000010100 */
[----:B0-----:R-:W-:-:S04]  /*e330*/  FFMA R19, R2, R21, 1 ;  /* 0x3f80000002137423 */ /* 0x001fc80000000015 */
[----:B------:R-:W-:Y:S01]  /*e340*/  FFMA R19, R2, R19, R2 ;  /* 0x0000001302137223 */ /* 0x000fe20000000002 */
[----:B------:R-:W-:-:S04]  /*e350*/  IMAD R2, R20, -0x800000, R23 ;  /* 0xff80000014027824 */ /* 0x000fc800078e0217 */
[----:B------:R-:W-:-:S04]  /*e360*/  FFMA R22, R2, R19, RZ ;  /* 0x0000001302167223 */ /* 0x000fc800000000ff */
[----:B------:R-:W-:-:S04]  /*e370*/  FFMA R23, R21, R22, R2 ;  /* 0x0000001615177223 */ /* 0x000fc80000000002 */
[----:B------:R-:W-:Y:S01]  /*e380*/  FFMA R22, R19, R23, R22 ;  /* 0x0000001713167223 */ /* 0x000fe20000000016 */
[----:B------:R-:W-:-:S03]  /*e390*/  IADD3 R23, PT, PT, R20, 0x7f, -R17 ;  /* 0x0000007f14177810 */ /* 0x000fc60007ffe811 */
[----:B------:R-:W-:Y:S01]  /*e3a0*/  FFMA R21, R21, R22, R2 ;  /* 0x0000001615157223 */ /* 0x000fe20000000002 */
[----:B------:R-:W-:-:S03]  /*e3b0*/  IADD3 R23, PT, PT, R23, R18, RZ ;  /* 0x0000001217177210 */ /* 0x000fc60007ffe0ff */
[----:B------:R-:W-:-:S05]  /*e3c0*/  FFMA R2, R19, R21, R22 ;  /* 0x0000001513027223 */ /* 0x000fca0000000016 */
[----:B------:R-:W-:-:S04]  /*e3d0*/  SHF.R.U32.HI R17, RZ, 0x17, R2 ;  /* 0x00000017ff117819 */ /* 0x000fc80000011602 */
[----:B------:R-:W-:-:S04]  /*e3e0*/  LOP3.LUT R18, R17, 0xff, RZ, 0xc0, !PT ;  /* 0x000000ff11127812 */ /* 0x000fc800078ec0ff */
[----:B------:R-:W-:-:S04]  /*e3f0*/  IADD3 R17, PT, PT, R18, R23, RZ ;  /* 0x0000001712117210 */ /* 0x000fc80007ffe0ff */
[----:B------:R-:W-:-:S04]  /*e400*/  IADD3 R18, PT, PT, R17, -0x1, RZ ;  /* 0xffffffff11127810 */ /* 0x000fc80007ffe0ff */
[----:B------:R-:W-:-:S13]  /*e410*/  ISETP.GE.U32.AND P0, PT, R18, 0xfe, PT ;  /* 0x000000fe1200780c */ /* 0x000fda0003f06070 */
[----:B------:R-:W-:Y:S05]  /*e420*/  @!P0 BRA `(.L_x_817) ;  /* 0x0000000000808947 */ /* 0x000fea0003800000 */
[----:B------:R-:W-:-:S13]  /*e430*/  ISETP.GT.AND P0, PT, R17, 0xfe, PT ;  /* 0x000000fe1100780c */ /* 0x000fda0003f04270 */
[----:B------:R-:W-:Y:S05]  /*e440*/  @P0 BRA `(.L_x_818) ;  /* 0x00000000006c0947 */ /* 0x000fea0003800000 */
[----:B------:R-:W-:-:S13]  /*e450*/  ISETP.GE.AND P0, PT, R17, 0x1, PT ;  /* 0x000000011100780c */ /* 0x000fda0003f06270 */
[----:B------:R-:W-:Y:S05]  /*e460*/  @P0 BRA `(.L_x_819) ;  /* 0x0000000000740947 */ /* 0x000fea0003800000 */
[----:B------:R-:W-:Y:S02]  /*e470*/  ISETP.GE.AND P0, PT, R17, -0x18, PT ;  /* 0xffffffe81100780c */ /* 0x000fe40003f06270 */
[----:B------:R-:W-:-:S11]  /*e480*/  LOP3.LUT R2, R2, 0x80000000, RZ, 0xc0, !PT ;  /* 0x8000000002027812 */ /* 0x000fd600078ec0ff */
[----:B------:R-:W-:Y:S05]  /*e490*/  @!P0 BRA `(.L_x_819) ;  /* 0x0000000000688947 */ /* 0x000fea0003800000 */
[CCC-:B------:R-:W-:Y:S01]  /*e4a0*/  FFMA.RZ R18, R19.reuse, R21.reuse, R22.reuse ;  /* 0x0000001513127223 */ /* 0x1c0fe2000000c016 */
[CCC-:B------:R-:W-:Y:S01]  /*e4b0*/  FFMA.RP R20, R19.reuse, R21.reuse, R22.reuse ;  /* 0x0000001513147223 */ /* 0x1c0fe20000008016 */
[----:B------:R-:W-:Y:S01]  /*e4c0*/  FFMA.RM R21, R19, R21, R22 ;  /* 0x0000001513157223 */ /* 0x000fe20000004016 */
[C---:B------:R-:W-:Y:S01]  /*e4d0*/  VIADD R19, R17.reuse, 0x20 ;  /* 0x0000002011137836 */ /* 0x040fe20000000000 */
[C---:B------:R-:W-:Y:S02]  /*e4e0*/  ISETP.NE.AND P2, PT, R17.reuse, RZ, PT ;  /* 0x000000ff1100720c */ /* 0x040fe40003f45270 */
[----:B------:R-:W-:Y:S02]  /*e4f0*/  LOP3.LUT R18, R18, 0x7fffff, RZ, 0xc0, !PT ;  /* 0x007fffff12127812 */ /* 0x000fe400078ec0ff */
[----:B------:R-:W-:Y:S02]  /*e500*/  ISETP.NE.AND P1, PT, R17, RZ, PT ;  /* 0x000000ff1100720c */ /* 0x000fe40003f25270 */
[----:B------:R-:W-:-:S02]  /*e510*/  LOP3.LUT R18, R18, 0x800000, RZ, 0xfc, !PT ;  /* 0x0080000012127812 */ /* 0x000fc400078efcff */
[----:B------:R-:W-:Y:S02]  /*e520*/  IADD3 R17, PT, PT, -R17, RZ, RZ ;  /* 0x000000ff11117210 */ /* 0x000fe40007ffe1ff */
[----:B------:R-:W-:Y:S02]  /*e530*/  SHF.L.U32 R19, R18, R19, RZ ;  /* 0x0000001312137219 */ /* 0x000fe400000006ff */
[----:B------:R-:W-:Y:S02]  /*e540*/  FSETP.NEU.FTZ.AND P0, PT, R20, R21, PT ;  /* 0x000000151400720b */ /* 0x000fe40003f1d000 */
[----:B------:R-:W-:Y:S02]  /*e550*/  SEL R17, R17, RZ, P2 ;  /* 0x000000ff11117207 */ /* 0x000fe40001000000 */
[----:B------:R-:W-:Y:S02]  /*e560*/  ISETP.NE.AND P1, PT, R19, RZ, P1 ;  /* 0x000000ff1300720c */ /* 0x000fe40000f25270 */
[----:B------:R-:W-:-:S02]  /*e570*/  SHF.R.U32.HI R20, RZ, R17, R18 ;  /* 0x00000011ff147219 */ /* 0x000fc40000011612 */
[----:B------:R-:W-:Y:S02]  /*e580*/  PLOP3.LUT P0, PT, P0, P1, PT, 0xf8, 0x8f ;  /* 0x00000000008f781c */ /* 0x000fe40000703f70 */
[----:B------:R-:W-:Y:S02]  /*e590*/  SHF.R.U32.HI R18, RZ, 0x1, R20 ;  /* 0x00000001ff127819 */ /* 0x000fe40000011614 */
[----:B------:R-:W-:-:S04]  /*e5a0*/  SEL R17, RZ, 0x1, !P0 ;  /* 0x00000001ff117807 */ /* 0x000fc80004000000 */
[----:B------:R-:W-:-:S04]  /*e5b0*/  LOP3.LUT R17, R17, 0x1, R18, 0xf8, !PT ;  /* 0x0000000111117812 */ /* 0x000fc800078ef812 */
[----:B------:R-:W-:-:S04]  /*e5c0*/  LOP3.LUT R17, R17, R20, RZ, 0xc0, !PT ;  /* 0x0000001411117212 */ /* 0x000fc800078ec0ff */
[----:B------:R-:W-:-:S04]  /*e5d0*/  IADD3 R17, PT, PT, R18, R17, RZ ;  /* 0x0000001112117210 */ /* 0x000fc80007ffe0ff */
[----:B------:R-:W-:Y:S01]  /*e5e0*/  LOP3.LUT R2, R17, R2, RZ, 0xfc, !PT ;  /* 0x0000000211027212 */ /* 0x000fe200078efcff */
[----:B------:R-:W-:Y:S06]  /*e5f0*/  BRA `(.L_x_819) ;  /* 0x0000000000107947 */ /* 0x000fec0003800000 */
.L_x_818:
[----:B------:R-:W-:-:S04]  /*e600*/  LOP3.LUT R2, R2, 0x80000000, RZ, 0xc0, !PT ;  /* 0x8000000002027812 */ /* 0x000fc800078ec0ff */
[----:B------:R-:W-:Y:S01]  /*e610*/  LOP3.LUT R2, R2, 0x7f800000, RZ, 0xfc, !PT ;  /* 0x7f80000002027812 */ /* 0x000fe200078efcff */
[----:B------:R-:W-:Y:S06]  /*e620*/  BRA `(.L_x_819) ;  /* 0x0000000000047947 */ /* 0x000fec0003800000 */
.L_x_817:
[----:B------:R-:W-:-:S07]  /*e630*/  LEA R2, R23, R2, 0x17 ;  /* 0x0000000217027211 */ /* 0x000fce00078eb8ff */
.L_x_819:
[----:B------:R-:W-:Y:S05]  /*e640*/  BSYNC.RECONVERGENT B1 ;  /* 0x0000000000017941 */ /* 0x000fea0003800200 */
.L_x_816:
[----:B------:R-:W-:Y:S05]  /*e650*/  BRA `(.L_x_820) ;  /* 0x0000000000207947 */ /* 0x000fea0003800000 */
.L_x_815:
[----:B------:R-:W-:-:S04]  /*e660*/  LOP3.LUT R21, R21, 0x80000000, R23, 0x48, !PT ;  /* 0x8000000015157812 */ /* 0x000fc800078e4817 */
[----:B------:R-:W-:Y:S01]  /*e670*/  LOP3.LUT R2, R21, 0x7f800000, RZ, 0xfc, !PT ;  /* 0x7f80000015027812 */ /* 0x000fe200078efcff */
[----:B------:R-:W-:Y:S06]  /*e680*/  BRA `(.L_x_820) ;  /* 0x0000000000147947 */ /* 0x000fec0003800000 */
.L_x_814:
[----:B------:R-:W-:Y:S01]  /*e690*/  LOP3.LUT R2, R21, 0x80000000, R23, 0x48, !PT ;  /* 0x8000000015027812 */ /* 0x000fe200078e4817 */
[----:B------:R-:W-:Y:S06]  /*e6a0*/  BRA `(.L_x_820) ;  /* 0x00000000000c7947 */ /* 0x000fec0003800000 */
.L_x_813:
[----:B------:R-:W0:Y:S01]  /*e6b0*/  MUFU.RSQ R2, -QNAN ;  /* 0xffc0000000027908 */ /* 0x000e220000001400 */
[----:B------:R-:W-:Y:S05]  /*e6c0*/  BRA `(.L_x_820) ;  /* 0x0000000000047947 */ /* 0x000fea0003800000 */
.L_x_812:
[----:B------:R-:W-:-:S07]  /*e6d0*/  FADD.FTZ R2, R23, R21 ;  /* 0x0000001517027221 */ /* 0x000fce0000010000 */
.L_x_820:
[----:B------:R-:W-:Y:S05]  /*e6e0*/  BSYNC.RECONVERGENT B0 ;  /* 0x0000000000007941 */ /* 0x000fea0003800200 */
.L_x_810:
[----:B------:R-:W-:-:S04]  /*e6f0*/  HFMA2 R17, -RZ, RZ, 0, 0 ;  /* 0x00000000ff117431 */ /* 0x000fc800000001ff */
[----:B0-----:R-:W-:Y:S05]  /*e700*/  RET.REL.NODEC R16 `(_Z17device_part_floatfiifPf) ;  /* 0xffffff18103c7950 */ /* 0x001fea0003c3ffff */
.L_x_821:
        /* <DEDUP_REMOVED lines=15> */
.L_x_826:


//--------------------- .nv.shared.reserved.0     --------------------------
	.section	.nv.shared.reserved.0,"aw",@nobits
	.weak		__nv_reservedSMEM_offset_0_alias
	.size		__nv_reservedSMEM_offset_0_alias, 0, 64
	.other		__nv_reservedSMEM_offset_0_alias,@"STO_CUDA_RESERVED_SHARED STV_DEFAULT"
__nv_reservedSMEM_offset_0_alias:
	.zero		0
	.zero		64


//--------------------- .nv.constant0._Z18device_part_doublediidPd --------------------------
	.section	.nv.constant0._Z18device_part_doublediidPd,"a",@progbits
	.sectionflags	@""
	.align	4
.nv.constant0._Z18device_part_doublediidPd:
	.zero		928


//--------------------- .nv.constant0._Z17device_part_floatfiifPf --------------------------
	.section	.nv.constant0._Z17device_part_floatfiifPf,"a",@progbits
	.sectionflags	@""
	.align	4
.nv.constant0._Z17device_part_floatfiifPf:
	.zero		920


//--------------------- SYMBOLS --------------------------

	.type		.nv.reservedSmem.offset0,@object
	.size		.nv.reservedSmem.offset0,0x4
